def matmul_kernel(
    a_ptr,
    b_ptr,
    c_ptr,
    M,
    N,
    K,
    stride_am,
    stride_ak,
    stride_bk,
    stride_bn,
    stride_cm,
    stride_cn,
    BLOCK_M: tl.constexpr,
    BLOCK_N: tl.constexpr,
    BLOCK_K: tl.constexpr,
    GROUP_M: tl.constexpr,
):
    pid = tl.program_id(axis=0)
    num_pid_m = tl.cdiv(M, BLOCK_M)
    num_pid_n = tl.cdiv(N, BLOCK_N)
    num_pid_in_group = GROUP_M * num_pid_n
    group_id = pid // num_pid_in_group
    first_pid_m = group_id * GROUP_M
    group_size_m = min(num_pid_m - first_pid_m, GROUP_M)
    pid_m = first_pid_m + ((pid % num_pid_in_group) % group_size_m)
    pid_n = (pid % num_pid_in_group) // group_size_m

    offs_am = (pid_m * BLOCK_M + tl.arange(0, BLOCK_M)) % M
    offs_bn = (pid_n * BLOCK_N + tl.arange(0, BLOCK_N)) % N
    offs_k = tl.arange(0, BLOCK_K)
    a_ptrs = a_ptr + offs_am[:, None] * stride_am + offs_k[None, :] * stride_ak
    b_ptrs = b_ptr + offs_k[:, None] * stride_bk + offs_bn[None, :] * stride_bn

    acc = tl.zeros((BLOCK_M, BLOCK_N), dtype=tl.float32)
    for kk in range(0, tl.cdiv(K, BLOCK_K)):
        a = tl.load(a_ptrs, mask=offs_k[None, :] < K - kk * BLOCK_K, other=0.0)
        b = tl.load(b_ptrs, mask=offs_k[:, None] < K - kk * BLOCK_K, other=0.0)
        acc = tl.dot(a, b, acc)
        a_ptrs += BLOCK_K * stride_ak
        b_ptrs += BLOCK_K * stride_bk

    c = acc.to(c_ptr.dtype.element_ty)
    offs_cm = pid_m * BLOCK_M + tl.arange(0, BLOCK_M)
    offs_cn = pid_n * BLOCK_N + tl.arange(0, BLOCK_N)
    c_ptrs = c_ptr + offs_cm[:, None] * stride_cm + offs_cn[None, :] * stride_cn
    mask = (offs_cm[:, None] < M) & (offs_cn[None, :] < N)
    tl.store(c_ptrs, c, mask=mask)

# config = {"BLOCK_K": 64, "BLOCK_M": 256, "BLOCK_N": 256, "GROUP_M": 8, "arch": "sm_100", "dtype": "fp8e5m2", "num_ctas": 1, "num_stages": 3, "num_warps": 8}
# arch = sm_100


// ===== COMPILED SASS (sm_100a) =====

	.target	sm_100a

	.elftype	@"ET_EXEC"


//--------------------- .note.nv.tkinfo           --------------------------
	.section	.note.nv.tkinfo,"",@"SHT_NOTE"
	.sectionflags	@"SHF_NOTE_NV_TKINFO"
	.tkinfo
        /*0018*/ 	.word	0x00000081
        /*0030*/ 	.string	""
        /*0030*/ 	.string	"ptxas-blackwell"
        /*0030*/ 	.string	"Cuda compilation tools, release 12.9, V12.9.86"
        /*0030*/ 	.string	"Build cuda_12.9.r12.9/compiler.36037853_0"
        /*0030*/ 	.string	"-v  -suppress-debug-info  -lineinfo  -arch sm_100a "



//--------------------- .note.nv.cuver            --------------------------
	.section	.note.nv.cuver,"",@"SHT_NOTE"
	.sectionflags	@"SHF_NOTE_NV_CUVER"
        /*0018*/ 	.short	0x0001
        /*001a*/ 	.short	0x0064
        /*001c*/ 	.short	0x0001
        /*001e*/ 	.short	0x0000
        /*0020*/ 	.short	0x0001
        /*0022*/ 	.short	0x0000


//--------------------- .nv.info                  --------------------------
	.section	.nv.info,"",@"SHT_CUDA_INFO"
	.align	4


	//----- nvinfo : EIATTR_REGCOUNT
	.align		4
        /*0000*/ 	.byte	0x04, 0x2f
        /*0002*/ 	.short	(.L_4 - .L_3)
	.align		4
.L_3:
        /*0004*/ 	.word	index@(matmul_kernel)
        /*0008*/ 	.word	0x000000ff


	//----- nvinfo : EIATTR_FRAME_SIZE
	.align		4
.L_4:
        /*000c*/ 	.byte	0x04, 0x11
        /*000e*/ 	.short	(.L_6 - .L_5)
	.align		4
.L_5:
        /*0010*/ 	.word	index@($__internal_2_$__cuda_sm10x_tcgen05_guardrail_trap_unallocated_columns_being_dealloced)
        /*0014*/ 	.word	0x00000308


	//----- nvinfo : EIATTR_FRAME_SIZE
	.align		4
.L_6:
        /*0018*/ 	.byte	0x04, 0x11
        /*001a*/ 	.short	(.L_8 - .L_7)
	.align		4
.L_7:
        /*001c*/ 	.word	index@($__internal_1_$__cuda_sm10x_tcgen05_guardrail_trap_phase_invalid_during_alloc)
        /*0020*/ 	.word	0x00000308


	//----- nvinfo : EIATTR_FRAME_SIZE
	.align		4
.L_8:
        /*0024*/ 	.byte	0x04, 0x11
        /*0026*/ 	.short	(.L_10 - .L_9)
	.align		4
.L_9:
        /*0028*/ 	.word	index@($__internal_0_$__cuda_sm10x_tcgen05_guardrail_trap_col_being_dealloced_not_returned_by_alloc)
        /*002c*/ 	.word	0x00000308


	//----- nvinfo : EIATTR_FRAME_SIZE
	.align		4
.L_10:
        /*0030*/ 	.byte	0x04, 0x11
        /*0032*/ 	.short	(.L_12 - .L_11)
	.align		4
.L_11:
        /*0034*/ 	.word	index@(matmul_kernel)
        /*0038*/ 	.word	0x00000308


	//----- nvinfo : EIATTR_MIN_STACK_SIZE
	.align		4
.L_12:
        /*003c*/ 	.byte	0x04, 0x12
        /*003e*/ 	.short	(.L_14 - .L_13)
	.align		4
.L_13:
        /*0040*/ 	.word	index@(matmul_kernel)
        /*0044*/ 	.word	0x00000308
.L_14:


//--------------------- .nv.info.matmul_kernel    --------------------------
	.section	.nv.info.matmul_kernel,"",@"SHT_CUDA_INFO"
	.sectionflags	@""
	.align	4


	//----- nvinfo : EIATTR_CUDA_API_VERSION
	.align		4
        /*0000*/ 	.byte	0x04, 0x37
        /*0002*/ 	.short	(.L_16 - .L_15)
.L_15:
        /*0004*/ 	.word	0x00000081


	//----- nvinfo : EIATTR_KPARAM_INFO
	.align		4
.L_16:
        /*0008*/ 	.byte	0x04, 0x17
        /*000a*/ 	.short	(.L_18 - .L_17)
.L_17:
        /*000c*/ 	.word	0x00000000
        /*0010*/ 	.short	0x000d
        /*0012*/ 	.short	0x0048
        /*0014*/ 	.byte	0x00, 0xf4, 0x21, 0x00


	//----- nvinfo : EIATTR_KPARAM_INFO
	.align		4
.L_18:
        /*0018*/ 	.byte	0x04, 0x17
        /*001a*/ 	.short	(.L_20 - .L_19)
.L_19:
        /*001c*/ 	.word	0x00000000
        /*0020*/ 	.short	0x000c
        /*0022*/ 	.short	0x0040
        /*0024*/ 	.byte	0x00, 0xf4, 0x21, 0x00


	//----- nvinfo : EIATTR_KPARAM_INFO
	.align		4
.L_20:
        /*0028*/ 	.byte	0x04, 0x17
        /*002a*/ 	.short	(.L_22 - .L_21)
.L_21:
        /*002c*/ 	.word	0x00000000
        /*0030*/ 	.short	0x000b
        /*0032*/ 	.short	0x0038
        /*0034*/ 	.byte	0x00, 0xf0, 0x11, 0x00


	//----- nvinfo : EIATTR_KPARAM_INFO
	.align		4
.L_22:
        /*0038*/ 	.byte	0x04, 0x17
        /*003a*/ 	.short	(.L_24 - .L_23)
.L_23:
        /*003c*/ 	.word	0x00000000
        /*0040*/ 	.short	0x000a
        /*0042*/ 	.short	0x0034
        /*0044*/ 	.byte	0x00, 0xf0, 0x11, 0x00


	//----- nvinfo : EIATTR_KPARAM_INFO
	.align		4
.L_24:
        /*0048*/ 	.byte	0x04, 0x17
        /*004a*/ 	.short	(.L_26 - .L_25)
.L_25:
        /*004c*/ 	.word	0x00000000
        /*0050*/ 	.short	0x0009
        /*0052*/ 	.short	0x0030
        /*0054*/ 	.byte	0x00, 0xf0, 0x11, 0x00


	//----- nvinfo : EIATTR_KPARAM_INFO
	.align		4
.L_26:
        /*0058*/ 	.byte	0x04, 0x17
        /*005a*/ 	.short	(.L_28 - .L_27)
.L_27:
        /*005c*/ 	.word	0x00000000
        /*0060*/ 	.short	0x0008
        /*0062*/ 	.short	0x002c
        /*0064*/ 	.byte	0x00, 0xf0, 0x11, 0x00


	//----- nvinfo : EIATTR_KPARAM_INFO
	.align		4
.L_28:
        /*0068*/ 	.byte	0x04, 0x17
        /*006a*/ 	.short	(.L_30 - .L_29)
.L_29:
        /*006c*/ 	.word	0x00000000
        /*0070*/ 	.short	0x0007
        /*0072*/ 	.short	0x0028
        /*0074*/ 	.byte	0x00, 0xf0, 0x11, 0x00


	//----- nvinfo : EIATTR_KPARAM_INFO
	.align		4
.L_30:
        /*0078*/ 	.byte	0x04, 0x17
        /*007a*/ 	.short	(.L_32 - .L_31)
.L_31:
        /*007c*/ 	.word	0x00000000
        /*0080*/ 	.short	0x0006
        /*0082*/ 	.short	0x0024
        /*0084*/ 	.byte	0x00, 0xf0, 0x11, 0x00


	//----- nvinfo : EIATTR_KPARAM_INFO
	.align		4
.L_32:
        /*0088*/ 	.byte	0x04, 0x17
        /*008a*/ 	.short	(.L_34 - .L_33)
.L_33:
        /*008c*/ 	.word	0x00000000
        /*0090*/ 	.short	0x0005
        /*0092*/ 	.short	0x0020
        /*0094*/ 	.byte	0x00, 0xf0, 0x11, 0x00


	//----- nvinfo : EIATTR_KPARAM_INFO
	.align		4
.L_34:
        /*0098*/ 	.byte	0x04, 0x17
        /*009a*/ 	.short	(.L_36 - .L_35)
.L_35:
        /*009c*/ 	.word	0x00000000
        /*00a0*/ 	.short	0x0004
        /*00a2*/ 	.short	0x001c
        /*00a4*/ 	.byte	0x00, 0xf0, 0x11, 0x00


	//----- nvinfo : EIATTR_KPARAM_INFO
	.align		4
.L_36:
        /*00a8*/ 	.byte	0x04, 0x17
        /*00aa*/ 	.short	(.L_38 - .L_37)
.L_37:
        /*00ac*/ 	.word	0x00000000
        /*00b0*/ 	.short	0x0003
        /*00b2*/ 	.short	0x0018
        /*00b4*/ 	.byte	0x00, 0xf0, 0x11, 0x00


	//----- nvinfo : EIATTR_KPARAM_INFO
	.align		4
.L_38:
        /*00b8*/ 	.byte	0x04, 0x17
        /*00ba*/ 	.short	(.L_40 - .L_39)
.L_39:
        /*00bc*/ 	.word	0x00000000
        /*00c0*/ 	.short	0x0002
        /*00c2*/ 	.short	0x0010
        /*00c4*/ 	.byte	0x00, 0xf4, 0x21, 0x00


	//----- nvinfo : EIATTR_KPARAM_INFO
	.align		4
.L_40:
        /*00c8*/ 	.byte	0x04, 0x17
        /*00ca*/ 	.short	(.L_42 - .L_41)
.L_41:
        /*00cc*/ 	.word	0x00000000
        /*00d0*/ 	.short	0x0001
        /*00d2*/ 	.short	0x0008
        /*00d4*/ 	.byte	0x00, 0xf4, 0x21, 0x00


	//----- nvinfo : EIATTR_KPARAM_INFO
	.align		4
.L_42:
        /*00d8*/ 	.byte	0x04, 0x17
        /*00da*/ 	.short	(.L_44 - .L_43)
.L_43:
        /*00dc*/ 	.word	0x00000000
        /*00e0*/ 	.short	0x0000
        /*00e2*/ 	.short	0x0000
        /*00e4*/ 	.byte	0x00, 0xf4, 0x21, 0x00


	//----- nvinfo : EIATTR_AT_ENTRY_FRAGMENTS
	.align		4
.L_44:
        /*00e8*/ 	.byte	0x04, 0x4f
        /*00ea*/ 	.short	(.L_46 - .L_45)


	//   ....[0]....
.L_45:
        /*00ec*/ 	.word	0x00000004


	//----- nvinfo : EIATTR_RESERVED_SMEM_USED
	.align		4
.L_46:
        /*00f0*/ 	.byte	0x01, 0x41
	.zero		2


	//----- nvinfo : EIATTR_SPARSE_MMA_MASK
	.align		4
        /*00f4*/ 	.byte	0x03, 0x50
        /*00f6*/ 	.short	0x0000


	//----- nvinfo : EIATTR_TCGEN05_1CTA_USED
	.align		4
        /*00f8*/ 	.byte	0x01, 0x51
	.zero		2


	//----- nvinfo : EIATTR_MAXREG_COUNT
	.align		4
        /*00fc*/ 	.byte	0x03, 0x1b
        /*00fe*/ 	.short	0x00ff


	//----- nvinfo : EIATTR_NUM_BARRIERS
	.align		4
        /*0100*/ 	.byte	0x02, 0x4c
        /*0102*/ 	.byte	0x01
	.zero		1


	//----- nvinfo : EIATTR_ANNOTATIONS
	.align		4
        /*0104*/ 	.byte	0x04, 0x55
        /*0106*/ 	.short	(.L_48 - .L_47)


	//   ....[0]....
.L_47:
        /*0108*/ 	.word	0x00000001
        /*010c*/ 	.byte	0x30, 0x09, 0x00, 0x00, 0x01, 0x00, 0x00, 0x00, 0x60, 0x0d, 0x00, 0x00, 0x01, 0x00, 0x00, 0x00
        /* <DEDUP_REMOVED lines=218> */
        /*0ebc*/ 	.byte	0x90, 0x0f, 0x01, 0x00


	//----- nvinfo : EIATTR_INT_WARP_WIDE_INSTR_OFFSETS
	.align		4
.L_48:
        /*0ec0*/ 	.byte	0x04, 0x31
        /*0ec2*/ 	.short	(.L_50 - .L_49)


	//   ....[0]....
.L_49:
        /*0ec4*/ 	.word	0x00000c50


	//   ....[1]....
        /*0ec8*/ 	.word	0x00000c70


	//   ....[2]....
        /*0ecc*/ 	.word	0x00007000


	//   ....[3]....
        /*0ed0*/ 	.word	0x00017ae0


	//   ....[4]....
        /*0ed4*/ 	.word	0x00017b30


	//----- nvinfo : EIATTR_COOP_GROUP_MASK_REGIDS
	.align		4
.L_50:
        /*0ed8*/ 	.byte	0x04, 0x29
        /*0eda*/ 	.short	(.L_52 - .L_51)


	//   ....[0]....
.L_51:
        /*0edc*/ 	.word	0xffffffff


	//   ....[1]....
        /*0ee0*/ 	.word	0xffffffff


	//   ....[2]....
        /*0ee4*/ 	.word	0xffffffff


	//   ....[3]....
        /*0ee8*/ 	.word	0xffffffff


	//----- nvinfo : EIATTR_COOP_GROUP_INSTR_OFFSETS
	.align		4
.L_52:
        /*0eec*/ 	.byte	0x04, 0x28
        /*0eee*/ 	.short	(.L_54 - .L_53)


	//   ....[0]....
.L_53:
        /*0ef0*/ 	.word	0x00000080


	//   ....[1]....
        /*0ef4*/ 	.word	0x00000340


	//   ....[2]....
        /*0ef8*/ 	.word	0x00017970


	//   ....[3]....
        /*0efc*/ 	.word	0x00017be0


	//----- nvinfo : EIATTR_VRC_CTA_INIT_COUNT
	.align		4
.L_54:
        /*0f00*/ 	.byte	0x02, 0x4a
        /*0f02*/ 	.byte	0x80
	.zero		1


	//----- nvinfo : EIATTR_MBARRIER_INSTR_OFFSETS
	.align		4
        /*0f04*/ 	.byte	0x04, 0x39
        /*0f06*/ 	.short	(.L_56 - .L_55)


	//   ....[0]....
.L_55:
        /*0f08*/ 	.word	0x00000e00
        /*0f0c*/ 	.word	0x000000ff
        /*0f10*/ 	.word	0x00000000
        /*0f14*/ 	.short	0x0100
        /*0f16*/ 	.byte	0x0b
	.zero		1


	//   ....[1]....
        /*0f18*/ 	.word	0x00007020
        /*0f1c*/ 	.word	0x000000ff
        /*0f20*/ 	.word	0x00010008
        /*0f24*/ 	.short	0x0100
        /*0f26*/ 	.byte	0x09
	.zero		1


	//   ....[2]....
        /*0f28*/ 	.word	0x00009f50
        /*0f2c*/ 	.word	0x000000ff
        /*0f30*/ 	.word	0x00000000
        /*0f34*/ 	.short	0x010a
        /*0f36*/ 	.byte	0x0b
	.zero		1


	//   ....[3]....
        /*0f38*/ 	.word	0x0000e740
        /*0f3c*/ 	.word	0x000000ff
        /*0f40*/ 	.word	0x00000000
        /*0f44*/ 	.short	0x010a
        /*0f46*/ 	.byte	0x0b
	.zero		1


	//   ....[4]....
        /*0f48*/ 	.word	0x0000e8d0
        /*0f4c*/ 	.word	0x000000ff
        /*0f50*/ 	.word	0x00010000
        /*0f54*/ 	.short	0x0108
        /*0f56*/ 	.byte	0x09
	.zero		1


	//   ....[5]....
        /*0f58*/ 	.word	0x0000e910
        /*0f5c*/ 	.word	0x000000ff
        /*0f60*/ 	.word	0x00010008
        /*0f64*/ 	.short	0x0108
        /*0f66*/ 	.byte	0x09
	.zero		1


	//   ....[6]....
        /*0f68*/ 	.word	0x00017c00
        /*0f6c*/ 	.word	0x000000ff
        /*0f70*/ 	.word	0x00000000
        /*0f74*/ 	.short	0x010a
        /*0f76*/ 	.byte	0x0b
	.zero		1


	//   ....[7]....
        /*0f78*/ 	.word	0x00017c30
        /*0f7c*/ 	.word	0x000000ff
        /*0f80*/ 	.word	0x00000000
        /*0f84*/ 	.short	0x010a
        /*0f86*/ 	.byte	0x0b
	.zero		1


	//----- nvinfo : EIATTR_NUM_MBARRIERS
	.align		4
.L_56:
        /*0f88*/ 	.byte	0x03, 0x38
        /*0f8a*/ 	.short	0x0002


	//----- nvinfo : EIATTR_EXIT_INSTR_OFFSETS
	.align		4
        /*0f8c*/ 	.byte	0x04, 0x1c
        /*0f8e*/ 	.short	(.L_58 - .L_57)


	//   ....[0]....
.L_57:
        /*0f90*/ 	.word	0x00017bf0


	//----- nvinfo : EIATTR_REQNTID
	.align		4
.L_58:
        /*0f94*/ 	.byte	0x04, 0x10
        /*0f96*/ 	.short	(.L_60 - .L_59)
.L_59:
        /*0f98*/ 	.word	0x00000100
        /*0f9c*/ 	.word	0x00000001
        /*0fa0*/ 	.word	0x00000001


	//----- nvinfo : EIATTR_CRS_STACK_SIZE
	.align		4
.L_60:
        /*0fa4*/ 	.byte	0x04, 0x1e
        /*0fa6*/ 	.short	(.L_62 - .L_61)
.L_61:
        /*0fa8*/ 	.word	0x00000000


	//----- nvinfo : EIATTR_CBANK_PARAM_SIZE
	.align		4
.L_62:
        /*0fac*/ 	.byte	0x03, 0x19
        /*0fae*/ 	.short	0x0050


	//----- nvinfo : EIATTR_PARAM_CBANK
	.align		4
        /*0fb0*/ 	.byte	0x04, 0x0a
        /*0fb2*/ 	.short	(.L_64 - .L_63)
	.align		4
.L_63:
        /*0fb4*/ 	.word	index@(.nv.constant0.matmul_kernel)
        /*0fb8*/ 	.short	0x0380
        /*0fba*/ 	.short	0x0050


	//----- nvinfo : EIATTR_SW_WAR
	.align		4
.L_64:
        /*0fbc*/ 	.byte	0x04, 0x36
        /*0fbe*/ 	.short	(.L_66 - .L_65)
.L_65:
        /*0fc0*/ 	.word	0x00000008
.L_66:


//--------------------- .nv.compat                --------------------------
	.section	.nv.compat,"",@"SHT_CUDA_COMPAT_INFO"
	.align	4
        /*0000*/ 	.byte	0x02, 0x02, 0x02, 0x00, 0x02, 0x05, 0x05, 0x00, 0x02, 0x03, 0x00, 0x00, 0x02, 0x06, 0x01, 0x00


//--------------------- .nv.callgraph             --------------------------
	.section	.nv.callgraph,"",@"SHT_CUDA_CALLGRAPH"
	.align	4
	.sectionentsize	8
	.align		4
        /*0000*/ 	.word	0x00000000
	.align		4
        /*0004*/ 	.word	0xffffffff
	.align		4
        /*0008*/ 	.word	0x00000000
	.align		4
        /*000c*/ 	.word	0xfffffffe
	.align		4
        /*0010*/ 	.word	0x00000000
	.align		4
        /*0014*/ 	.word	0xfffffffd
	.align		4
        /*0018*/ 	.word	0x00000000
	.align		4
        /*001c*/ 	.word	0xfffffffc


//--------------------- .text.matmul_kernel       --------------------------
	.section	.text.matmul_kernel,"ax",@progbits
	.align	128
        .global         matmul_kernel
        .type           matmul_kernel,@function
        .size           matmul_kernel,(.L_x_20 - matmul_kernel)
        .other          matmul_kernel,@"STO_CUDA_ENTRY STV_DEFAULT"
matmul_kernel:
.text.matmul_kernel:
[----:B------:R-:W0:Y:S01]  /*0000*/  LDC R1, c[0x0][0x37c] ;  /* 0x0000df00ff017b82 */ /* 0x000e220000000800 */
[----:B------:R-:W1:Y:S01]  /*0010*/  S2R R140, SR_TID.X ;  /* 0x00000000008c7919 */ /* 0x000e620000002100 */
[----:B0-----:R-:W-:Y:S01]  /*0020*/  VIADD R1, R1, 0xfffffcf8 ;  /* 0xfffffcf801017836 */ /* 0x001fe20000000000 */
[----:B------:R-:W0:Y:S01]  /*0030*/  LDCU.64 UR20, c[0x0][0x358] ;  /* 0x00006b00ff1477ac */ /* 0x000e220008000a00 */
[----:B-1----:R-:W-:-:S13]  /*0040*/  ISETP.GE.U32.AND P0, PT, R140, 0x20, PT ;  /* 0x000000208c00780c */ /* 0x002fda0003f06070 */
[----:B------:R-:W-:Y:S02]  /*0050*/  VOTEU.ANY UP0, P0 ;  /* 0x0000000000ff7886 */ /* 0x000fe40000000100 */
[----:B------:R-:W-:Y:S05]  /*0060*/  BRA.U UP0, `(.L_x_0) ;  /* 0x0000000100b87547 */ /* 0x000fea000b800000 */
[----:B------:R-:W1:Y:S01]  /*0070*/  S2UR UR6, SR_CgaCtaId ;  /* 0x00000000000679c3 */ /* 0x000e620000008800 */
[----:B------:R-:W-:Y:S01]  /*0080*/  NOP ;  /* 0x0000000000007918 */ /* 0x000fe20000000000 */
[----:B------:R-:W-:Y:S02]  /*0090*/  UMOV UR4, 0x40 ;  /* 0x0000004000047882 */ /* 0x000fe40000000000 */
[----:B-1----:R-:W-:-:S09]  /*00a0*/  ULEA UR4, UR6, UR4, 0x18 ;  /* 0x0000000406047291 */ /* 0x002fd2000f8ec0ff */
[----:B------:R-:W1:Y:S01]  /*00b0*/  LDS.U8 R0, [UR4] ;  /* 0x00000004ff007984 */ /* 0x000e620008000000 */
[----:B------:R-:W-:Y:S02]  /*00c0*/  UMOV UR4, 0x400 ;  /* 0x0000040000047882 */ /* 0x000fe40000000000 */
[----:B------:R-:W-:Y:S01]  /*00d0*/  ULEA UR4, UR6, UR4, 0x18 ;  /* 0x0000000406047291 */ /* 0x000fe2000f8ec0ff */
[----:B-1----:R-:W-:-:S13]  /*00e0*/  ISETP.NE.AND P0, PT, R0, RZ, PT ;  /* 0x000000ff0000720c */ /* 0x002fda0003f05270 */
[----:B------:R-:W-:Y:S05]  /*00f0*/  @P0 BRA `(.L_x_1) ;  /* 0x00000000007c0947 */ /* 0x000fea0003800000 */
[----:B------:R-:W-:-:S13]  /*0100*/  ELECT P0, URZ, PT ;  /* 0x0000000000ff782f */ /* 0x000fda0003800000 */
[----:B------:R-:W-:Y:S05]  /*0110*/  @!P0 BRA `(.L_x_2) ;  /* 0x0000000000848947 */ /* 0x000fea0003800000 */
[----:B------:R-:W-:Y:S01]  /*0120*/  UMOV UR5, 0x10 ;  /* 0x0000001000057882 */ /* 0x000fe20000000000 */
[----:B------:R-:W-:Y:S02]  /*0130*/  IMAD.MOV.U32 R4, RZ, RZ, 0x1 ;  /* 0x00000001ff047424 */ /* 0x000fe400078e00ff */
[----:B------:R-:W-:Y:S02]  /*0140*/  IMAD.MOV.U32 R5, RZ, RZ, 0xffff ;  /* 0x0000ffffff057424 */ /* 0x000fe400078e00ff */
[----:B------:R-:W-:Y:S04]  /*0150*/  DEPBAR.LE SB1, 0x36 ;  /* 0x00009d800000791a */ /* 0x000fe80000000000 */
[----:B------:R-:W1:Y:S02]  /*0160*/  UTCATOMSWS.FIND_AND_SET.ALIGN UP1, UR5, UR5 ;  /* 0x00000005000575e3 */ /* 0x000e640008020800 */
[----:B-1----:R-:W-:-:S04]  /*0170*/  PLOP3.LUT P0, PT, PT, PT, UP1, 0x80, 0x8 ;  /* 0x000000000008781c */ /* 0x002fc80003f0f018 */
[----:B------:R-:W-:-:S04]  /*0180*/  SEL R0, RZ, 0xffffffff, !P0 ;  /* 0xffffffffff007807 */ /* 0x000fc80004000000 */
[----:B------:R-:W-:Y:S01]  /*0190*/  ISETP.NE.AND P0, PT, R0, RZ, PT ;  /* 0x000000ff0000720c */ /* 0x000fe20003f05270 */
[----:B------:R-:W-:-:S12]  /*01a0*/  IMAD.U32 R0, RZ, RZ, UR5 ;  /* 0x00000005ff007e24 */ /* 0x000fd8000f8e00ff */
[----:B------:R-:W-:Y:S05]  /*01b0*/  @P0 BRA `(.L_x_3) ;  /* 0x0000000000240947 */ /* 0x000fea0003800000 */
.L_x_4:
[----:B------:R-:W-:Y:S05]  /*01c0*/  NANOSLEEP 0x64 ;  /* 0x000000640000795d */ /* 0x000fea0003800000 */
[----:B------:R-:W-:-:S05]  /*01d0*/  UMOV UR5, 0x10 ;  /* 0x0000001000057882 */ /* 0x000fca0000000000 */
[----:B------:R-:W-:Y:S04]  /*01e0*/  DEPBAR.LE SB1, 0x36 ;  /* 0x00009d800000791a */ /* 0x000fe80000000000 */
[----:B------:R-:W1:Y:S02]  /*01f0*/  UTCATOMSWS.FIND_AND_SET.ALIGN UP1, UR5, UR5 ;  /* 0x00000005000575e3 */ /* 0x000e640008020800 */
[----:B-1----:R-:W-:-:S04]  /*0200*/  PLOP3.LUT P0, PT, PT, PT, UP1, 0x80, 0x8 ;  /* 0x000000000008781c */ /* 0x002fc80003f0f018 */
[----:B------:R-:W-:-:S04]  /*0210*/  SEL R0, RZ, 0xffffffff, !P0 ;  /* 0xffffffffff007807 */ /* 0x000fc80004000000 */
[----:B------:R-:W-:Y:S01]  /*0220*/  ISETP.NE.AND P0, PT, R0, RZ, PT ;  /* 0x000000ff0000720c */ /* 0x000fe20003f05270 */
[----:B------:R-:W-:-:S12]  /*0230*/  IMAD.U32 R0, RZ, RZ, UR5 ;  /* 0x00000005ff007e24 */ /* 0x000fd8000f8e00ff */
[----:B------:R-:W-:Y:S05]  /*0240*/  @!P0 BRA `(.L_x_4) ;  /* 0xfffffffc00dc8947 */ /* 0x000fea000383ffff */
.L_x_3:
[C---:B------:R-:W-:Y:S01]  /*0250*/  VIADD R3, R0.reuse, 0x10 ;  /* 0x0000001000037836 */ /* 0x040fe20000000000 */
[----:B------:R-:W-:Y:S01]  /*0260*/  UMOV UR5, 0x50 ;  /* 0x0000005000057882 */ /* 0x000fe20000000000 */
[----:B------:R-:W-:Y:S01]  /*0270*/  SHF.L.U32 R2, R5, R0, RZ ;  /* 0x0000000005027219 */ /* 0x000fe200000006ff */
[----:B------:R-:W-:Y:S01]  /*0280*/  ULEA UR5, UR6, UR5, 0x18 ;  /* 0x0000000506057291 */ /* 0x000fe2000f8ec0ff */
[----:B------:R-:W-:Y:S01]  /*0290*/  IMAD.SHL.U32 R0, R0, 0x20, RZ ;  /* 0x0000002000007824 */ /* 0x000fe200078e00ff */
[----:B------:R-:W-:-:S04]  /*02a0*/  SHF.L.U32 R3, R4, R3, RZ ;  /* 0x0000000304037219 */ /* 0x000fc800000006ff */
[----:B------:R-:W-:-:S05]  /*02b0*/  LOP3.LUT R2, R3, R2, RZ, 0xfc, !PT ;  /* 0x0000000203027212 */ /* 0x000fca00078efcff */
[----:B------:R1:W-:Y:S04]  /*02c0*/  ATOMS.OR RZ, [UR5], R2 ;  /* 0x00000002ffff798c */ /* 0x0003e8000b000005 */
[----:B------:R1:W-:Y:S01]  /*02d0*/  STS [UR4], R0 ;  /* 0x00000000ff007988 */ /* 0x0003e20008000804 */
[----:B------:R-:W-:Y:S05]  /*02e0*/  BRA `(.L_x_2) ;  /* 0x0000000000107947 */ /* 0x000fea0003800000 */
.L_x_1:
[----:B------:R-:W-:Y:S01]  /*02f0*/  IMAD.MOV.U32 R0, RZ, RZ, -0x1 ;  /* 0xffffffffff007424 */ /* 0x000fe200078e00ff */
[----:B------:R-:W-:-:S04]  /*0300*/  MOV R2, 0x330 ;  /* 0x0000033000027802 */ /* 0x000fc80000000f00 */
[----:B------:R1:W-:Y:S03]  /*0310*/  STS [UR4], R0 ;  /* 0x00000000ff007988 */ /* 0x0003e60008000804 */
[----:B01----:R-:W-:Y:S05]  /*0320*/  CALL.REL.NOINC `($__internal_1_$__cuda_sm10x_tcgen05_guardrail_trap_phase_invalid_during_alloc) ;  /* 0x0000017800587944 */ /* 0x003fea0003c00000 */
.L_x_2:
[----:B------:R-:W-:Y:S05]  /*0330*/  WARPSYNC.ALL ;  /* 0x0000000000007948 */ /* 0x000fea0003800000 */
[----:B------:R-:W-:Y:S01]  /*0340*/  NOP ;  /* 0x0000000000007918 */ /* 0x000fe20000000000 */
.L_x_0:
[----:B-1----:R-:W1:Y:S01]  /*0350*/  LDC.64 R2, c[0x0][0x398] ;  /* 0x0000e600ff027b82 */ /* 0x002e620000000a00 */
[----:B------:R-:W2:Y:S01]  /*0360*/  S2R R7, SR_CTAID.X ;  /* 0x0000000000077919 */ /* 0x000ea20000002500 */
[----:B------:R-:W-:Y:S01]  /*0370*/  UMOV UR9, 0x400 ;  /* 0x0000040000097882 */ /* 0x000fe20000000000 */
[----:B------:R-:W3:Y:S01]  /*0380*/  LDCU UR14, c[0x0][0x3a4] ;  /* 0x00007480ff0e77ac */ /* 0x000ee20008000800 */
[----:B------:R-:W4:Y:S04]  /*0390*/  LDCU.128 UR16, c[0x0][0x380] ;  /* 0x00007000ff1077ac */ /* 0x000f280008000c00 */
[----:B------:R-:W5:Y:S08]  /*03a0*/  S2UR UR6, SR_CgaCtaId ;  /* 0x00000000000679c3 */ /* 0x000f700000008800 */
[----:B------:R-:W0:Y:S01]  /*03b0*/  LDC R120, c[0x0][0x3a0] ;  /* 0x0000e800ff787b82 */ /* 0x000e220000000800 */
[----:B-1----:R-:W-:Y:S01]  /*03c0*/  VIADD R0, R3, 0xff ;  /* 0x000000ff03007836 */ /* 0x002fe20000000000 */
[----:B------:R-:W-:-:S06]  /*03d0*/  IABS R68, R3 ;  /* 0x0000000300447213 */ /* 0x000fcc0000000000 */
[----:B------:R-:W1:Y:S01]  /*03e0*/  LDC.64 R122, c[0x0][0x3a8] ;  /* 0x0000ea00ff7a7b82 */ /* 0x000e620000000a00 */
[----:B------:R-:W-:Y:S01]  /*03f0*/  SHF.R.S32.HI R5, RZ, 0x1f, R0 ;  /* 0x0000001fff057819 */ /* 0x000fe20000011400 */
[----:B-----5:R-:W-:-:S03]  /*0400*/  ULEA UR9, UR6, UR9, 0x18 ;  /* 0x0000000906097291 */ /* 0x020fc6000f8ec0ff */
[----:B------:R-:W-:Y:S02]  /*0410*/  LEA.HI R5, R5, R0, RZ, 0x8 ;  /* 0x0000000005057211 */ /* 0x000fe400078f40ff */
[----:B--2---:R-:W-:Y:S01]  /*0420*/  IABS R10, R7 ;  /* 0x00000007000a7213 */ /* 0x004fe20000000000 */
[----:B------:R-:W-:Y:S01]  /*0430*/  UIADD3 UR11, UPT, UPT, UR9, 0x10000, URZ ;  /* 0x00010000090b7890 */ /* 0x000fe2000fffe0ff */
[----:B------:R-:W-:-:S05]  /*0440*/  SHF.R.S32.HI R5, RZ, 0x8, R5 ;  /* 0x00000008ff057819 */ /* 0x000fca0000011405 */
[----:B------:R-:W-:-:S05]  /*0450*/  IMAD.SHL.U32 R6, R5, 0x8, RZ ;  /* 0x0000000805067824 */ /* 0x000fca00078e00ff */
[-C--:B------:R-:W-:Y:S02]  /*0460*/  IABS R9, R6.reuse ;  /* 0x0000000600097213 */ /* 0x080fe40000000000 */
[----:B------:R-:W-:Y:S02]  /*0470*/  IABS R12, R6 ;  /* 0x00000006000c7213 */ /* 0x000fe40000000000 */
[----:B------:R-:W2:Y:S08]  /*0480*/  I2F.RP R0, R9 ;  /* 0x0000000900007306 */ /* 0x000eb00000209400 */
[----:B--2---:R-:W2:Y:S02]  /*0490*/  MUFU.RCP R0, R0 ;  /* 0x0000000000007308 */ /* 0x004ea40000001000 */
[----:B--2---:R-:W-:-:S02]  /*04a0*/  VIADD R4, R0, 0xffffffe ;  /* 0x0ffffffe00047836 */ /* 0x004fc40000000000 */
[----:B------:R-:W-:-:S04]  /*04b0*/  IMAD.MOV R0, RZ, RZ, -R12 ;  /* 0x000000ffff007224 */ /* 0x000fc800078e0a0c */
[----:B------:R2:W5:Y:S02]  /*04c0*/  F2I.FTZ.U32.TRUNC.NTZ R5, R4 ;  /* 0x0000000400057305 */ /* 0x000564000021f000 */
[----:B--2---:R-:W-:Y:S02]  /*04d0*/  IMAD.MOV.U32 R4, RZ, RZ, RZ ;  /* 0x000000ffff047224 */ /* 0x004fe400078e00ff */
[----:B-----5:R-:W-:-:S04]  /*04e0*/  IMAD.MOV R8, RZ, RZ, -R5 ;  /* 0x000000ffff087224 */ /* 0x020fc800078e0a05 */
[----:B------:R-:W-:Y:S02]  /*04f0*/  IMAD R11, R8, R9, RZ ;  /* 0x00000009080b7224 */ /* 0x000fe400078e02ff */
[----:B------:R-:W-:Y:S02]  /*0500*/  IMAD.MOV.U32 R8, RZ, RZ, R10 ;  /* 0x000000ffff087224 */ /* 0x000fe400078e000a */
[----:B------:R-:W-:-:S06]  /*0510*/  IMAD.HI.U32 R5, R5, R11, R4 ;  /* 0x0000000b05057227 */ /* 0x000fcc00078e0004 */
[----:B------:R-:W-:-:S04]  /*0520*/  IMAD.HI.U32 R5, R5, R8, RZ ;  /* 0x0000000805057227 */ /* 0x000fc800078e00ff */
[----:B------:R-:W-:Y:S01]  /*0530*/  IMAD R0, R5, R0, R8 ;  /* 0x0000000005007224 */ /* 0x000fe200078e0208 */
[----:B------:R-:W-:Y:S04]  /*0540*/  BAR.SYNC.DEFER_BLOCKING 0x0 ;  /* 0x0000000000007b1d */ /* 0x000fe80000010000 */
[----:B------:R-:W-:-:S13]  /*0550*/  ISETP.GT.U32.AND P1, PT, R9, R0, PT ;  /* 0x000000000900720c */ /* 0x000fda0003f24070 */
[----:B------:R-:W-:Y:S02]  /*0560*/  @!P1 IMAD.IADD R0, R0, 0x1, -R9 ;  /* 0x0000000100009824 */ /* 0x000fe400078e0a09 */
[----:B------:R-:W-:Y:S01]  /*0570*/  @!P1 VIADD R5, R5, 0x1 ;  /* 0x0000000105059836 */ /* 0x000fe20000000000 */
[----:B------:R-:W-:Y:S02]  /*0580*/  ISETP.NE.AND P1, PT, R6, RZ, PT ;  /* 0x000000ff0600720c */ /* 0x000fe40003f25270 */
[----:B------:R-:W-:Y:S02]  /*0590*/  ISETP.GE.U32.AND P0, PT, R0, R9, PT ;  /* 0x000000090000720c */ /* 0x000fe40003f06070 */
[----:B------:R-:W-:-:S04]  /*05a0*/  LOP3.LUT R0, R7, R6, RZ, 0x3c, !PT ;  /* 0x0000000607007212 */ /* 0x000fc800078e3cff */
[----:B------:R-:W-:Y:S01]  /*05b0*/  ISETP.GE.AND P2, PT, R0, RZ, PT ;  /* 0x000000ff0000720c */ /* 0x000fe20003f46270 */
[----:B------:R-:W-:-:S06]  /*05c0*/  VIADD R0, R2, 0xff ;  /* 0x000000ff02007836 */ /* 0x000fcc0000000000 */
[----:B------:R-:W-:-:S04]  /*05d0*/  @P0 VIADD R5, R5, 0x1 ;  /* 0x0000000105050836 */ /* 0x000fc80000000000 */
[----:B------:R-:W-:Y:S01]  /*05e0*/  IMAD.MOV.U32 R4, RZ, RZ, R5 ;  /* 0x000000ffff047224 */ /* 0x000fe200078e0005 */
[----:B------:R-:W-:-:S03]  /*05f0*/  SHF.R.S32.HI R5, RZ, 0x1f, R0 ;  /* 0x0000001fff057819 */ /* 0x000fc60000011400 */
[----:B------:R-:W-:Y:S01]  /*0600*/  @!P2 IMAD.MOV R4, RZ, RZ, -R4 ;  /* 0x000000ffff04a224 */ /* 0x000fe200078e0a04 */
[----:B------:R-:W-:Y:S02]  /*0610*/  @!P1 LOP3.LUT R4, RZ, R6, RZ, 0x33, !PT ;  /* 0x00000006ff049212 */ /* 0x000fe400078e33ff */
[----:B------:R-:W-:-:S03]  /*0620*/  LEA.HI R5, R5, R0, RZ, 0x8 ;  /* 0x0000000005057211 */ /* 0x000fc600078f40ff */
[----:B------:R-:W-:Y:S02]  /*0630*/  IMAD.SHL.U32 R8, R4, 0x8, RZ ;  /* 0x0000000804087824 */ /* 0x000fe400078e00ff */
[----:B------:R-:W-:-:S03]  /*0640*/  IMAD.MOV R4, RZ, RZ, -R4 ;  /* 0x000000ffff047224 */ /* 0x000fc600078e0a04 */
[----:B------:R-:W-:Y:S01]  /*0650*/  LEA.HI.SX32 R5, R5, -R8, 0x18 ;  /* 0x8000000805057211 */ /* 0x000fe200078fc2ff */
[----:B------:R-:W-:-:S03]  /*0660*/  IMAD R10, R6, R4, R7 ;  /* 0x00000004060a7224 */ /* 0x000fc600078e0207 */
[----:B------:R-:W-:-:S04]  /*0670*/  VIMNMX R13, PT, PT, R5, 0x8, PT ;  /* 0x00000008050d7848 */ /* 0x000fc80003fe0100 */
[-C--:B------:R-:W-:Y:S02]  /*0680*/  IABS R9, R13.reuse ;  /* 0x0000000d00097213 */ /* 0x080fe40000000000 */
[----:B------:R-:W-:Y:S02]  /*0690*/  IABS R6, R13 ;  /* 0x0000000d00067213 */ /* 0x000fe40000000000 */
[----:B------:R-:W2:Y:S08]  /*06a0*/  I2F.RP R0, R9 ;  /* 0x0000000900007306 */ /* 0x000eb00000209400 */
[----:B--2---:R-:W2:Y:S02]  /*06b0*/  MUFU.RCP R0, R0 ;  /* 0x0000000000007308 */ /* 0x004ea40000001000 */
[----:B--2---:R-:W-:-:S06]  /*06c0*/  VIADD R5, R0, 0xffffffe ;  /* 0x0ffffffe00057836 */ /* 0x004fcc0000000000 */
[----:B------:R-:W2:Y:S02]  /*06d0*/  F2I.FTZ.U32.TRUNC.NTZ R5, R5 ;  /* 0x0000000500057305 */ /* 0x000ea4000021f000 */
[----:B--2---:R-:W-:-:S04]  /*06e0*/  IMAD.MOV R11, RZ, RZ, -R5 ;  /* 0x000000ffff0b7224 */ /* 0x004fc800078e0a05 */
[----:B------:R-:W-:Y:S01]  /*06f0*/  IMAD.MOV.U32 R4, RZ, RZ, R11 ;  /* 0x000000ffff047224 */ /* 0x000fe200078e000b */
[----:B------:R-:W-:-:S03]  /*0700*/  IABS R11, R10 ;  /* 0x0000000a000b7213 */ /* 0x000fc60000000000 */
[----:B------:R-:W-:Y:S02]  /*0710*/  IMAD R7, R4, R9, RZ ;  /* 0x0000000904077224 */ /* 0x000fe400078e02ff */
[----:B------:R-:W-:-:S04]  /*0720*/  IMAD.MOV.U32 R4, RZ, RZ, RZ ;  /* 0x000000ffff047224 */ /* 0x000fc800078e00ff */
[----:B------:R-:W-:Y:S01]  /*0730*/  IMAD.HI.U32 R4, R5, R7, R4 ;  /* 0x0000000705047227 */ /* 0x000fe200078e0004 */
[----:B------:R-:W-:-:S03]  /*0740*/  LOP3.LUT R7, R140, 0xff, RZ, 0xc0, !PT ;  /* 0x000000ff8c077812 */ /* 0x000fc600078ec0ff */
[----:B------:R-:W-:Y:S01]  /*0750*/  IMAD.MOV R5, RZ, RZ, -R6 ;  /* 0x000000ffff057224 */ /* 0x000fe200078e0a06 */
[----:B------:R-:W-:Y:S01]  /*0760*/  IABS R6, R2 ;  /* 0x0000000200067213 */ /* 0x000fe20000000000 */
[----:B------:R-:W-:-:S04]  /*0770*/  IMAD.HI.U32 R0, R4, R11, RZ ;  /* 0x0000000b04007227 */ /* 0x000fc800078e00ff */
[----:B------:R-:W-:Y:S02]  /*0780*/  IMAD R4, R0, R5, R11 ;  /* 0x0000000500047224 */ /* 0x000fe400078e020b */
[----:B------:R-:W-:-:S03]  /*0790*/  IMAD.MOV.U32 R11, RZ, RZ, R6 ;  /* 0x000000ffff0b7224 */ /* 0x000fc600078e0006 */
[----:B------:R-:W-:Y:S01]  /*07a0*/  ISETP.GT.U32.AND P1, PT, R9, R4, PT ;  /* 0x000000040900720c */ /* 0x000fe20003f24070 */
[----:B------:R-:W2:-:S12]  /*07b0*/  I2F.RP R6, R11 ;  /* 0x0000000b00067306 */ /* 0x000e980000209400 */
[----:B------:R-:W-:Y:S02]  /*07c0*/  @!P1 IMAD.IADD R4, R4, 0x1, -R9 ;  /* 0x0000000104049824 */ /* 0x000fe400078e0a09 */
[----:B------:R-:W-:Y:S01]  /*07d0*/  @!P1 VIADD R0, R0, 0x1 ;  /* 0x0000000100009836 */ /* 0x000fe20000000000 */
[----:B--2---:R-:W2:Y:S01]  /*07e0*/  MUFU.RCP R6, R6 ;  /* 0x0000000600067308 */ /* 0x004ea20000001000 */
[----:B------:R-:W-:Y:S02]  /*07f0*/  ISETP.NE.AND P1, PT, R13, RZ, PT ;  /* 0x000000ff0d00720c */ /* 0x000fe40003f25270 */
[----:B------:R-:W-:Y:S02]  /*0800*/  ISETP.GE.U32.AND P0, PT, R4, R9, PT ;  /* 0x000000090400720c */ /* 0x000fe40003f06070 */
[----:B------:R-:W-:-:S04]  /*0810*/  LOP3.LUT R4, R10, R13, RZ, 0x3c, !PT ;  /* 0x0000000d0a047212 */ /* 0x000fc800078e3cff */
[----:B------:R-:W-:-:S07]  /*0820*/  ISETP.GE.AND P2, PT, R4, RZ, PT ;  /* 0x000000ff0400720c */ /* 0x000fce0003f46270 */
[----:B------:R-:W-:Y:S02]  /*0830*/  @P0 VIADD R0, R0, 0x1 ;  /* 0x0000000100000836 */ /* 0x000fe40000000000 */
[----:B--2---:R-:W-:-:S04]  /*0840*/  VIADD R5, R6, 0xffffffe ;  /* 0x0ffffffe06057836 */ /* 0x004fc80000000000 */
[----:B------:R-:W-:Y:S01]  /*0850*/  @!P2 IMAD.MOV R0, RZ, RZ, -R0 ;  /* 0x000000ffff00a224 */ /* 0x000fe200078e0a00 */
[----:B------:R-:W-:Y:S01]  /*0860*/  @!P1 LOP3.LUT R0, RZ, R13, RZ, 0x33, !PT ;  /* 0x0000000dff009212 */ /* 0x000fe200078e33ff */
[----:B------:R-:W2:Y:S01]  /*0870*/  F2I.FTZ.U32.TRUNC.NTZ R5, R5 ;  /* 0x0000000500057305 */ /* 0x000ea2000021f000 */
[----:B------:R-:W-:Y:S02]  /*0880*/  ISETP.NE.AND P2, PT, R2, RZ, PT ;  /* 0x000000ff0200720c */ /* 0x000fe40003f45270 */
[----:B------:R-:W-:Y:S01]  /*0890*/  ISETP.NE.U32.AND P1, PT, R7, RZ, PT ;  /* 0x000000ff0700720c */ /* 0x000fe20003f25070 */
[----:B------:R-:W-:-:S04]  /*08a0*/  IMAD.MOV R4, RZ, RZ, -R0 ;  /* 0x000000ffff047224 */ /* 0x000fc800078e0a00 */
[----:B------:R-:W-:-:S04]  /*08b0*/  IMAD R4, R13, R4, R10 ;  /* 0x000000040d047224 */ /* 0x000fc800078e020a */
[----:B------:R-:W-:Y:S02]  /*08c0*/  IMAD.IADD R4, R8, 0x1, R4 ;  /* 0x0000000108047824 */ /* 0x000fe400078e0204 */
[----:B------:R-:W5:Y:S01]  /*08d0*/  LDS R8, [UR9] ;  /* 0x00000009ff087984 */ /* 0x000f620008000800 */
[----:B--2---:R-:W-:Y:S02]  /*08e0*/  IMAD.MOV R6, RZ, RZ, -R5 ;  /* 0x000000ffff067224 */ /* 0x004fe400078e0a05 */
[----:B------:R-:W-:Y:S02]  /*08f0*/  IMAD R14, R4, 0x100, R7 ;  /* 0x00000100040e7824 */ /* 0x000fe400078e0207 */
[----:B------:R-:W-:Y:S02]  /*0900*/  IMAD R9, R6, R11, RZ ;  /* 0x0000000b06097224 */ /* 0x000fe400078e02ff */
[----:B------:R-:W-:Y:S01]  /*0910*/  IMAD.MOV.U32 R4, RZ, RZ, RZ ;  /* 0x000000ffff047224 */ /* 0x000fe200078e00ff */
[----:B------:R-:W-:Y:S01]  /*0920*/  IABS R6, R14 ;  /* 0x0000000e00067213 */ /* 0x000fe20000000000 */
[----:B------:R2:W-:Y:S01]  /*0930*/  STL [R1+0x144], R14 ;  /* 0x0001440e01007387 */ /* 0x0005e20000100800 */
[----:B------:R-:W-:Y:S01]  /*0940*/  BAR.SYNC.DEFER_BLOCKING 0x0 ;  /* 0x0000000000007b1d */ /* 0x000fe20000010000 */
[----:B------:R-:W-:Y:S01]  /*0950*/  IMAD.HI.U32 R4, R5, R9, R4 ;  /* 0x0000000905047227 */ /* 0x000fe200078e0004 */
[----:B------:R-:W-:-:S03]  /*0960*/  ISETP.GE.AND P6, PT, R14, RZ, PT ;  /* 0x000000ff0e00720c */ /* 0x000fc60003fc6270 */
[----:B0-----:R-:W-:Y:S01]  /*0970*/  VIADD R7, R120, 0xfffffffd ;  /* 0xfffffffd78077836 */ /* 0x001fe20000000000 */
[----:B------:R-:W0:Y:S01]  /*0980*/  I2F.RP R5, R68 ;  /* 0x0000004400057306 */ /* 0x000e220000209400 */
[----:B------:R-:W-:-:S03]  /*0990*/  IMAD.HI.U32 R4, R4, R6, RZ ;  /* 0x0000000604047227 */ /* 0x000fc600078e00ff */
[----:B------:R-:W-:Y:S01]  /*09a0*/  ISETP.GE.U32.AND P4, PT, R7, 0x7fffffbe, PT ;  /* 0x7fffffbe0700780c */ /* 0x000fe20003f86070 */
[----:B------:R-:W-:-:S04]  /*09b0*/  IMAD.MOV R4, RZ, RZ, -R4 ;  /* 0x000000ffff047224 */ /* 0x000fc800078e0a04 */
[----:B------:R-:W-:Y:S01]  /*09c0*/  IMAD R4, R11, R4, R6 ;  /* 0x000000040b047224 */ /* 0x000fe200078e0206 */
[----:B------:R-:W-:-:S04]  /*09d0*/  SHF.R.U32.HI R6, RZ, 0x5, R140 ;  /* 0x00000005ff067819 */ /* 0x000fc8000001168c */
[----:B------:R-:W-:Y:S01]  /*09e0*/  ISETP.GT.U32.AND P0, PT, R11, R4, PT ;  /* 0x000000040b00720c */ /* 0x000fe20003f04070 */
[----:B0-----:R-:W0:Y:S01]  /*09f0*/  MUFU.RCP R5, R5 ;  /* 0x0000000500057308 */ /* 0x001e220000001000 */
[----:B------:R-:W-:Y:S01]  /*0a00*/  R2UR UR7, R6 ;  /* 0x00000000060772ca */ /* 0x000fe200000e0000 */
[----:B------:R-:W-:Y:S01]  /*0a10*/  VIADD R6, R120, 0xffffffff ;  /* 0xffffffff78067836 */ /* 0x000fe20000000000 */
[----:B-----5:R-:W-:-:S09]  /*0a20*/  R2UR UR8, R8 ;  /* 0x00000000080872ca */ /* 0x020fd200000e0000 */
[----:B------:R-:W-:Y:S02]  /*0a30*/  @!P0 IMAD.IADD R4, R4, 0x1, -R11 ;  /* 0x0000000104048824 */ /* 0x000fe400078e0a0b */
[----:B------:R-:W-:Y:S02]  /*0a40*/  USHF.L.U32 UR4, UR7, 0x15, URZ ;  /* 0x0000001507047899 */ /* 0x000fe400080006ff */
[----:B------:R-:W-:Y:S01]  /*0a50*/  USHF.L.U32 UR5, UR7, 0x6, URZ ;  /* 0x0000000607057899 */ /* 0x000fe200080006ff */
[----:B0-----:R-:W-:Y:S01]  /*0a60*/  VIADD R16, R5, 0xffffffe ;  /* 0x0ffffffe05107836 */ /* 0x001fe20000000000 */
[----:B------:R-:W-:Y:S01]  /*0a70*/  ISETP.GT.U32.AND P0, PT, R11, R4, PT ;  /* 0x000000040b00720c */ /* 0x000fe20003f04070 */
[----:B------:R-:W-:Y:S01]  /*0a80*/  VIADD R5, R120, 0xfffffffe ;  /* 0xfffffffe78057836 */ /* 0x000fe20000000000 */
[----:B------:R-:W-:Y:S01]  /*0a90*/  ULOP3.LUT UR4, UR4, 0x600000, URZ, 0xc0, !UPT ;  /* 0x0060000004047892 */ /* 0x000fe2000f8ec0ff */
[----:B------:R0:W5:Y:S01]  /*0aa0*/  F2I.FTZ.U32.TRUNC.NTZ R17, R16 ;  /* 0x0000001000117305 */ /* 0x000162000021f000 */
[----:B------:R-:W-:-:S02]  /*0ab0*/  ULOP3.LUT UR5, UR5, 0x100, URZ, 0xc0, !UPT ;  /* 0x0000010005057892 */ /* 0x000fc4000f8ec0ff */
[----:B------:R-:W-:Y:S02]  /*0ac0*/  ISETP.GE.U32.AND P3, PT, R5, 0x7fffffbf, PT ;  /* 0x7fffffbf0500780c */ /* 0x000fe40003f66070 */
[----:B------:R-:W-:Y:S01]  /*0ad0*/  UIADD3 UR10, UPT, UPT, UR5, UR4, UR8 ;  /* 0x00000004050a7290 */ /* 0x000fe2000fffe008 */
[----:B0-----:R-:W-:-:S04]  /*0ae0*/  IMAD.MOV.U32 R16, RZ, RZ, RZ ;  /* 0x000000ffff107224 */ /* 0x001fc800078e00ff */
[----:B------:R-:W-:Y:S01]  /*0af0*/  @!P0 IMAD.IADD R4, R4, 0x1, -R11 ;  /* 0x0000000104048824 */ /* 0x000fe200078e0a0b */
[----:B------:R-:W-:Y:S01]  /*0b00*/  ISETP.GE.U32.AND P0, PT, R6, 0x7fffffc0, PT ;  /* 0x7fffffc00600780c */ /* 0x000fe20003f06070 */
[----:B------:R-:W-:Y:S02]  /*0b10*/  VIADD R6, R120, 0xfffffffc ;  /* 0xfffffffc78067836 */ /* 0x000fe40000000000 */
[----:B-----5:R-:W-:Y:S02]  /*0b20*/  IMAD.MOV R5, RZ, RZ, -R17 ;  /* 0x000000ffff057224 */ /* 0x020fe400078e0a11 */
[----:B------:R-:W-:Y:S01]  /*0b30*/  @!P6 IMAD.MOV R4, RZ, RZ, -R4 ;  /* 0x000000ffff04e224 */ /* 0x000fe200078e0a04 */
[----:B------:R-:W-:Y:S01]  /*0b40*/  ISETP.GE.U32.AND P5, PT, R6, 0x7fffffbd, PT ;  /* 0x7fffffbd0600780c */ /* 0x000fe20003fa6070 */
[----:B------:R-:W-:Y:S01]  /*0b50*/  IMAD R5, R5, R68, RZ ;  /* 0x0000004405057224 */ /* 0x000fe200078e02ff */
[----:B------:R-:W-:-:S03]  /*0b60*/  @!P2 LOP3.LUT R4, RZ, R2, RZ, 0x33, !PT ;  /* 0x00000002ff04a212 */ /* 0x000fc600078e33ff */
[----:B------:R-:W-:-:S04]  /*0b70*/  IMAD.HI.U32 R16, R17, R5, R16 ;  /* 0x0000000511107227 */ /* 0x000fc800078e0010 */
[----:B------:R-:W-:Y:S01]  /*0b80*/  VIADD R5, R120, 0xfffffffb ;  /* 0xfffffffb78057836 */ /* 0x000fe20000000000 */
[----:B-1234-:R-:W-:Y:S06]  /*0b90*/  BRA.U UP0, `(.L_x_5) ;  /* 0x0000000100187547 */ /* 0x01efec000b800000 */
[----:B------:R-:W-:Y:S01]  /*0ba0*/  ELECT P2, URZ, PT ;  /* 0x0000000000ff782f */ /* 0x000fe20003840000 */
[----:B------:R-:W-:Y:S01]  /*0bb0*/  IMAD.MOV.U32 R2, RZ, RZ, 0x1 ;  /* 0x00000001ff027424 */ /* 0x000fe200078e00ff */
[----:B------:R-:W-:Y:S01]  /*0bc0*/  UMOV UR4, 0x40 ;  /* 0x0000004000047882 */ /* 0x000fe20000000000 */
[----:B------:R-:W-:Y:S01]  /*0bd0*/  UVIRTCOUNT.DEALLOC.SMPOOL 0x80 ;  /* 0x000000800000784c */ /* 0x000fe20000000000 */
[----:B------:R-:W-:-:S09]  /*0be0*/  ULEA UR4, UR6, UR4, 0x18 ;  /* 0x0000000406047291 */ /* 0x000fd2000f8ec0ff */
[----:B------:R0:W-:Y:S03]  /*0bf0*/  @P2 STS.U8 [UR4], R2 ;  /* 0x00000002ff002988 */ /* 0x0001e60008000004 */
.L_x_5:
[----:B------:R-:W-:Y:S01]  /*0c00*/  STTM.x64 tmem[UR10], RZ ;  /* 0x000000ff000079ed */ /* 0x000fe2000834000a */
[----:B------:R-:W-:Y:S01]  /*0c10*/  STTM.x64 tmem[UR10+0x40], RZ ;  /* 0x000040ff000079ed */ /* 0x000fe2000834000a */
[----:B------:R-:W-:Y:S01]  /*0c20*/  STTM.x64 tmem[UR10+0x80], RZ ;  /* 0x000080ff000079ed */ /* 0x000fe2000834000a */
[----:B------:R-:W-:Y:S01]  /*0c30*/  STTM.x64 tmem[UR10+0xc0], RZ ;  /* 0x0000c0ff000079ed */ /* 0x000fe2000834000a */
[----:B------:R-:W1:Y:S02]  /*0c40*/  FENCE.VIEW.ASYNC.T ;  /* 0x00000000000073c6 */ /* 0x000e640000000200 */
[----:B-1----:R-:W-:Y:S01]  /*0c50*/  VOTEU.ALL UP1, P1 ;  /* 0x0000000000ff7886 */ /* 0x002fe20000820000 */
[----:B------:R-:W-:Y:S01]  /*0c60*/  UMOV UR4, 0x1 ;  /* 0x0000000100047882 */ /* 0x000fe20000000000 */
[----:B------:R-:W-:Y:S01]  /*0c70*/  VOTEU.ALL UP2, P1 ;  /* 0x0000000000ff7886 */ /* 0x000fe20000840000 */
[----:B------:R-:W-:Y:S01]  /*0c80*/  IMAD R126, R4, UR14, RZ ;  /* 0x0000000e047e7c24 */ /* 0x000fe2000f8e02ff */
[----:B------:R-:W-:-:S02]  /*0c90*/  ISETP.GE.U32.AND P2, PT, R5, 0x7fffffbc, PT ;  /* 0x7fffffbc0500780c */ /* 0x000fc40003f46070 */
[----:B------:R-:W-:Y:S01]  /*0ca0*/  SHF.R.S32.HI R9, RZ, 0x1f, R122 ;  /* 0x0000001fff097819 */ /* 0x000fe2000001147a */
[----:B------:R-:W-:Y:S01]  /*0cb0*/  IMAD.SHL.U32 R8, R122, 0x2, RZ ;  /* 0x000000027a087824 */ /* 0x000fe200078e00ff */
[----:B------:R-:W-:-:S04]  /*0cc0*/  @!UP1 UIADD3 UR12, UPT, UPT, -UR4, 0x100000, URZ ;  /* 0x00100000040c9890 */ /* 0x000fc8000fffe1ff */
[----:B------:R-:W-:Y:S02]  /*0cd0*/  @!UP1 USHF.L.U32 UR13, UR12, 0xb, URZ ;  /* 0x0000000b0c0d9899 */ /* 0x000fe400080006ff */
[----:B------:R-:W-:Y:S01]  /*0ce0*/  @!UP1 USHF.L.U32 UR12, UR12, 0x1, URZ ;  /* 0x000000010c0c9899 */ /* 0x000fe200080006ff */
[----:B------:R-:W-:Y:S01]  /*0cf0*/  BAR.SYNC.DEFER_BLOCKING 0x0 ;  /* 0x0000000000007b1d */ /* 0x000fe20000010000 */
[----:B------:R-:W-:Y:S02]  /*0d00*/  SHF.R.S32.HI R128, RZ, 0x1f, R126 ;  /* 0x0000001fff807819 */ /* 0x000fe4000001147e */
[----:B------:R-:W-:Y:S02]  /*0d10*/  IADD3 R4, P6, PT, R126, UR16, RZ ;  /* 0x000000107e047c10 */ /* 0x000fe4000ffde0ff */
[----:B------:R-:W-:Y:S02]  /*0d20*/  PRMT R52, RZ, 0x7610, R52 ;  /* 0x00007610ff347816 */ /* 0x000fe40000000034 */
[----:B------:R-:W-:Y:S01]  /*0d30*/  PRMT R57, RZ, 0x7610, R57 ;  /* 0x00007610ff397816 */ /* 0x000fe20000000039 */
[----:B0-----:R-:W-:Y:S01]  /*0d40*/  VIADD R2, R120, 0xfffffffa ;  /* 0xfffffffa78027836 */ /* 0x001fe20000000000 */
[----:B------:R-:W-:Y:S01]  /*0d50*/  IADD3.X R5, PT, PT, R128, UR17, RZ, P6, !PT ;  /* 0x0000001180057c10 */ /* 0x000fe2000b7fe4ff */
[----:B------:R-:W-:Y:S01]  /*0d60*/  STL [R1+0x13c], R9 ;  /* 0x00013c0901007387 */ /* 0x000fe20000100800 */
[----:B------:R-:W-:-:S02]  /*0d70*/  IADD3 R6, P6, PT, R4, R122, RZ ;  /* 0x0000007a04067210 */ /* 0x000fc40007fde0ff */
[----:B------:R-:W-:Y:S02]  /*0d80*/  PRMT R51, RZ, 0x7610, R51 ;  /* 0x00007610ff337816 */ /* 0x000fe40000000033 */
[----:B------:R-:W-:Y:S02]  /*0d90*/  PRMT R45, RZ, 0x7610, R45 ;  /* 0x00007610ff2d7816 */ /* 0x000fe4000000002d */
[----:B------:R-:W-:Y:S02]  /*0da0*/  PRMT R36, RZ, 0x7610, R36 ;  /* 0x00007610ff247816 */ /* 0x000fe40000000024 */
[----:B------:R-:W-:Y:S01]  /*0db0*/  PRMT R32, RZ, 0x7610, R32 ;  /* 0x00007610ff207816 */ /* 0x000fe20000000020 */
[C---:B------:R-:W-:Y:S02]  /*0dc0*/  VIADD R17, R120.reuse, 0xffffffc6 ;  /* 0xffffffc678117836 */ /* 0x040fe40000000000 */
[C---:B------:R-:W-:Y:S02]  /*0dd0*/  VIADD R21, R120.reuse, 0xffffffc2 ;  /* 0xffffffc278157836 */ /* 0x040fe40000000000 */
[C---:B------:R-:W-:Y:S01]  /*0de0*/  VIADD R20, R120.reuse, 0xffffffc3 ;  /* 0xffffffc378147836 */ /* 0x040fe20000000000 */
[----:B------:R-:W0:Y:S02]  /*0df0*/  FENCE.VIEW.ASYNC.S ;  /* 0x00000000000073c6 */ /* 0x000e240000000000 */
[----:B0-----:R0:W1:Y:S02]  /*0e00*/  @!UP2 SYNCS.EXCH.64 URZ, [UR11], UR12 ;  /* 0x0000000c0bffa5b2 */ /* 0x0010640008000100 */
[----:B-1----:R-:W-:Y:S01]  /*0e10*/  BAR.SYNC.DEFER_BLOCKING 0x0 ;  /* 0x0000000000007b1d */ /* 0x002fe20000010000 */
[----:B------:R-:W-:Y:S01]  /*0e20*/  IMAD.X R7, R9, 0x1, R5, P6 ;  /* 0x0000000109077824 */ /* 0x000fe200030e0605 */
[----:B------:R-:W-:Y:S01]  /*0e30*/  SHF.R.S32.HI R10, RZ, 0x1f, R8 ;  /* 0x0000001fff0a7819 */ /* 0x000fe20000011408 */
[----:B------:R-:W-:-:S02]  /*0e40*/  VIADD R24, R120, 0xffffffdd ;  /* 0xffffffdd78187836 */ /* 0x000fc40000000000 */
[C---:B------:R-:W-:Y:S02]  /*0e50*/  VIADD R25, R120.reuse, 0xffffffde ;  /* 0xffffffde78197836 */ /* 0x040fe40000000000 */
[C---:B------:R-:W-:Y:S01]  /*0e60*/  VIADD R28, R120.reuse, 0xffffffd9 ;  /* 0xffffffd9781c7836 */ /* 0x040fe20000000000 */
[----:B------:R1:W-:Y:S01]  /*0e70*/  STL [R1+0x138], R8 ;  /* 0x0001380801007387 */ /* 0x0003e20000100800 */
[C---:B------:R-:W-:Y:S02]  /*0e80*/  VIADD R29, R120.reuse, 0xffffffda ;  /* 0xffffffda781d7836 */ /* 0x040fe40000000000 */
[C---:B------:R-:W-:Y:S01]  /*0e90*/  VIADD R33, R120.reuse, 0xffffffd5 ;  /* 0xffffffd578217836 */ /* 0x040fe20000000000 */
[----:B------:R2:W-:Y:S01]  /*0ea0*/  STL [R1+0x240], R10 ;  /* 0x0002400a01007387 */ /* 0x0005e20000100800 */
[C---:B------:R-:W-:Y:S02]  /*0eb0*/  VIADD R34, R120.reuse, 0xffffffd6 ;  /* 0xffffffd678227836 */ /* 0x040fe40000000000 */
[----:B------:R-:W-:-:S02]  /*0ec0*/  VIADD R37, R120, 0xffffffd1 ;  /* 0xffffffd178257836 */ /* 0x000fc40000000000 */
[----:B------:R-:W-:Y:S01]  /*0ed0*/  VIADD R40, R120, 0xffffffd2 ;  /* 0xffffffd278287836 */ /* 0x000fe20000000000 */
[----:B-1----:R-:W-:Y:S01]  /*0ee0*/  IADD3 R8, P6, PT, R8, R4, RZ ;  /* 0x0000000408087210 */ /* 0x002fe20007fde0ff */
[----:B------:R-:W-:Y:S02]  /*0ef0*/  VIADD R115, R120, 0xffffffc0 ;  /* 0xffffffc078737836 */ /* 0x000fe40000000000 */
[----:B------:R-:W-:Y:S01]  /*0f00*/  IMAD R67, R122, 0x7, RZ ;  /* 0x000000077a437824 */ /* 0x000fe200078e02ff */
[----:B------:R-:W-:Y:S02]  /*0f10*/  PRMT R64, RZ, 0x7610, R64 ;  /* 0x00007610ff407816 */ /* 0x000fe40000000040 */
[----:B------:R-:W-:Y:S01]  /*0f20*/  PRMT R63, RZ, 0x7610, R63 ;  /* 0x00007610ff3f7816 */ /* 0x000fe2000000003f */
[----:B------:R1:W3:Y:S01]  /*0f30*/  @!P3 LDG.E.U8 R52, desc[UR20][R6.64] ;  /* 0x000000140634b981 */ /* 0x0002e2000c1e1100 */
[----:B------:R-:W-:Y:S02]  /*0f40*/  PRMT R62, RZ, 0x7610, R62 ;  /* 0x00007610ff3e7816 */ /* 0x000fe4000000003e */
[----:B------:R-:W-:Y:S01]  /*0f50*/  PRMT R60, RZ, 0x7610, R60 ;  /* 0x00007610ff3c7816 */ /* 0x000fe2000000003c */
[----:B------:R-:W4:Y:S01]  /*0f60*/  @!P0 LDG.E.U8 R57, desc[UR20][R4.64] ;  /* 0x0000001404398981 */ /* 0x000f22000c1e1100 */
[----:B------:R-:W-:Y:S01]  /*0f70*/  ISETP.GE.U32.AND P0, PT, R2, 0x7fffffbb, PT ;  /* 0x7fffffbb0200780c */ /* 0x000fe20003f06070 */
[----:B------:R-:W-:Y:S01]  /*0f80*/  VIADD R2, R120, 0xfffffff9 ;  /* 0xfffffff978027836 */ /* 0x000fe20000000000 */
[----:B------:R-:W-:Y:S01]  /*0f90*/  PRMT R58, RZ, 0x7610, R58 ;  /* 0x00007610ff3a7816 */ /* 0x000fe2000000003a */
[----:B------:R-:W-:Y:S01]  /*0fa0*/  IMAD.SHL.U32 R0, R0, 0x100, RZ ;  /* 0x0000010000007824 */ /* 0x000fe200078e00ff */
[----:B------:R-:W-:Y:S01]  /*0fb0*/  PRMT R65, RZ, 0x7610, R65 ;  /* 0x00007610ff417816 */ /* 0x000fe20000000041 */
[----:B-1----:R-:W-:Y:S01]  /*0fc0*/  IMAD R6, R122, 0x3, RZ ;  /* 0x000000037a067824 */ /* 0x002fe200078e02ff */
[----:B------:R-:W-:Y:S01]  /*0fd0*/  PRMT R71, RZ, 0x7610, R71 ;  /* 0x00007610ff477816 */ /* 0x000fe20000000047 */
[----:B------:R-:W-:Y:S01]  /*0fe0*/  IMAD.X R9, R10, 0x1, R5, P6 ;  /* 0x000000010a097824 */ /* 0x000fe200030e0605 */
[----:B------:R-:W-:Y:S01]  /*0ff0*/  ISETP.GE.U32.AND P3, PT, R2, 0x7fffffba, PT ;  /* 0x7fffffba0200780c */ /* 0x000fe20003f66070 */
[----:B------:R-:W1:Y:S01]  /*1000*/  LDCU UR6, c[0x0][0x3b0] ;  /* 0x00007600ff0677ac */ /* 0x000e620008000800 */
[----:B------:R5:W-:Y:S01]  /*1010*/  STL [R1+0x134], R6 ;  /* 0x0001340601007387 */ /* 0x000be20000100800 */
[----:B------:R-:W-:-:S02]  /*1020*/  SHF.R.S32.HI R7, RZ, 0x1f, R6 ;  /* 0x0000001fff077819 */ /* 0x000fc40000011406 */
[-C--:B--2---:R-:W-:Y:S01]  /*1030*/  IADD3 R10, P6, PT, R6, R4.reuse, RZ ;  /* 0x00000004060a7210 */ /* 0x084fe20007fde0ff */
[----:B------:R-:W-:Y:S01]  /*1040*/  VIADD R2, R120, 0xfffffff8 ;  /* 0xfffffff878027836 */ /* 0x000fe20000000000 */
[----:B------:R2:W3:Y:S01]  /*1050*/  @!P4 LDG.E.U8 R51, desc[UR20][R8.64] ;  /* 0x000000140833c981 */ /* 0x0004e2000c1e1100 */
[----:B------:R-:W-:Y:S01]  /*1060*/  PRMT R77, RZ, 0x7610, R77 ;  /* 0x00007610ff4d7816 */ /* 0x000fe2000000004d */
[----:B0-----:R-:W0:Y:S01]  /*1070*/  LDCU UR12, c[0x0][0x3b0] ;  /* 0x00007600ff0c77ac */ /* 0x001e220008000800 */
[----:B-----5:R-:W-:Y:S01]  /*1080*/  IMAD.SHL.U32 R6, R122, 0x4, RZ ;  /* 0x000000047a067824 */ /* 0x020fe200078e00ff */
[----:B------:R-:W-:Y:S01]  /*1090*/  STL [R1+0x23c], R7 ;  /* 0x00023c0701007387 */ /* 0x000fe20000100800 */
[----:B------:R-:W-:Y:S01]  /*10a0*/  IMAD.X R11, R7, 0x1, R5, P6 ;  /* 0x00000001070b7824 */ /* 0x000fe200030e0605 */
[----:B------:R-:W-:Y:S01]  /*10b0*/  ISETP.GE.U32.AND P4, PT, R2, 0x7fffffb9, PT ;  /* 0x7fffffb90200780c */ /* 0x000fe20003f86070 */
[----:B------:R-:W5:Y:S01]  /*10c0*/  LDCU UR22, c[0x0][0x3b0] ;  /* 0x00007600ff1677ac */ /* 0x000f620008000800 */
[----:B--2---:R-:W-:Y:S01]  /*10d0*/  IMAD R9, R122, 0x5, RZ ;  /* 0x000000057a097824 */ /* 0x004fe200078e02ff */
[----:B------:R2:W-:Y:S01]  /*10e0*/  STL [R1+0x130], R6 ;  /* 0x0001300601007387 */ /* 0x0005e20000100800 */
[----:B------:R-:W-:Y:S01]  /*10f0*/  SHF.R.S32.HI R12, RZ, 0x1f, R6 ;  /* 0x0000001fff0c7819 */ /* 0x000fe20000011406 */
[----:B------:R-:W-:Y:S01]  /*1100*/  VIADD R2, R120, 0xfffffff7 ;  /* 0xfffffff778027836 */ /* 0x000fe20000000000 */
[----:B------:R-:W-:Y:S01]  /*1110*/  PRMT R80, RZ, 0x7610, R80 ;  /* 0x00007610ff507816 */ /* 0x000fe20000000050 */
[----:B------:R-:W-:Y:S01]  /*1120*/  STL [R1+0x12c], R9 ;  /* 0x00012c0901007387 */ /* 0x000fe20000100800 */
[----:B------:R-:W-:Y:S01]  /*1130*/  PRMT R75, RZ, 0x7610, R75 ;  /* 0x00007610ff4b7816 */ /* 0x000fe2000000004b */
[----:B------:R-:W0:Y:S02]  /*1140*/  LDCU UR24, c[0x0][0x3b0] ;  /* 0x00007600ff1877ac */ /* 0x000e240008000800 */
[----:B------:R0:W3:Y:S01]  /*1150*/  @!P5 LDG.E.U8 R45, desc[UR20][R10.64] ;  /* 0x000000140a2dd981 */ /* 0x0000e2000c1e1100 */
[----:B--2---:R-:W-:Y:S01]  /*1160*/  IADD3 R6, P6, PT, R6, R4, RZ ;  /* 0x0000000406067210 */ /* 0x004fe20007fde0ff */
[----:B------:R-:W2:Y:S02]  /*1170*/  LDCU UR35, c[0x0][0x3b0] ;  /* 0x00007600ff2377ac */ /* 0x000ea40008000800 */
[----:B------:R1:W-:Y:S01]  /*1180*/  STL [R1+0x238], R12 ;  /* 0x0002380c01007387 */ /* 0x0003e20000100800 */
[----:B------:R-:W-:Y:S01]  /*1190*/  SHF.R.S32.HI R8, RZ, 0x1f, R9 ;  /* 0x0000001fff087819 */ /* 0x000fe20000011409 */
[----:B------:R-:W-:Y:S01]  /*11a0*/  IMAD.X R7, R12, 0x1, R5, P6 ;  /* 0x000000010c077824 */ /* 0x000fe200030e0605 */
[----:B------:R-:W-:Y:S01]  /*11b0*/  ISETP.GE.U32.AND P5, PT, R2, 0x7fffffb8, PT ;  /* 0x7fffffb80200780c */ /* 0x000fe20003fa6070 */
[----:B------:R-:W-:-:S02]  /*11c0*/  VIADD R2, R120, 0xffffffec ;  /* 0xffffffec78027836 */ /* 0x000fc40000000000 */
[----:B------:R0:W-:Y:S01]  /*11d0*/  STL [R1+0x234], R8 ;  /* 0x0002340801007387 */ /* 0x0001e20000100800 */
[----:B------:R-:W-:Y:S01]  /*11e0*/  PRMT R83, RZ, 0x7610, R83 ;  /* 0x00007610ff537816 */ /* 0x000fe20000000053 */
[----:B------:R-:W2:Y:S01]  /*11f0*/  LDCU UR28, c[0x0][0x3b0] ;  /* 0x00007600ff1c77ac */ /* 0x000ea20008000800 */
[-C--:B-1----:R-:W-:Y:S01]  /*1200*/  IADD3 R12, P6, PT, R9, R4.reuse, RZ ;  /* 0x00000004090c7210 */ /* 0x082fe20007fde0ff */
[----:B------:R1:W2:Y:S01]  /*1210*/  @!P2 LDG.E.U8 R36, desc[UR20][R6.64] ;  /* 0x000000140624a981 */ /* 0x0002a2000c1e1100 */
[----:B------:R-:W-:Y:S01]  /*1220*/  ISETP.GE.U32.AND P2, PT, R2, 0x7fffffad, PT ;  /* 0x7fffffad0200780c */ /* 0x000fe20003f46070 */
[----:B------:R-:W1:Y:S02]  /*1230*/  LDCU UR39, c[0x0][0x3b0] ;  /* 0x00007600ff2777ac */ /* 0x000e640008000800 */
[----:B------:R-:W-:Y:S02]  /*1240*/  IMAD.X R13, R8, 0x1, R5, P6 ;  /* 0x00000001080d7824 */ /* 0x000fe400030e0605 */
[----:B0-----:R-:W-:Y:S01]  /*1250*/  IMAD R8, R122, 0x6, RZ ;  /* 0x000000067a087824 */ /* 0x001fe200078e02ff */
[----:B------:R-:W-:Y:S01]  /*1260*/  PRMT R81, RZ, 0x7610, R81 ;  /* 0x00007610ff517816 */ /* 0x000fe20000000051 */
[C---:B------:R-:W-:Y:S01]  /*1270*/  VIADD R2, R120.reuse, 0xffffffed ;  /* 0xffffffed78027836 */ /* 0x040fe20000000000 */
[----:B------:R0:W2:Y:S01]  /*1280*/  @!P0 LDG.E.U8 R32, desc[UR20][R12.64] ;  /* 0x000000140c208981 */ /* 0x0000a2000c1e1100 */
[----:B------:R-:W-:Y:S01]  /*1290*/  PRMT R86, RZ, 0x7610, R86 ;  /* 0x00007610ff567816 */ /* 0x000fe20000000056 */
[----:B------:R-:W0:Y:S01]  /*12a0*/  LDCU UR15, c[0x0][0x3b0] ;  /* 0x00007600ff0f77ac */ /* 0x000e220008000800 */
[----:B------:R-:W-:Y:S01]  /*12b0*/  SHF.R.S32.HI R14, RZ, 0x1f, R8 ;  /* 0x0000001fff0e7819 */ /* 0x000fe20000011408 */
[----:B------:R1:W-:Y:S01]  /*12c0*/  STL [R1+0x128], R8 ;  /* 0x0001280801007387 */ /* 0x0003e20000100800 */
[----:B------:R-:W-:Y:S01]  /*12d0*/  VIADD R11, R120, 0xffffffee ;  /* 0xffffffee780b7836 */ /* 0x000fe20000000000 */
[----:B------:R-:W-:Y:S01]  /*12e0*/  ISETP.GE.U32.AND P0, PT, R2, 0x7fffffae, PT ;  /* 0x7fffffae0200780c */ /* 0x000fe20003f06070 */
[C---:B------:R-:W-:Y:S01]  /*12f0*/  VIADD R2, R120.reuse, 0xffffffe8 ;  /* 0xffffffe878027836 */ /* 0x040fe20000000000 */
[----:B------:R-:W-:Y:S01]  /*1300*/  PRMT R98, RZ, 0x7610, R98 ;  /* 0x00007610ff627816 */ /* 0x000fe20000000062 */
[----:B------:R-:W-:Y:S01]  /*1310*/  VIADD R10, R120, 0xffffffef ;  /* 0xffffffef780a7836 */ /* 0x000fe20000000000 */
[----:B------:R-:W-:Y:S01]  /*1320*/  PRMT R99, RZ, 0x7610, R99 ;  /* 0x00007610ff637816 */ /* 0x000fe20000000063 */
[----:B------:R-:W0:Y:S01]  /*1330*/  LDCU UR34, c[0x0][0x3b0] ;  /* 0x00007600ff2277ac */ /* 0x000e220008000800 */
[----:B-1----:R-:W-:Y:S01]  /*1340*/  IADD3 R8, P6, PT, R8, R4, RZ ;  /* 0x0000000408087210 */ /* 0x002fe20007fde0ff */
[----:B------:R-:W-:Y:S01]  /*1350*/  VIADD R6, R120, 0xffffffe9 ;  /* 0xffffffe978067836 */ /* 0x000fe20000000000 */
[----:B------:R-:W-:Y:S01]  /*1360*/  SEL R43, RZ, 0x1fffe, P0 ;  /* 0x0001fffeff2b7807 */ /* 0x000fe20000000000 */
[----:B------:R-:W1:Y:S02]  /*1370*/  LDCU UR14, c[0x0][0x3b0] ;  /* 0x00007600ff0e77ac */ /* 0x000e640008000800 */
[----:B------:R-:W-:Y:S01]  /*1380*/  IMAD.X R9, R14, 0x1, R5, P6 ;  /* 0x000000010e097824 */ /* 0x000fe200030e0605 */
[----:B------:R-:W-:Y:S01]  /*1390*/  ISETP.GE.U32.AND P6, PT, R11, 0x7fffffaf, PT ;  /* 0x7fffffaf0b00780c */ /* 0x000fe20003fc6070 */
[----:B------:R-:W0:Y:S01]  /*13a0*/  LDCU UR41, c[0x0][0x3b0] ;  /* 0x00007600ff2977ac */ /* 0x000e220008000800 */
[----:B------:R-:W-:Y:S01]  /*13b0*/  ISETP.GE.U32.AND P0, PT, R2, 0x7fffffa9, PT ;  /* 0x7fffffa90200780c */ /* 0x000fe20003f06070 */
[C---:B------:R-:W-:Y:S01]  /*13c0*/  VIADD R2, R120.reuse, 0xffffffeb ;  /* 0xffffffeb78027836 */ /* 0x040fe20000000000 */
[----:B------:R-:W-:Y:S01]  /*13d0*/  SEL R22, RZ, 0x1, P2 ;  /* 0x00000001ff167807 */ /* 0x000fe20001000000 */
[----:B------:R-:W-:Y:S01]  /*13e0*/  VIADD R7, R120, 0xffffffea ;  /* 0xffffffea78077836 */ /* 0x000fe20000000000 */
[----:B------:R-:W-:Y:S01]  /*13f0*/  ISETP.GE.U32.AND P2, PT, R10, 0x7fffffb0, PT ;  /* 0x7fffffb00a00780c */ /* 0x000fe20003f46070 */
[----:B------:R-:W0:Y:S01]  /*1400*/  LDCU UR27, c[0x0][0x3b0] ;  /* 0x00007600ff1b77ac */ /* 0x000e220008000800 */
[----:B------:R-:W-:-:S02]  /*1410*/  SEL R41, RZ, 0x4, P6 ;  /* 0x00000004ff297807 */ /* 0x000fc40003000000 */
[----:B------:R-:W-:Y:S01]  /*1420*/  ISETP.GE.U32.AND P6, PT, R6, 0x7fffffaa, PT ;  /* 0x7fffffaa0600780c */ /* 0x000fe20003fc6070 */
[----:B------:R-:W-:Y:S01]  /*1430*/  VIADD R6, R120, 0xffffffe4 ;  /* 0xffffffe478067836 */ /* 0x000fe20000000000 */
[----:B------:R-:W-:Y:S01]  /*1440*/  SEL R48, RZ, 0x1, P0 ;  /* 0x00000001ff307807 */ /* 0x000fe20000000000 */
[----:B------:R-:W0:Y:S01]  /*1450*/  LDCU UR23, c[0x0][0x3b0] ;  /* 0x00007600ff1777ac */ /* 0x000e220008000800 */
[----:B------:R-:W-:Y:S02]  /*1460*/  SEL R44, RZ, 0x7fff8, P2 ;  /* 0x0007fff8ff2c7807 */ /* 0x000fe40001000000 */
[----:B------:R-:W-:Y:S01]  /*1470*/  ISETP.GE.U32.AND P0, PT, R2, 0x7fffffac, PT ;  /* 0x7fffffac0200780c */ /* 0x000fe20003f06070 */
[----:B------:R-:W-:Y:S01]  /*1480*/  VIADD R2, R120, 0xffffffe5 ;  /* 0xffffffe578027836 */ /* 0x000fe20000000000 */
[----:B------:R-:W-:Y:S01]  /*1490*/  ISETP.GE.U32.AND P2, PT, R7, 0x7fffffab, PT ;  /* 0x7fffffab0700780c */ /* 0x000fe20003f46070 */
[----:B------:R-:W0:Y:S01]  /*14a0*/  LDCU UR45, c[0x0][0x3b0] ;  /* 0x00007600ff2d77ac */ /* 0x000e220008000800 */
[----:B------:R-:W-:-:S02]  /*14b0*/  SEL R49, RZ, 0x1fffe, P6 ;  /* 0x0001fffeff317807 */ /* 0x000fc40003000000 */
[----:B------:R-:W-:Y:S01]  /*14c0*/  ISETP.GE.U32.AND P6, PT, R6, 0x7fffffa5, PT ;  /* 0x7fffffa50600780c */ /* 0x000fe20003fc6070 */
[C---:B------:R-:W-:Y:S01]  /*14d0*/  VIADD R6, R120.reuse, 0xffffffe7 ;  /* 0xffffffe778067836 */ /* 0x040fe20000000000 */
[----:B------:R-:W-:Y:S01]  /*14e0*/  SEL R46, RZ, 0x4, P2 ;  /* 0x00000004ff2e7807 */ /* 0x000fe20001000000 */
[----:B------:R-:W-:Y:S01]  /*14f0*/  VIADD R7, R120, 0xffffffe6 ;  /* 0xffffffe678077836 */ /* 0x000fe20000000000 */
[----:B------:R-:W-:Y:S01]  /*1500*/  ISETP.GE.U32.AND P2, PT, R2, 0x7fffffa6, PT ;  /* 0x7fffffa60200780c */ /* 0x000fe20003f46070 */
[----:B------:R-:W-:Y:S01]  /*1510*/  VIADD R2, R120, 0xffffffe1 ;  /* 0xffffffe178027836 */ /* 0x000fe20000000000 */
[----:B------:R-:W-:Y:S01]  /*1520*/  SEL R54, RZ, 0x1, P6 ;  /* 0x00000001ff367807 */ /* 0x000fe20003000000 */
[----:B------:R-:W0:Y:S01]  /*1530*/  LDCU UR33, c[0x0][0x3b0] ;  /* 0x00007600ff2177ac */ /* 0x000e220008000800 */
[----:B------:R-:W-:Y:S02]  /*1540*/  SEL R47, RZ, 0x7fff8, P0 ;  /* 0x0007fff8ff2f7807 */ /* 0x000fe40000000000 */
[----:B------:R-:W-:Y:S01]  /*1550*/  ISETP.GE.U32.AND P6, PT, R6, 0x7fffffa8, PT ;  /* 0x7fffffa80600780c */ /* 0x000fe20003fc6070 */
[C---:B------:R-:W-:Y:S01]  /*1560*/  VIADD R6, R120.reuse, 0xffffffe0 ;  /* 0xffffffe078067836 */ /* 0x040fe20000000000 */
[----:B------:R-:W-:Y:S01]  /*1570*/  ISETP.GE.U32.AND P0, PT, R7, 0x7fffffa7, PT ;  /* 0x7fffffa70700780c */ /* 0x000fe20003f06070 */
[----:B------:R-:W-:Y:S01]  /*1580*/  VIADD R7, R120, 0xffffffe2 ;  /* 0xffffffe278077836 */ /* 0x000fe20000000000 */
[----:B------:R-:W-:Y:S01]  /*1590*/  SEL R55, RZ, 0x1fffe, P2 ;  /* 0x0001fffeff377807 */ /* 0x000fe20001000000 */
[----:B------:R-:W0:Y:S01]  /*15a0*/  LDCU UR44, c[0x0][0x3b0] ;  /* 0x00007600ff2c77ac */ /* 0x000e220008000800 */
        /* <DEDUP_REMOVED lines=8> */
[----:B------:R-:W-:-:S02]  /*1630*/  ISETP.GE.U32.AND P6, PT, R7, 0x7fffffa3, PT ;  /* 0x7fffffa30700780c */ /* 0x000fc40003fc6070 */
[----:B------:R-:W-:Y:S01]  /*1640*/  SEL R61, RZ, 0x1fffe, P2 ;  /* 0x0001fffeff3d7807 */ /* 0x000fe20001000000 */
[----:B------:R-:W0:Y:S01]  /*1650*/  LDCU UR30, c[0x0][0x3b0] ;  /* 0x00007600ff1e77ac */ /* 0x000e220008000800 */
[----:B------:R-:W-:Y:S01]  /*1660*/  ISETP.GE.U32.AND P2, PT, R2, 0x7fffffa4, PT ;  /* 0x7fffffa40200780c */ /* 0x000fe20003f46070 */
[C---:B------:R-:W-:Y:S01]  /*1670*/  VIADD R2, R120.reuse, 0xffffffcd ;  /* 0xffffffcd78027836 */ /* 0x040fe20000000000 */
[----:B------:R-:W-:Y:S01]  /*1680*/  SEL R56, RZ, 0x4, P6 ;  /* 0x00000004ff387807 */ /* 0x000fe20003000000 */
[----:B------:R-:W-:Y:S01]  /*1690*/  VIADD R7, R120, 0xffffffce ;  /* 0xffffffce78077836 */ /* 0x000fe20000000000 */
[----:B------:R-:W-:Y:S01]  /*16a0*/  ISETP.GE.U32.AND P6, PT, R6, 0x7fffff8d, PT ;  /* 0x7fffff8d0600780c */ /* 0x000fe20003fc6070 */
[----:B------:R-:W1:Y:S01]  /*16b0*/  LDCU UR53, c[0x0][0x3b0] ;  /* 0x00007600ff3577ac */ /* 0x000e620008000800 */
[----:B------:R-:W-:Y:S02]  /*16c0*/  SEL R59, RZ, 0x7fff8, P2 ;  /* 0x0007fff8ff3b7807 */ /* 0x000fe40001000000 */
[----:B------:R-:W-:Y:S01]  /*16d0*/  ISETP.GE.U32.AND P2, PT, R2, 0x7fffff8e, PT ;  /* 0x7fffff8e0200780c */ /* 0x000fe20003f46070 */
[C---:B------:R-:W-:Y:S01]  /*16e0*/  VIADD R2, R120.reuse, 0xffffffcf ;  /* 0xffffffcf78027836 */ /* 0x040fe20000000000 */
[----:B------:R-:W-:Y:S01]  /*16f0*/  SEL R6, RZ, 0x1, P6 ;  /* 0x00000001ff067807 */ /* 0x000fe20003000000 */
[----:B------:R-:W1:Y:S01]  /*1700*/  LDCU UR13, c[0x0][0x3b0] ;  /* 0x00007600ff0d77ac */ /* 0x000e620008000800 */
[----:B------:R-:W-:Y:S01]  /*1710*/  ISETP.GE.U32.AND P6, PT, R7, 0x7fffff8f, PT ;  /* 0x7fffff8f0700780c */ /* 0x000fe20003fc6070 */
[C---:B------:R-:W-:Y:S01]  /*1720*/  VIADD R7, R120.reuse, 0xffffffc8 ;  /* 0xffffffc878077836 */ /* 0x040fe20000000000 */
[----:B------:R-:W-:Y:S01]  /*1730*/  SEL R11, RZ, 0x1fffe, P2 ;  /* 0x0001fffeff0b7807 */ /* 0x000fe20001000000 */
[----:B------:R-:W-:Y:S01]  /*1740*/  VIADD R10, R120, 0xffffffc9 ;  /* 0xffffffc9780a7836 */ /* 0x000fe20000000000 */
[----:B------:R-:W-:Y:S01]  /*1750*/  ISETP.GE.U32.AND P2, PT, R2, 0x7fffff90, PT ;  /* 0x7fffff900200780c */ /* 0x000fe20003f46070 */
[----:B0-----:R-:W-:Y:S01]  /*1760*/  VIADD R13, R120, 0xffffffca ;  /* 0xffffffca780d7836 */ /* 0x001fe20000000000 */
        /* <DEDUP_REMOVED lines=8> */
[----:B------:R-:W0:Y:S01]  /*17f0*/  LDCU UR50, c[0x0][0x3b0] ;  /* 0x00007600ff3277ac */ /* 0x000e220008000800 */
[----:B------:R-:W-:Y:S01]  /*1800*/  ISETP.GE.U32.AND P6, PT, R13, 0x7fffff8b, PT ;  /* 0x7fffff8b0d00780c */ /* 0x000fe20003fc6070 */
[----:B------:R-:W-:Y:S01]  /*1810*/  VIADD R13, R120, 0xffffffc4 ;  /* 0xffffffc4780d7836 */ /* 0x000fe20000000000 */
[----:B------:R1:W-:Y:S01]  /*1820*/  STL [R1+0x230], R14 ;  /* 0x0002300e01007387 */ /* 0x0003e20000100800 */
[----:B------:R-:W-:Y:S01]  /*1830*/  SEL R15, RZ, 0x1fffe, P2 ;  /* 0x0001fffeff0f7807 */ /* 0x000fe20001000000 */
[----:B------:R-:W0:Y:S01]  /*1840*/  LDCU UR42, c[0x0][0x3b0] ;  /* 0x00007600ff2a77ac */ /* 0x000e220008000800 */
[----:B------:R-:W-:-:S02]  /*1850*/  ISETP.GE.U32.AND P2, PT, R10, 0x7fffff8c, PT ;  /* 0x7fffff8c0a00780c */ /* 0x000fc40003f46070 */
[----:B------:R-:W-:Y:S01]  /*1860*/  SEL R10, RZ, 0x4, P6 ;  /* 0x00000004ff0a7807 */ /* 0x000fe20003000000 */
[----:B------:R-:W0:Y:S01]  /*1870*/  LDCU UR40, c[0x0][0x3b0] ;  /* 0x00007600ff2877ac */ /* 0x000e220008000800 */
[----:B------:R-:W-:Y:S01]  /*1880*/  ISETP.GE.U32.AND P6, PT, R13, 0x7fffff85, PT ;  /* 0x7fffff850d00780c */ /* 0x000fe20003fc6070 */
[----:B-1----:R-:W-:Y:S01]  /*1890*/  VIADD R14, R120, 0xffffffc5 ;  /* 0xffffffc5780e7836 */ /* 0x002fe20000000000 */
[----:B------:R-:W-:Y:S01]  /*18a0*/  SEL R13, RZ, 0x7fff8, P2 ;  /* 0x0007fff8ff0d7807 */ /* 0x000fe20001000000 */
[----:B------:R-:W1:Y:S01]  /*18b0*/  LDCU UR57, c[0x0][0x3b0] ;  /* 0x00007600ff3977ac */ /* 0x000e620008000800 */
[----:B------:R-:W-:Y:S02]  /*18c0*/  SEL R18, RZ, 0x1, P6 ;  /* 0x00000001ff127807 */ /* 0x000fe40003000000 */
[----:B------:R-:W-:Y:S01]  /*18d0*/  ISETP.GE.U32.AND P2, PT, R14, 0x7fffff86, PT ;  /* 0x7fffff860e00780c */ /* 0x000fe20003f46070 */
[C---:B------:R-:W-:Y:S01]  /*18e0*/  VIADD R14, R120.reuse, 0xffffffc7 ;  /* 0xffffffc7780e7836 */ /* 0x040fe20000000000 */
[----:B------:R-:W-:Y:S01]  /*18f0*/  ISETP.GE.U32.AND P6, PT, R17, 0x7fffff87, PT ;  /* 0x7fffff871100780c */ /* 0x000fe20003fc6070 */
[----:B------:R-:W-:Y:S01]  /*1900*/  VIADD R17, R120, 0xffffffc1 ;  /* 0xffffffc178117836 */ /* 0x000fe20000000000 */
[----:B------:R-:W-:Y:S01]  /*1910*/  SEL R19, RZ, 0x1fffe, P2 ;  /* 0x0001fffeff137807 */ /* 0x000fe20001000000 */
[----:B------:R-:W0:Y:S01]  /*1920*/  LDCU UR48, c[0x0][0x3b0] ;  /* 0x00007600ff3077ac */ /* 0x000e220008000800 */
[----:B------:R-:W-:-:S02]  /*1930*/  ISETP.GE.U32.AND P2, PT, R14, 0x7fffff88, PT ;  /* 0x7fffff880e00780c */ /* 0x000fc40003f46070 */
[----:B------:R-:W-:Y:S01]  /*1940*/  SEL R14, RZ, 0x4, P6 ;  /* 0x00000004ff0e7807 */ /* 0x000fe20003000000 */
[----:B------:R-:W0:Y:S01]  /*1950*/  LDCU UR31, c[0x0][0x3b0] ;  /* 0x00007600ff1f77ac */ /* 0x000e220008000800 */
[----:B------:R-:W-:Y:S02]  /*1960*/  ISETP.GE.U32.AND P6, PT, R17, 0x7fffff82, PT ;  /* 0x7fffff821100780c */ /* 0x000fe40003fc6070 */
        /* <DEDUP_REMOVED lines=66> */
[----:B------:R-:W-:Y:S01]  /*1d90*/  IMAD.IADD R43, R22, 0x1, R43 ;  /* 0x00000001162b7824 */ /* 0x000fe200078e022b */
[----:B------:R-:W-:Y:S01]  /*1da0*/  SEL R22, RZ, 0x1, P0 ;  /* 0x00000001ff167807 */ /* 0x000fe20000000000 */
[----:B------:R-:W0:Y:S01]  /*1db0*/  LDCU UR65, c[0x0][0x3b0] ;  /* 0x00007600ff4177ac */ /* 0x000e220008000800 */
[----:B------:R-:W-:Y:S02]  /*1dc0*/  SEL R40, RZ, 0x7fff8, P2 ;  /* 0x0007fff8ff287807 */ /* 0x000fe40001000000 */
[----:B------:R-:W-:Y:S01]  /*1dd0*/  ISETP.GE.U32.AND P2, PT, R115, 0x7fffff81, PT ;  /* 0x7fffff817300780c */ /* 0x000fe20003f46070 */
[----:B------:R-:W-:Y:S01]  /*1de0*/  IMAD.IADD R61, R22, 0x1, R61 ;  /* 0x00000001163d7824 */ /* 0x000fe200078e023d */
[----:B------:R-:W-:Y:S01]  /*1df0*/  PRMT R101, RZ, 0x7610, R101 ;  /* 0x00007610ff657816 */ /* 0x000fe20000000065 */
[----:B------:R-:W0:Y:S01]  /*1e00*/  LDCU UR66, c[0x0][0x3b0] ;  /* 0x00007600ff4277ac */ /* 0x000e220008000800 */
[----:B------:R-:W-:Y:S01]  /*1e10*/  SEL R22, RZ, 0x1, P2 ;  /* 0x00000001ff167807 */ /* 0x000fe20001000000 */
[----:B------:R-:W-:-:S04]  /*1e20*/  IMAD.IADD R48, R48, 0x1, R49 ;  /* 0x0000000130307824 */ /* 0x000fc800078e0231 */
[----:B------:R-:W-:Y:S02]  /*1e30*/  IMAD.IADD R22, R22, 0x1, R23 ;  /* 0x0000000116167824 */ /* 0x000fe400078e0217 */
[----:B------:R-:W-:Y:S02]  /*1e40*/  IMAD.IADD R6, R6, 0x1, R11 ;  /* 0x0000000106067824 */ /* 0x000fe400078e020b */
[----:B------:R-:W-:Y:S01]  /*1e50*/  IMAD.IADD R18, R18, 0x1, R19 ;  /* 0x0000000112127824 */ /* 0x000fe200078e0213 */
[----:B------:R-:W-:Y:S01]  /*1e60*/  LOP3.LUT R22, R22, 0x3, RZ, 0xc0, !PT ;  /* 0x0000000316167812 */ /* 0x000fe200078ec0ff */
[----:B------:R-:W-:Y:S01]  /*1e70*/  IMAD.IADD R54, R54, 0x1, R55 ;  /* 0x0000000136367824 */ /* 0x000fe200078e0237 */
[----:B------:R-:W-:Y:S01]  /*1e80*/  LOP3.LUT R48, R48, 0x3, RZ, 0xc0, !PT ;  /* 0x0000000330307812 */ /* 0x000fe200078ec0ff */
[----:B------:R-:W-:Y:S01]  /*1e90*/  IMAD.IADD R12, R12, 0x1, R15 ;  /* 0x000000010c0c7824 */ /* 0x000fe200078e020f */
[----:B------:R-:W-:Y:S01]  /*1ea0*/  LOP3.LUT R61, R61, 0x3, RZ, 0xc0, !PT ;  /* 0x000000033d3d7812 */ /* 0x000fe200078ec0ff */
[----:B------:R-:W-:-:S02]  /*1eb0*/  IMAD.IADD R30, R30, 0x1, R31 ;  /* 0x000000011e1e7824 */ /* 0x000fc400078e021f */
[----:B------:R-:W-:Y:S01]  /*1ec0*/  IMAD.IADD R39, R39, 0x1, R42 ;  /* 0x0000000127277824 */ /* 0x000fe200078e022a */
[----:B------:R-:W-:Y:S01]  /*1ed0*/  LOP3.LUT R6, R6, 0x3, RZ, 0xc0, !PT ;  /* 0x0000000306067812 */ /* 0x000fe200078ec0ff */
[----:B------:R-:W-:Y:S01]  /*1ee0*/  IMAD.IADD R35, R35, 0x1, R38 ;  /* 0x0000000123237824 */ /* 0x000fe200078e0226 */
[----:B------:R-:W-:Y:S02]  /*1ef0*/  LOP3.LUT R18, R18, 0x3, RZ, 0xc0, !PT ;  /* 0x0000000312127812 */ /* 0x000fe400078ec0ff */
[----:B------:R-:W-:Y:S02]  /*1f00*/  IADD3 R20, PT, PT, R22, R21, R20 ;  /* 0x0000001516147210 */ /* 0x000fe40007ffe014 */
[----:B------:R-:W-:Y:S02]  /*1f10*/  IADD3 R46, PT, PT, R48, R47, R46 ;  /* 0x0000002f302e7210 */ /* 0x000fe40007ffe02e */
[----:B------:R-:W-:Y:S02]  /*1f20*/  LOP3.LUT R54, R54, 0x3, RZ, 0xc0, !PT ;  /* 0x0000000336367812 */ /* 0x000fe400078ec0ff */
[----:B------:R-:W-:-:S02]  /*1f30*/  LOP3.LUT R12, R12, 0x3, RZ, 0xc0, !PT ;  /* 0x000000030c0c7812 */ /* 0x000fc400078ec0ff */
[----:B------:R-:W-:Y:S02]  /*1f40*/  IADD3 R56, PT, PT, R61, R59, R56 ;  /* 0x0000003b3d387210 */ /* 0x000fe40007ffe038 */
[----:B------:R-:W-:Y:S02]  /*1f50*/  LOP3.LUT R30, R30, 0x3, RZ, 0xc0, !PT ;  /* 0x000000031e1e7812 */ /* 0x000fe400078ec0ff */
[----:B------:R-:W-:Y:S02]  /*1f60*/  LOP3.LUT R39, R39, 0x3, RZ, 0xc0, !PT ;  /* 0x0000000327277812 */ /* 0x000fe400078ec0ff */
[----:B------:R-:W-:Y:S02]  /*1f70*/  IADD3 R2, PT, PT, R6, R7, R2 ;  /* 0x0000000706027210 */ /* 0x000fe40007ffe002 */
[----:B------:R-:W-:Y:S02]  /*1f80*/  IADD3 R14, PT, PT, R18, R17, R14 ;  /* 0x00000011120e7210 */ /* 0x000fe40007ffe00e */
[----:B------:R-:W-:Y:S01]  /*1f90*/  LOP3.LUT R7, R20, 0xf, RZ, 0xc0, !PT ;  /* 0x0000000f14077812 */ /* 0x000fe200078ec0ff */
[----:B------:R-:W-:Y:S01]  /*1fa0*/  IMAD.SHL.U32 R46, R46, 0x100, RZ ;  /* 0x000001002e2e7824 */ /* 0x000fe200078e00ff */
[----:B------:R-:W-:-:S02]  /*1fb0*/  IADD3 R50, PT, PT, R54, R53, R50 ;  /* 0x0000003536327210 */ /* 0x000fc40007ffe032 */
[----:B------:R-:W-:Y:S02]  /*1fc0*/  IADD3 R10, PT, PT, R12, R13, R10 ;  /* 0x0000000d0c0a7210 */ /* 0x000fe40007ffe00a */
[----:B------:R-:W-:Y:S01]  /*1fd0*/  LOP3.LUT R11, R56, 0xf, RZ, 0xc0, !PT ;  /* 0x0000000f380b7812 */ /* 0x000fe200078ec0ff */
[----:B------:R-:W-:Y:S01]  /*1fe0*/  IMAD.IADD R26, R26, 0x1, R27 ;  /* 0x000000011a1a7824 */ /* 0x000fe200078e021b */
[----:B------:R-:W-:Y:S02]  /*1ff0*/  IADD3 R28, PT, PT, R30, R29, R28 ;  /* 0x0000001d1e1c7210 */ /* 0x000fe40007ffe01c */
[----:B------:R-:W-:Y:S02]  /*2000*/  LOP3.LUT R35, R35, 0x3, RZ, 0xc0, !PT ;  /* 0x0000000323237812 */ /* 0x000fe400078ec0ff */
[----:B------:R-:W-:Y:S02]  /*2010*/  IADD3 R37, PT, PT, R39, R40, R37 ;  /* 0x0000002827257210 */ /* 0x000fe40007ffe025 */
[----:B------:R-:W-:Y:S01]  /*2020*/  LOP3.LUT R43, R43, 0x3, RZ, 0xc0, !PT ;  /* 0x000000032b2b7812 */ /* 0x000fe200078ec0ff */
[----:B------:R-:W-:Y:S01]  /*2030*/  IMAD R14, R14, 0x10, R7 ;  /* 0x000000100e0e7824 */ /* 0x000fe200078e0207 */
[----:B------:R-:W-:Y:S01]  /*2040*/  IADD3 R33, PT, PT, R35, R34, R33 ;  /* 0x0000002223217210 */ /* 0x000fe20007ffe021 */
[----:B------:R-:W-:Y:S01]  /*2050*/  IMAD R50, R50, 0x10, R11 ;  /* 0x0000001032327824 */ /* 0x000fe200078e020b */
[----:B------:R-:W-:Y:S01]  /*2060*/  LOP3.LUT R6, R37, 0xf, RZ, 0xc0, !PT ;  /* 0x0000000f25067812 */ /* 0x000fe200078ec0ff */
[----:B------:R-:W-:Y:S01]  /*2070*/  IMAD.SHL.U32 R7, R10, 0x100, RZ ;  /* 0x000001000a077824 */ /* 0x000fe200078e00ff */
[----:B------:R-:W-:Y:S01]  /*2080*/  IADD3 R41, PT, PT, R43, R44, R41 ;  /* 0x0000002c2b297210 */ /* 0x000fe20007ffe029 */
[----:B------:R-:W-:Y:S01]  /*2090*/  IMAD.SHL.U32 R11, R28, 0x100, RZ ;  /* 0x000001001c0b7824 */ /* 0x000fe200078e00ff */
[----:B------:R-:W-:-:S02]  /*20a0*/  LOP3.LUT R10, R46, 0xf00, RZ, 0xe2, !PT ;  /* 0x00000f002e0a7812 */ /* 0x000fc400078ee2ff */
[----:B------:R-:W-:Y:S01]  /*20b0*/  LOP3.LUT R26, R26, 0x3, RZ, 0xc0, !PT ;  /* 0x000000031a1a7812 */ /* 0x000fe200078ec0ff */
[----:B------:R-:W-:Y:S01]  /*20c0*/  IMAD R6, R33, 0x10, R6 ;  /* 0x0000001021067824 */ /* 0x000fe200078e0206 */
[----:B------:R-:W-:Y:S01]  /*20d0*/  LOP3.LUT R13, R50, 0xff, RZ, 0xc0, !PT ;  /* 0x000000ff320d7812 */ /* 0x000fe200078ec0ff */
[----:B------:R-:W-:Y:S01]  /*20e0*/  IMAD R10, R41, 0x1000, R10 ;  /* 0x00001000290a7824 */ /* 0x000fe200078e020a */
[----:B------:R-:W-:Y:S02]  /*20f0*/  PRMT R21, RZ, 0x7610, R21 ;  /* 0x00007610ff157816 */ /* 0x000fe40000000015 */
[----:B------:R-:W-:Y:S02]  /*2100*/  IADD3 R24, PT, PT, R26, R25, R24 ;  /* 0x000000191a187210 */ /* 0x000fe40007ffe018 */
[----:B------:R-:W-:Y:S02]  /*2110*/  LOP3.LUT R11, R11, 0xf00, RZ, 0xe2, !PT ;  /* 0x00000f000b0b7812 */ /* 0x000fe400078ee2ff */
[----:B------:R-:W-:Y:S01]  /*2120*/  LOP3.LUT R7, R7, 0xf00, RZ, 0xe2, !PT ;  /* 0x00000f0007077812 */ /* 0x000fe200078ee2ff */
[----:B------:R-:W-:Y:S01]  /*2130*/  IMAD.IADD R13, R10, 0x1, R13 ;  /* 0x000000010a0d7824 */ /* 0x000fe200078e020d */
[----:B------:R-:W-:Y:S01]  /*2140*/  LOP3.LUT R6, R6, 0xff, RZ, 0xc0, !PT ;  /* 0x000000ff06067812 */ /* 0x000fe200078ec0ff */
[----:B------:R-:W-:Y:S01]  /*2150*/  IMAD R11, R24, 0x1000, R11 ;  /* 0x00001000180b7824 */ /* 0x000fe200078e020b */
[----:B------:R0:W2:Y:S01]  /*2160*/  @!P3 LDG.E.U8 R21, desc[UR20][R8.64] ;  /* 0x000000140815b981 */ /* 0x0000a2000c1e1100 */
[----:B------:R-:W-:Y:S01]  /*2170*/  IMAD R2, R2, 0x1000, R7 ;  /* 0x0000100002027824 */ /* 0x000fe200078e0207 */
[----:B------:R-:W-:-:S02]  /*2180*/  SHF.R.S32.HI R66, RZ, 0x1f, R67 ;  /* 0x0000001fff427819 */ /* 0x000fc40000011443 */
[----:B------:R-:W-:Y:S02]  /*2190*/  IADD3 R10, P3, PT, R67, R4, RZ ;  /* 0x00000004430a7210 */ /* 0x000fe40007f7e0ff */
[----:B------:R-:W-:Y:S01]  /*21a0*/  LOP3.LUT R7, R14, 0xff, RZ, 0xc0, !PT ;  /* 0x000000ff0e077812 */ /* 0x000fe200078ec0ff */
[--C-:B------:R-:W-:Y:S01]  /*21b0*/  IMAD.IADD R15, R11, 0x1, R6.reuse ;  /* 0x000000010b0f7824 */ /* 0x100fe200078e0206 */
[----:B------:R-:W-:Y:S01]  /*21c0*/  LOP3.LUT R20, R13, 0xffff, RZ, 0xc0, !PT ;  /* 0x0000ffff0d147812 */ /* 0x000fe200078ec0ff */
[----:B0-----:R-:W-:Y:S01]  /*21d0*/  IMAD.SHL.U32 R8, R122, 0x8, RZ ;  /* 0x000000087a087824 */ /* 0x001fe200078e00ff */
[----:B------:R-:W-:Y:S01]  /*21e0*/  STL [R1+0x124], R67 ;  /* 0x0001244301007387 */ /* 0x000fe20000100800 */
[----:B------:R-:W-:Y:S01]  /*21f0*/  PRMT R6, RZ, 0x7610, R6 ;  /* 0x00007610ff067816 */ /* 0x000fe20000000006 */
[----:B------:R-:W-:Y:S02]  /*2200*/  IMAD.X R11, R66, 0x1, R5, P3 ;  /* 0x00000001420b7824 */ /* 0x000fe400018e0605 */
[----:B------:R-:W-:Y:S01]  /*2210*/  STL [R1+0x22c], R66 ;  /* 0x00022c4201007387 */ /* 0x000fe20000100800 */
[----:B------:R-:W-:Y:S01]  /*2220*/  IMAD.IADD R2, R2, 0x1, R7 ;  /* 0x0000000102027824 */ /* 0x000fe200078e0207 */
[----:B------:R-:W-:-:S02]  /*2230*/  SHF.R.S32.HI R9, RZ, 0x1f, R8 ;  /* 0x0000001fff097819 */ /* 0x000fc40000011408 */
[----:B------:R0:W-:Y:S01]  /*2240*/  STL [R1+0x120], R8 ;  /* 0x0001200801007387 */ /* 0x0001e20000100800 */
[-C--:B------:R-:W-:Y:S02]  /*2250*/  IADD3 R12, P3, PT, R8, R4.reuse, RZ ;  /* 0x00000004080c7210 */ /* 0x080fe40007f7e0ff */
[----:B------:R-:W-:Y:S01]  /*2260*/  SHF.R.U32.HI R7, RZ, 0x7, R20 ;  /* 0x00000007ff077819 */ /* 0x000fe20000011614 */
[----:B------:R-:W2:Y:S02]  /*2270*/  @!P4 LDG.E.U8 R6, desc[UR20][R10.64] ;  /* 0x000000140a06c981 */ /* 0x000ea4000c1e1100 */
[----:B------:R-:W-:Y:S02]  /*2280*/  IMAD.X R13, R9, 0x1, R5, P3 ;  /* 0x00000001090d7824 */ /* 0x000fe400018e0605 */
[----:B0-----:R-:W-:Y:S01]  /*2290*/  IMAD R8, R122, 0x18, RZ ;  /* 0x000000187a087824 */ /* 0x001fe200078e02ff */
[----:B------:R-:W-:Y:S01]  /*22a0*/  LOP3.LUT P4, RZ, R7, 0x1, RZ, 0xc0, !PT ;  /* 0x0000000107ff7812 */ /* 0x000fe2000788c0ff */
[----:B------:R-:W-:Y:S03]  /*22b0*/  STL [R1+0x228], R9 ;  /* 0x0002280901007387 */ /* 0x000fe60000100800 */
[----:B------:R-:W-:Y:S01]  /*22c0*/  SHF.R.S32.HI R7, RZ, 0x1f, R8 ;  /* 0x0000001fff077819 */ /* 0x000fe20000011408 */
[----:B------:R0:W2:Y:S01]  /*22d0*/  @!P5 LDG.E.U8 R64, desc[UR20][R12.64] ;  /* 0x000000140c40d981 */ /* 0x0000a2000c1e1100 */
[----:B------:R-:W-:-:S03]  /*22e0*/  IADD3 R18, P3, PT, R8, R4, RZ ;  /* 0x0000000408127210 */ /* 0x000fc60007f7e0ff */
[----:B------:R-:W-:Y:S02]  /*22f0*/  STL [R1+0xe0], R8 ;  /* 0x0000e00801007387 */ /* 0x000fe40000100800 */
[----:B------:R-:W-:Y:S02]  /*2300*/  IMAD.X R19, R7, 0x1, R5, P3 ;  /* 0x0000000107137824 */ /* 0x000fe400018e0605 */
[----:B------:R1:W-:Y:S01]  /*2310*/  STL [R1+0x1e8], R7 ;  /* 0x0001e80701007387 */ /* 0x0003e20000100800 */
[----:B------:R-:W-:Y:S01]  /*2320*/  PRMT R15, R2, 0x5410, R15 ;  /* 0x00005410020f7816 */ /* 0x000fe2000000000f */
[----:B------:R-:W-:Y:S02]  /*2330*/  VIADD R2, R120, 0xfffffff5 ;  /* 0xfffffff578027836 */ /* 0x000fe40000000000 */
[C---:B0-----:R-:W-:Y:S01]  /*2340*/  IMAD.SHL.U32 R12, R122.reuse, 0x20, RZ ;  /* 0x000000207a0c7824 */ /* 0x041fe200078e00ff */
[----:B------:R-:W2:Y:S01]  /*2350*/  @P4 LDG.E.U8 R63, desc[UR20][R18.64] ;  /* 0x00000014123f4981 */ /* 0x000ea2000c1e1100 */
[----:B-1----:R-:W-:Y:S01]  /*2360*/  IMAD R7, R122, 0x9, RZ ;  /* 0x000000097a077824 */ /* 0x002fe200078e02ff */
[----:B------:R-:W-:-:S04]  /*2370*/  ISETP.GE.U32.AND P3, PT, R2, 0x7fffffb6, PT ;  /* 0x7fffffb60200780c */ /* 0x000fc80003f66070 */
[----:B------:R0:W-:Y:S01]  /*2380*/  STL [R1+0x11c], R7 ;  /* 0x00011c0701007387 */ /* 0x0001e20000100800 */
[----:B------:R-:W-:Y:S02]  /*2390*/  SHF.R.S32.HI R10, RZ, 0x1f, R7 ;  /* 0x0000001fff0a7819 */ /* 0x000fe40000011407 */
[----:B------:R-:W-:Y:S02]  /*23a0*/  IADD3 R8, P5, PT, R7, R4, RZ ;  /* 0x0000000407087210 */ /* 0x000fe40007fbe0ff */
[----:B------:R-:W-:Y:S01]  /*23b0*/  SHF.R.U64 R2, R15, 0x1f, RZ ;  /* 0x0000001f0f027819 */ /* 0x000fe200000012ff */
[----:B------:R1:W-:Y:S01]  /*23c0*/  STL [R1+0x224], R10 ;  /* 0x0002240a01007387 */ /* 0x0003e20000100800 */
[----:B0-----:R-:W-:Y:S02]  /*23d0*/  IMAD R7, R122, 0xa, RZ ;  /* 0x0000000a7a077824 */ /* 0x001fe400078e02ff */
[----:B------:R-:W-:-:S03]  /*23e0*/  IMAD.X R9, R10, 0x1, R5, P5 ;  /* 0x000000010a097824 */ /* 0x000fc600028e0605 */
[----:B------:R-:W-:Y:S02]  /*23f0*/  SHF.R.S32.HI R13, RZ, 0x1f, R7 ;  /* 0x0000001fff0d7819 */ /* 0x000fe40000011407 */
[----:B-1----:R-:W-:Y:S01]  /*2400*/  IADD3 R10, P5, PT, R7, R4, RZ ;  /* 0x00000004070a7210 */ /* 0x002fe20007fbe0ff */
[----:B------:R0:W-:Y:S01]  /*2410*/  STL [R1+0x118], R7 ;  /* 0x0001180701007387 */ /* 0x0001e20000100800 */
[----:B------:R-:W-:Y:S02]  /*2420*/  LOP3.LUT P4, RZ, R2, 0x1, RZ, 0xc0, !PT ;  /* 0x0000000102ff7812 */ /* 0x000fe4000788c0ff */
[----:B------:R-:W-:Y:S01]  /*2430*/  PRMT R56, RZ, 0x7610, R56 ;  /* 0x00007610ff387816 */ /* 0x000fe20000000038 */
[----:B------:R1:W-:Y:S01]  /*2440*/  STL [R1+0xc0], R12 ;  /* 0x0000c00c01007387 */ /* 0x0003e20000100800 */
[----:B------:R-:W-:Y:S01]  /*2450*/  IMAD.X R11, R13, 0x1, R5, P5 ;  /* 0x000000010d0b7824 */ /* 0x000fe200028e0605 */
[----:B0-----:R-:W-:-:S03]  /*2460*/  SHF.R.S32.HI R7, RZ, 0x1f, R12 ;  /* 0x0000001fff077819 */ /* 0x001fc6000001140c */
[----:B------:R0:W2:Y:S01]  /*2470*/  @!P6 LDG.E.U8 R56, desc[UR20][R8.64] ;  /* 0x000000140838e981 */ /* 0x0000a2000c1e1100 */
[----:B-1----:R-:W-:-:S03]  /*2480*/  IADD3 R12, P5, PT, R12, R4, RZ ;  /* 0x000000040c0c7210 */ /* 0x002fc60007fbe0ff */
[----:B------:R1:W-:Y:S01]  /*2490*/  STL [R1+0x220], R13 ;  /* 0x0002200d01007387 */ /* 0x0003e20000100800 */
[----:B------:R-:W-:Y:S01]  /*24a0*/  VIADD R2, R120, 0xfffffff4 ;  /* 0xfffffff478027836 */ /* 0x000fe20000000000 */
[----:B------:R-:W-:Y:S01]  /*24b0*/  PRMT R50, RZ, 0x7610, R50 ;  /* 0x00007610ff327816 */ /* 0x000fe20000000032 */
[----:B0-----:R-:W-:Y:S02]  /*24c0*/  IMAD R8, R122, 0xb, RZ ;  /* 0x0000000b7a087824 */ /* 0x001fe400078e02ff */
[----:B-1----:R-:W-:Y:S01]  /*24d0*/  IMAD.X R13, R7, 0x1, R5, P5 ;  /* 0x00000001070d7824 */ /* 0x002fe200028e0605 */
[----:B------:R0:W-:Y:S01]  /*24e0*/  STL [R1+0x1c8], R7 ;  /* 0x0001c80701007387 */ /* 0x0001e20000100800 */
[----:B------:R-:W-:-:S03]  /*24f0*/  ISETP.GE.U32.AND P6, PT, R2, 0x7fffffb5, PT ;  /* 0x7fffffb50200780c */ /* 0x000fc60003fc6070 */
[----:B------:R-:W2:Y:S04]  /*2500*/  @P4 LDG.E.U8 R62, desc[UR20][R12.64] ;  /* 0x000000140c3e4981 */ /* 0x000ea8000c1e1100 */
[----:B------:R1:W-:Y:S01]  /*2510*/  STL [R1+0x114], R8 ;  /* 0x0001140801007387 */ /* 0x0003e20000100800 */
[----:B0-----:R-:W-:-:S03]  /*2520*/  SHF.R.S32.HI R7, RZ, 0x1f, R8 ;  /* 0x0000001fff077819 */ /* 0x001fc60000011408 */
[----:B------:R0:W2:Y:S01]  /*2530*/  @!P3 LDG.E.U8 R50, desc[UR20][R10.64] ;  /* 0x000000140a32b981 */ /* 0x0000a2000c1e1100 */
[-C--:B-1----:R-:W-:Y:S01]  /*2540*/  IADD3 R8, P4, PT, R8, R4.reuse, RZ ;  /* 0x0000000408087210 */ /* 0x082fe20007f9e0ff */
[----:B0-----:R-:W-:Y:S02]  /*2550*/  IMAD R10, R122, 0x28, RZ ;  /* 0x000000287a0a7824 */ /* 0x001fe400078e02ff */
[----:B------:R0:W-:Y:S02]  /*2560*/  STL [R1+0x21c], R7 ;  /* 0x00021c0701007387 */ /* 0x0001e40000100800 */
[----:B------:R-:W-:Y:S01]  /*2570*/  IMAD.X R9, R7, 0x1, R5, P4 ;  /* 0x0000000107097824 */ /* 0x000fe200020e0605 */
[----:B------:R-:W-:Y:S01]  /*2580*/  PRMT R44, RZ, 0x7610, R44 ;  /* 0x00007610ff2c7816 */ /* 0x000fe2000000002c */
[----:B------:R1:W-:Y:S01]  /*2590*/  STL [R1+0xa0], R10 ;  /* 0x0000a00a01007387 */ /* 0x0003e20000100800 */
[----:B------:R-:W-:Y:S01]  /*25a0*/  IADD3 R18, P4, PT, R10, R4, RZ ;  /* 0x000000040a127210 */ /* 0x000fe20007f9e0ff */
[----:B------:R-:W-:-:S03]  /*25b0*/  VIADD R2, R120, 0xfffffff3 ;  /* 0xfffffff378027836 */ /* 0x000fc60000000000 */
[----:B------:R3:W2:Y:S01]  /*25c0*/  @!P6 LDG.E.U8 R44, desc[UR20][R8.64] ;  /* 0x00000014082ce981 */ /* 0x0006a2000c1e1100 */
[----:B0-----:R-:W-:Y:S01]  /*25d0*/  SHF.R.S32.HI R7, RZ, 0x1f, R10 ;  /* 0x0000001fff077819 */ /* 0x001fe2000001140a */
[----:B-1----:R-:W-:-:S04]  /*25e0*/  IMAD R10, R122, 0xc, RZ ;  /* 0x0000000c7a0a7824 */ /* 0x002fc800078e02ff */
[----:B------:R0:W-:Y:S01]  /*25f0*/  STL [R1+0x1a8], R7 ;  /* 0x0001a80701007387 */ /* 0x0001e20000100800 */
[----:B------:R-:W-:-:S03]  /*2600*/  IMAD.X R19, R7, 0x1, R5, P4 ;  /* 0x0000000107137824 */ /* 0x000fc600020e0605 */
[----:B------:R1:W-:Y:S01]  /*2610*/  STL [R1+0x110], R10 ;  /* 0x0001100a01007387 */ /* 0x0003e20000100800 */
[----:B------:R-:W-:Y:S02]  /*2620*/  ISETP.GE.U32.AND P3, PT, R2, 0x7fffffb4, PT ;  /* 0x7fffffb40200780c */ /* 0x000fe40003f66070 */
[----:B0-----:R-:W-:Y:S02]  /*2630*/  SHF.R.S32.HI R7, RZ, 0x1f, R10 ;  /* 0x0000001fff077819 */ /* 0x001fe4000001140a */
[----:B-1----:R-:W-:Y:S02]  /*2640*/  IADD3 R10, P6, PT, R10, R4, RZ ;  /* 0x000000040a0a7210 */ /* 0x002fe40007fde0ff */
[----:B------:R-:W-:Y:S01]  /*2650*/  SHF.R.U64 R2, R15, 0x17, RZ ;  /* 0x000000170f027819 */ /* 0x000fe200000012ff */
[----:B------:R0:W-:Y:S02]  /*2660*/  STL [R1+0x218], R7 ;  /* 0x0002180701007387 */ /* 0x0001e40000100800 */
[----:B------:R-:W-:Y:S01]  /*2670*/  IMAD.X R11, R7, 0x1, R5, P6 ;  /* 0x00000001070b7824 */ /* 0x000fe200030e0605 */
[----:B------:R-:W-:Y:S01]  /*2680*/  LOP3.LUT P5, RZ, R2, 0x1, RZ, 0xc0, !PT ;  /* 0x0000000102ff7812 */ /* 0x000fe200078ac0ff */
[----:B------:R-:W-:Y:S01]  /*2690*/  VIADD R2, R120, 0xfffffff2 ;  /* 0xfffffff278027836 */ /* 0x000fe20000000000 */
[----:B------:R-:W-:Y:S01]  /*26a0*/  PRMT R39, RZ, 0x7610, R39 ;  /* 0x00007610ff277816 */ /* 0x000fe20000000027 */
[----:B0-----:R-:W-:Y:S01]  /*26b0*/  IMAD R7, R122, 0x30, RZ ;  /* 0x000000307a077824 */ /* 0x001fe200078e02ff */
[----:B------:R-:W-:-:S04]  /*26c0*/  PRMT R61, RZ, 0x7610, R61 ;  /* 0x00007610ff3d7816 */ /* 0x000fc8000000003d */
[----:B------:R0:W2:Y:S01]  /*26d0*/  @!P3 LDG.E.U8 R39, desc[UR20][R10.64] ;  /* 0x000000140a27b981 */ /* 0x0000a2000c1e1100 */
[----:B---3--:R-:W-:-:S03]  /*26e0*/  SHF.R.S32.HI R8, RZ, 0x1f, R7 ;  /* 0x0000001fff087819 */ /* 0x008fc60000011407 */
[----:B------:R1:W-:Y:S01]  /*26f0*/  STL [R1+0x80], R7 ;  /* 0x0000800701007387 */ /* 0x0003e20000100800 */
[----:B------:R-:W-:Y:S02]  /*2700*/  IADD3 R12, P6, PT, R7, R4, RZ ;  /* 0x00000004070c7210 */ /* 0x000fe40007fde0ff */
[----:B------:R-:W-:Y:S01]  /*2710*/  ISETP.GE.U32.AND P4, PT, R2, 0x7fffffb3, PT ;  /* 0x7fffffb30200780c */ /* 0x000fe20003f86070 */
[----:B------:R3:W-:Y:S01]  /*2720*/  STL [R1+0x188], R8 ;  /* 0x0001880801007387 */ /* 0x0007e20000100800 */
[----:B------:R-:W-:Y:S01]  /*2730*/  SHF.R.U64 R2, R15, 0xf, RZ ;  /* 0x0000000f0f027819 */ /* 0x000fe200000012ff */
[----:B------:R-:W-:Y:S02]  /*2740*/  IMAD.X R13, R8, 0x1, R5, P6 ;  /* 0x00000001080d7824 */ /* 0x000fe400030e0605 */
[----:B------:R4:W2:Y:S01]  /*2750*/  @P5 LDG.E.U8 R61, desc[UR20][R18.64] ;  /* 0x00000014123d5981 */ /* 0x0008a2000c1e1100 */
[C---:B-1----:R-:W-:Y:S02]  /*2760*/  IMAD R7, R122.reuse, 0xd, RZ ;  /* 0x0000000d7a077824 */ /* 0x042fe400078e02ff */
[----:B0-----:R-:W-:-:S03]  /*2770*/  IMAD R10, R122, 0x38, RZ ;  /* 0x000000387a0a7824 */ /* 0x001fc600078e02ff */
[----:B------:R-:W-:Y:S02]  /*2780*/  SHF.R.S32.HI R11, RZ, 0x1f, R7 ;  /* 0x0000001fff0b7819 */ /* 0x000fe40000011407 */
[----:B---3--:R-:W-:Y:S01]  /*2790*/  IADD3 R8, P6, PT, R7, R4, RZ ;  /* 0x0000000407087210 */ /* 0x008fe20007fde0ff */
[----:B------:R0:W-:Y:S01]  /*27a0*/  STL [R1+0x10c], R7 ;  /* 0x00010c0701007387 */ /* 0x0001e20000100800 */
[----:B------:R-:W-:-:S03]  /*27b0*/  LOP3.LUT P5, RZ, R2, 0x1, RZ, 0xc0, !PT ;  /* 0x0000000102ff7812 */ /* 0x000fc600078ac0ff */
[----:B------:R-:W-:Y:S01]  /*27c0*/  IMAD.X R9, R11, 0x1, R5, P6 ;  /* 0x000000010b097824 */ /* 0x000fe200030e0605 */
[----:B------:R1:W-:Y:S01]  /*27d0*/  STL [R1+0x60], R10 ;  /* 0x0000600a01007387 */ /* 0x0003e20000100800 */
[----:B----4-:R-:W-:Y:S02]  /*27e0*/  IADD3 R18, P6, PT, R10, R4, RZ ;  /* 0x000000040a127210 */ /* 0x010fe40007fde0ff */
[----:B------:R-:W-:Y:S02]  /*27f0*/  PRMT R31, RZ, 0x7610, R31 ;  /* 0x00007610ff1f7816 */ /* 0x000fe4000000001f */
[----:B0-----:R-:W-:Y:S02]  /*2800*/  SHF.R.S32.HI R7, RZ, 0x1f, R10 ;  /* 0x0000001fff077819 */ /* 0x001fe4000001140a */
[----:B------:R-:W-:Y:S01]  /*2810*/  SHF.R.U64 R2, R15, 0x7, RZ ;  /* 0x000000070f027819 */ /* 0x000fe200000012ff */
[----:B------:R-:W-:Y:S01]  /*2820*/  STL [R1+0x214], R11 ;  /* 0x0002140b01007387 */ /* 0x000fe20000100800 */
[----:B-1----:R-:W-:-:S02]  /*2830*/  IMAD R10, R122, 0xe, RZ ;  /* 0x0000000e7a0a7824 */ /* 0x002fc400078e02ff */
[----:B------:R-:W-:Y:S01]  /*2840*/  LOP3.LUT P3, RZ, R2, 0x1, RZ, 0xc0, !PT ;  /* 0x0000000102ff7812 */ /* 0x000fe2000786c0ff */
[----:B------:R0:W-:Y:S01]  /*2850*/  STL [R1+0x168], R7 ;  /* 0x0001680701007387 */ /* 0x0001e20000100800 */
[----:B------:R-:W-:Y:S02]  /*2860*/  IMAD.X R19, R7, 0x1, R5, P6 ;  /* 0x0000000107137824 */ /* 0x000fe400030e0605 */
[----:B------:R-:W-:Y:S01]  /*2870*/  VIADD R2, R120, 0xfffffff1 ;  /* 0xfffffff178027836 */ /* 0x000fe20000000000 */
[----:B------:R1:W-:Y:S04]  /*2880*/  STL [R1+0x108], R10 ;  /* 0x0001080a01007387 */ /* 0x0003e80000100800 */
[----:B------:R3:W4:Y:S01]  /*2890*/  @!P4 LDG.E.U8 R31, desc[UR20][R8.64] ;  /* 0x00000014081fc981 */ /* 0x000722000c1e1100 */
[----:B0-----:R-:W-:-:S03]  /*28a0*/  SHF.R.S32.HI R7, RZ, 0x1f, R10 ;  /* 0x0000001fff077819 */ /* 0x001fc6000001140a */
[----:B------:R0:W2:Y:S01]  /*28b0*/  @P5 LDG.E.U8 R60, desc[UR20][R12.64] ;  /* 0x000000140c3c5981 */ /* 0x0000a2000c1e1100 */
[----:B-1----:R-:W-:Y:S01]  /*28c0*/  IADD3 R10, P6, PT, R10, R4, RZ ;  /* 0x000000040a0a7210 */ /* 0x002fe20007fde0ff */
[----:B---3--:R-:W-:Y:S01]  /*28d0*/  IMAD R8, R122, 0xf, RZ ;  /* 0x0000000f7a087824 */ /* 0x008fe200078e02ff */
[----:B------:R-:W-:Y:S01]  /*28e0*/  ISETP.GE.U32.AND P5, PT, R2, 0x7fffffb2, PT ;  /* 0x7fffffb20200780c */ /* 0x000fe20003fa6070 */
[----:B------:R1:W-:Y:S02]  /*28f0*/  STL [R1+0x210], R7 ;  /* 0x0002100701007387 */ /* 0x0003e40000100800 */
[----:B------:R-:W-:Y:S02]  /*2900*/  IMAD.X R11, R7, 0x1, R5, P6 ;  /* 0x00000001070b7824 */ /* 0x000fe400030e0605 */
[----:B------:R-:W-:Y:S01]  /*2910*/  VIADD R2, R120, 0xfffffff0 ;  /* 0xfffffff078027836 */ /* 0x000fe20000000000 */
[----:B------:R3:W-:Y:S01]  /*2920*/  STL [R1+0x104], R8 ;  /* 0x0001040801007387 */ /* 0x0007e20000100800 */
[----:B0-----:R-:W-:Y:S01]  /*2930*/  IMAD R12, R122, 0x11, RZ ;  /* 0x000000117a0c7824 */ /* 0x001fe200078e02ff */
[----:B------:R-:W-:-:S02]  /*2940*/  PRMT R59, RZ, 0x7610, R59 ;  /* 0x00007610ff3b7816 */ /* 0x000fc4000000003b */
[----:B-1----:R-:W-:Y:S02]  /*2950*/  SHF.R.S32.HI R7, RZ, 0x1f, R8 ;  /* 0x0000001fff077819 */ /* 0x002fe40000011408 */
[----:B------:R-:W-:Y:S01]  /*2960*/  STL [R1+0xfc], R12 ;  /* 0x0000fc0c01007387 */ /* 0x000fe20000100800 */
[----:B---3--:R-:W-:-:S03]  /*2970*/  IADD3 R8, P6, PT, R8, R4, RZ ;  /* 0x0000000408087210 */ /* 0x008fc60007fde0ff */
[----:B------:R0:W-:Y:S01]  /*2980*/  STL [R1+0x20c], R7 ;  /* 0x00020c0701007387 */ /* 0x0001e20000100800 */
[----:B------:R-:W-:Y:S02]  /*2990*/  ISETP.GE.U32.AND P4, PT, R2, 0x7fffffb1, PT ;  /* 0x7fffffb10200780c */ /* 0x000fe40003f86070 */
[----:B------:R-:W-:Y:S01]  /*29a0*/  SHF.R.U32.HI R2, RZ, 0xe, R20 ;  /* 0x0000000eff027819 */ /* 0x000fe20000011614 */
[----:B------:R-:W-:Y:S01]  /*29b0*/  IMAD.X R9, R7, 0x1, R5, P6 ;  /* 0x0000000107097824 */ /* 0x000fe200030e0605 */
[----:B------:R-:W3:Y:S01]  /*29c0*/  @P3 LDG.E.U8 R59, desc[UR20][R18.64] ;  /* 0x00000014123b3981 */ /* 0x000ee2000c1e1100 */
[----:B------:R-:W-:Y:S02]  /*29d0*/  PRMT R23, RZ, 0x7610, R23 ;  /* 0x00007610ff177816 */ /* 0x000fe40000000017 */
[----:B0-----:R-:W-:Y:S02]  /*29e0*/  SHF.R.S32.HI R7, RZ, 0x1f, R12 ;  /* 0x0000001fff077819 */ /* 0x001fe4000001140c */
[----:B------:R-:W-:-:S02]  /*29f0*/  IADD3 R12, P6, PT, R12, R4, RZ ;  /* 0x000000040c0c7210 */ /* 0x000fc40007fde0ff */
[----:B------:R-:W2:Y:S01]  /*2a00*/  @!P5 LDG.E.U8 R23, desc[UR20][R10.64] ;  /* 0x000000140a17d981 */ /* 0x000ea2000c1e1100 */
[----:B------:R-:W-:Y:S02]  /*2a10*/  LOP3.LUT P3, RZ, R2, 0x1, RZ, 0xc0, !PT ;  /* 0x0000000102ff7812 */ /* 0x000fe4000786c0ff */
[----:B------:R-:W-:Y:S01]  /*2a20*/  PRMT R17, RZ, 0x7610, R17 ;  /* 0x00007610ff117816 */ /* 0x000fe20000000011 */
[----:B------:R0:W-:Y:S01]  /*2a30*/  STL [R1+0x204], R7 ;  /* 0x0002040701007387 */ /* 0x0001e20000100800 */
[----:B------:R-:W-:Y:S01]  /*2a40*/  IMAD.X R13, R7, 0x1, R5, P6 ;  /* 0x00000001070d7824 */ /* 0x000fe200030e0605 */
[--C-:B------:R-:W-:Y:S02]  /*2a50*/  SHF.R.U32.HI R2, RZ, 0xd, R20.reuse ;  /* 0x0000000dff027819 */ /* 0x100fe40000011614 */
[----:B------:R-:W-:Y:S01]  /*2a60*/  PRMT R55, RZ, 0x7610, R55 ;  /* 0x00007610ff377816 */ /* 0x000fe20000000037 */
[----:B------:R1:W2:Y:S01]  /*2a70*/  @!P4 LDG.E.U8 R17, desc[UR20][R8.64] ;  /* 0x000000140811c981 */ /* 0x0002a2000c1e1100 */
[----:B------:R-:W-:Y:S01]  /*2a80*/  LOP3.LUT P5, RZ, R2, 0x1, RZ, 0xc0, !PT ;  /* 0x0000000102ff7812 */ /* 0x000fe200078ac0ff */
[----:B0-----:R-:W-:Y:S01]  /*2a90*/  IMAD R7, R122, 0x12, RZ ;  /* 0x000000127a077824 */ /* 0x001fe200078e02ff */
[----:B------:R-:W-:-:S02]  /*2aa0*/  SHF.R.U32.HI R2, RZ, 0xf, R20 ;  /* 0x0000000fff027819 */ /* 0x000fc40000011614 */
[----:B------:R0:W2:Y:S02]  /*2ab0*/  @P3 LDG.E.U8 R55, desc[UR20][R12.64] ;  /* 0x000000140c373981 */ /* 0x0000a4000c1e1100 */
[----:B-1----:R-:W-:Y:S02]  /*2ac0*/  SHF.R.S32.HI R8, RZ, 0x1f, R7 ;  /* 0x0000001fff087819 */ /* 0x002fe40000011407 */
[----:B------:R1:W-:Y:S01]  /*2ad0*/  STL [R1+0xf8], R7 ;  /* 0x0000f80701007387 */ /* 0x0003e20000100800 */
[----:B------:R-:W-:Y:S02]  /*2ae0*/  IADD3 R10, P6, PT, R7, R4, RZ ;  /* 0x00000004070a7210 */ /* 0x000fe40007fde0ff */
[----:B------:R-:W-:Y:S01]  /*2af0*/  LOP3.LUT P4, RZ, R2, 0x1, RZ, 0xc0, !PT ;  /* 0x0000000102ff7812 */ /* 0x000fe2000788c0ff */
[----:B------:R5:W-:Y:S01]  /*2b00*/  STL [R1+0x200], R8 ;  /* 0x0002000801007387 */ /* 0x000be20000100800 */
[----:B------:R-:W-:Y:S01]  /*2b10*/  SHF.R.U32.HI R2, RZ, 0xc, R20 ;  /* 0x0000000cff027819 */ /* 0x000fe20000011614 */
[----:B------:R-:W-:-:S02]  /*2b20*/  IMAD.X R11, R8, 0x1, R5, P6 ;  /* 0x00000001080b7824 */ /* 0x000fc400030e0605 */
[C---:B-1----:R-:W-:Y:S02]  /*2b30*/  IMAD.SHL.U32 R7, R122.reuse, 0x10, RZ ;  /* 0x000000107a077824 */ /* 0x042fe400078e00ff */
[----:B0-----:R-:W-:-:S03]  /*2b40*/  IMAD R12, R122, 0x13, RZ ;  /* 0x000000137a0c7824 */ /* 0x001fc600078e02ff */
[----:B------:R-:W-:Y:S02]  /*2b50*/  SHF.R.S32.HI R13, RZ, 0x1f, R7 ;  /* 0x0000001fff0d7819 */ /* 0x000fe40000011407 */
[-C--:B-----5:R-:W-:Y:S01]  /*2b60*/  IADD3 R8, P6, PT, R7, R4.reuse, RZ ;  /* 0x0000000407087210 */ /* 0x0a0fe20007fde0ff */
[----:B------:R0:W-:Y:S01]  /*2b70*/  STL [R1+0x100], R7 ;  /* 0x0001000701007387 */ /* 0x0001e20000100800 */
[----:B------:R-:W-:Y:S02]  /*2b80*/  LOP3.LUT P3, RZ, R2, 0x1, RZ, 0xc0, !PT ;  /* 0x0000000102ff7812 */ /* 0x000fe4000786c0ff */
[----:B------:R-:W-:Y:S01]  /*2b90*/  PRMT R49, RZ, 0x7610, R49 ;  /* 0x00007610ff317816 */ /* 0x000fe20000000031 */
[----:B------:R1:W-:Y:S01]  /*2ba0*/  STL [R1+0xf4], R12 ;  /* 0x0000f40c01007387 */ /* 0x0003e20000100800 */
[----:B------:R-:W-:Y:S01]  /*2bb0*/  IMAD.X R9, R13, 0x1, R5, P6 ;  /* 0x000000010d097824 */ /* 0x000fe200030e0605 */
[----:B------:R-:W-:Y:S02]  /*2bc0*/  SHF.R.U32.HI R2, RZ, 0x9, R20 ;  /* 0x00000009ff027819 */ /* 0x000fe40000011614 */
[----:B0-----:R-:W-:Y:S01]  /*2bd0*/  SHF.R.S32.HI R7, RZ, 0x1f, R12 ;  /* 0x0000001fff077819 */ /* 0x001fe2000001140c */
[----:B------:R0:W-:Y:S01]  /*2be0*/  STL [R1+0x208], R13 ;  /* 0x0002080d01007387 */ /* 0x0001e20000100800 */
[----:B-1----:R-:W-:-:S03]  /*2bf0*/  IADD3 R12, P6, PT, R12, R4, RZ ;  /* 0x000000040c0c7210 */ /* 0x002fc60007fde0ff */
[----:B------:R1:W5:Y:S01]  /*2c00*/  @P5 LDG.E.U8 R49, desc[UR20][R10.64] ;  /* 0x000000140a315981 */ /* 0x000362000c1e1100 */
[----:B------:R-:W-:Y:S02]  /*2c10*/  PRMT R43, RZ, 0x7610, R43 ;  /* 0x00007610ff2b7816 */ /* 0x000fe4000000002b */
[----:B------:R-:W-:Y:S01]  /*2c20*/  LOP3.LUT P5, RZ, R2, 0x1, RZ, 0xc0, !PT ;  /* 0x0000000102ff7812 */ /* 0x000fe200078ac0ff */
[----:B------:R1:W2:Y:S01]  /*2c30*/  @P4 LDG.E.U8 R58, desc[UR20][R8.64] ;  /* 0x00000014083a4981 */ /* 0x0002a2000c1e1100 */
[----:B0-----:R-:W-:Y:S01]  /*2c40*/  IMAD.X R13, R7, 0x1, R5, P6 ;  /* 0x00000001070d7824 */ /* 0x001fe200030e0605 */
[----:B------:R-:W-:Y:S01]  /*2c50*/  SHF.R.U32.HI R2, RZ, 0xb, R20 ;  /* 0x0000000bff027819 */ /* 0x000fe20000011614 */
[----:B-1----:R-:W-:Y:S01]  /*2c60*/  IMAD R10, R122, 0x14, RZ ;  /* 0x000000147a0a7824 */ /* 0x002fe200078e02ff */
[----:B------:R0:W-:Y:S02]  /*2c70*/  STL [R1+0x1fc], R7 ;  /* 0x0001fc0701007387 */ /* 0x0001e40000100800 */
[----:B------:R-:W-:-:S02]  /*2c80*/  LOP3.LUT P4, RZ, R2, 0x1, RZ, 0xc0, !PT ;  /* 0x0000000102ff7812 */ /* 0x000fc4000788c0ff */
[----:B------:R1:W2:Y:S01]  /*2c90*/  @P3 LDG.E.U8 R43, desc[UR20][R12.64] ;  /* 0x000000140c2b3981 */ /* 0x0002a2000c1e1100 */
[----:B------:R-:W-:-:S03]  /*2ca0*/  IMAD R8, R122, 0x15, RZ ;  /* 0x000000157a087824 */ /* 0x000fc600078e02ff */
[----:B------:R1:W-:Y:S01]  /*2cb0*/  STL [R1+0xf0], R10 ;  /* 0x0000f00a01007387 */ /* 0x0003e20000100800 */
[----:B0-----:R-:W-:Y:S02]  /*2cc0*/  SHF.R.S32.HI R7, RZ, 0x1f, R10 ;  /* 0x0000001fff077819 */ /* 0x001fe4000001140a */
[----:B------:R-:W-:Y:S02]  /*2cd0*/  SHF.R.U32.HI R2, RZ, 0xa, R20 ;  /* 0x0000000aff027819 */ /* 0x000fe40000011614 */
[----:B-1----:R-:W-:Y:S01]  /*2ce0*/  IADD3 R10, P3, PT, R10, R4, RZ ;  /* 0x000000040a0a7210 */ /* 0x002fe20007f7e0ff */
[----:B------:R0:W-:Y:S01]  /*2cf0*/  STL [R1+0x1f8], R7 ;  /* 0x0001f80701007387 */ /* 0x0001e20000100800 */
[----:B------:R-:W-:Y:S01]  /*2d00*/  LOP3.LUT P6, RZ, R2, 0x1, RZ, 0xc0, !PT ;  /* 0x0000000102ff7812 */ /* 0x000fe200078cc0ff */
[----:B------:R-:W-:Y:S02]  /*2d10*/  IMAD R12, R122, 0x16, RZ ;  /* 0x000000167a0c7824 */ /* 0x000fe400078e02ff */
[----:B------:R-:W-:Y:S01]  /*2d20*/  IMAD.X R11, R7, 0x1, R5, P3 ;  /* 0x00000001070b7824 */ /* 0x000fe200018e0605 */
[----:B------:R1:W-:Y:S01]  /*2d30*/  STL [R1+0xec], R8 ;  /* 0x0000ec0801007387 */ /* 0x0003e20000100800 */
[----:B------:R-:W-:-:S02]  /*2d40*/  PRMT R38, RZ, 0x7610, R38 ;  /* 0x00007610ff267816 */ /* 0x000fc40000000026 */
[----:B0-----:R-:W-:Y:S01]  /*2d50*/  SHF.R.S32.HI R7, RZ, 0x1f, R8 ;  /* 0x0000001fff077819 */ /* 0x001fe20000011408 */
[----:B------:R-:W-:Y:S01]  /*2d60*/  STL [R1+0xe8], R12 ;  /* 0x0000e80c01007387 */ /* 0x000fe20000100800 */
[----:B-1----:R-:W-:-:S03]  /*2d70*/  IADD3 R8, P3, PT, R8, R4, RZ ;  /* 0x0000000408087210 */ /* 0x002fc60007f7e0ff */
[----:B------:R0:W-:Y:S01]  /*2d80*/  STL [R1+0x1f4], R7 ;  /* 0x0001f40701007387 */ /* 0x0001e20000100800 */
[----:B------:R-:W-:Y:S01]  /*2d90*/  PRMT R30, RZ, 0x7610, R30 ;  /* 0x00007610ff1e7816 */ /* 0x000fe2000000001e */
[----:B------:R-:W-:Y:S02]  /*2da0*/  IMAD.X R9, R7, 0x1, R5, P3 ;  /* 0x0000000107097824 */ /* 0x000fe400018e0605 */
[----:B------:R-:W2:Y:S01]  /*2db0*/  @P4 LDG.E.U8 R38, desc[UR20][R10.64] ;  /* 0x000000140a264981 */ /* 0x000ea2000c1e1100 */
[----:B------:R-:W-:Y:S02]  /*2dc0*/  PRMT R18, RZ, 0x7610, R18 ;  /* 0x00007610ff127816 */ /* 0x000fe40000000012 */
[----:B------:R-:W-:Y:S01]  /*2dd0*/  SHF.R.U32.HI R2, RZ, 0x5, R20 ;  /* 0x00000005ff027819 */ /* 0x000fe20000011614 */
[----:B------:R1:W2:Y:S01]  /*2de0*/  @P6 LDG.E.U8 R30, desc[UR20][R8.64] ;  /* 0x00000014081e6981 */ /* 0x0002a2000c1e1100 */
[----:B0-----:R-:W-:Y:S02]  /*2df0*/  SHF.R.S32.HI R7, RZ, 0x1f, R12 ;  /* 0x0000001fff077819 */ /* 0x001fe4000001140c */
[----:B------:R-:W-:-:S05]  /*2e00*/  IADD3 R12, P4, PT, R12, R4, RZ ;  /* 0x000000040c0c7210 */ /* 0x000fca0007f9e0ff */
[----:B------:R-:W-:Y:S02]  /*2e10*/  IMAD.X R13, R7, 0x1, R5, P4 ;  /* 0x00000001070d7824 */ /* 0x000fe400020e0605 */
[----:B-1----:R-:W-:Y:S01]  /*2e20*/  IMAD R9, R122, 0x17, RZ ;  /* 0x000000177a097824 */ /* 0x002fe200078e02ff */
[----:B------:R-:W-:Y:S02]  /*2e30*/  LOP3.LUT P3, RZ, R2, 0x1, RZ, 0xc0, !PT ;  /* 0x0000000102ff7812 */ /* 0x000fe4000786c0ff */
[----:B------:R0:W2:Y:S01]  /*2e40*/  @P5 LDG.E.U8 R18, desc[UR20][R12.64] ;  /* 0x000000140c125981 */ /* 0x0000a2000c1e1100 */
[----:B------:R-:W-:Y:S02]  /*2e50*/  SHF.R.U32.HI R2, RZ, 0x8, R20 ;  /* 0x00000008ff027819 */ /* 0x000fe40000011614 */
[----:B------:R-:W-:Y:S02]  /*2e60*/  SHF.R.S32.HI R8, RZ, 0x1f, R9 ;  /* 0x0000001fff087819 */ /* 0x000fe40000011409 */
[----:B------:R-:W-:Y:S01]  /*2e70*/  IADD3 R10, P5, PT, R9, R4, RZ ;  /* 0x00000004090a7210 */ /* 0x000fe20007fbe0ff */
[----:B------:R1:W-:Y:S01]  /*2e80*/  STL [R1+0x1f0], R7 ;  /* 0x0001f00701007387 */ /* 0x0003e20000100800 */
[----:B------:R-:W-:-:S02]  /*2e90*/  LOP3.LUT P4, RZ, R2, 0x1, RZ, 0xc0, !PT ;  /* 0x0000000102ff7812 */ /* 0x000fc4000788c0ff */
[----:B------:R-:W-:Y:S01]  /*2ea0*/  SHF.R.U32.HI R2, RZ, 0x6, R20 ;  /* 0x00000006ff027819 */ /* 0x000fe20000011614 */
[----:B------:R-:W-:Y:S01]  /*2eb0*/  STL [R1+0xe4], R9 ;  /* 0x0000e40901007387 */ /* 0x000fe20000100800 */
[----:B------:R-:W-:-:S03]  /*2ec0*/  IMAD.X R11, R8, 0x1, R5, P5 ;  /* 0x00000001080b7824 */ /* 0x000fc600028e0605 */
[----:B------:R0:W-:Y:S01]  /*2ed0*/  STL [R1+0x1ec], R8 ;  /* 0x0001ec0801007387 */ /* 0x0001e20000100800 */
[----:B------:R-:W-:Y:S02]  /*2ee0*/  LOP3.LUT P5, RZ, R2, 0x1, RZ, 0xc0, !PT ;  /* 0x0000000102ff7812 */ /* 0x000fe400078ac0ff */
[----:B-1----:R-:W-:Y:S01]  /*2ef0*/  SHF.R.U32.HI R7, RZ, 0x6, R140 ;  /* 0x00000006ff077819 */ /* 0x002fe2000001168c */
[----:B0-----:R-:W-:-:S05]  /*2f00*/  IMAD R8, R122, 0x19, RZ ;  /* 0x000000197a087824 */ /* 0x001fca00078e02ff */
[----:B------:R0:W-:Y:S01]  /*2f10*/  STL [R1+0xdc], R8 ;  /* 0x0000dc0801007387 */ /* 0x0001e20000100800 */
[----:B------:R-:W-:Y:S01]  /*2f20*/  SHF.R.S32.HI R12, RZ, 0x1f, R8 ;  /* 0x0000001fff0c7819 */ /* 0x000fe20000011408 */
[----:B------:R-:W-:Y:S01]  /*2f30*/  IMAD R13, R122, 0x1a, RZ ;  /* 0x0000001a7a0d7824 */ /* 0x000fe200078e02ff */
[----:B------:R-:W-:Y:S02]  /*2f40*/  SGXT.U32 R7, R7, 0x2 ;  /* 0x000000020707781a */ /* 0x000fe40000000000 */
[----:B------:R-:W-:Y:S02]  /*2f50*/  PRMT R14, RZ, 0x7610, R14 ;  /* 0x00007610ff0e7816 */ /* 0x000fe4000000000e */
[----:B0-----:R-:W-:Y:S02]  /*2f60*/  IADD3 R8, P6, PT, R8, R4, RZ ;  /* 0x0000000408087210 */ /* 0x001fe40007fde0ff */
[----:B------:R-:W-:Y:S01]  /*2f70*/  PRMT R54, RZ, 0x7610, R54 ;  /* 0x00007610ff367816 */ /* 0x000fe20000000036 */
[----:B------:R-:W-:Y:S02]  /*2f80*/  STL [R1+0xd8], R13 ;  /* 0x0000d80d01007387 */ /* 0x000fe40000100800 */
[----:B------:R-:W-:Y:S01]  /*2f90*/  IMAD.X R9, R12, 0x1, R5, P6 ;  /* 0x000000010c097824 */ /* 0x000fe200030e0605 */
[----:B------:R-:W-:Y:S01]  /*2fa0*/  LOP3.LUT R7, R0, R7, RZ, 0xfc, !PT ;  /* 0x0000000700077212 */ /* 0x000fe200078efcff */
[----:B------:R0:W-:Y:S04]  /*2fb0*/  STL [R1+0x1e4], R12 ;  /* 0x0001e40c01007387 */ /* 0x0001e80000100800 */
[----:B------:R1:W2:Y:S01]  /*2fc0*/  @P4 LDG.E.U8 R14, desc[UR20][R10.64] ;  /* 0x000000140a0e4981 */ /* 0x0002a2000c1e1100 */
[----:B------:R-:W-:-:S03]  /*2fd0*/  LOP3.LUT R2, R7, 0x4, RZ, 0xfc, !PT ;  /* 0x0000000407027812 */ /* 0x000fc600078efcff */
[----:B------:R1:W2:Y:S01]  /*2fe0*/  @P5 LDG.E.U8 R54, desc[UR20][R8.64] ;  /* 0x0000001408365981 */ /* 0x0002a2000c1e1100 */
[----:B0-----:R-:W-:Y:S02]  /*2ff0*/  SHF.R.S32.HI R12, RZ, 0x1f, R13 ;  /* 0x0000001fff0c7819 */ /* 0x001fe4000001140d */
[----:B-1----:R-:W-:Y:S01]  /*3000*/  IADD3 R10, P6, PT, R13, R4, RZ ;  /* 0x000000040d0a7210 */ /* 0x002fe20007fde0ff */
[----:B------:R-:W-:Y:S02]  /*3010*/  IMAD R8, R122, 0x1b, RZ ;  /* 0x0000001b7a087824 */ /* 0x000fe400078e02ff */
[----:B------:R0:W-:Y:S01]  /*3020*/  STL [R1+0x1e0], R12 ;  /* 0x0001e00c01007387 */ /* 0x0001e20000100800 */
[----:B------:R-:W-:Y:S01]  /*3030*/  PRMT R48, RZ, 0x7610, R48 ;  /* 0x00007610ff307816 */ /* 0x000fe20000000030 */
[----:B------:R-:W-:Y:S01]  /*3040*/  IMAD.X R11, R12, 0x1, R5, P6 ;  /* 0x000000010c0b7824 */ /* 0x000fe200030e0605 */
[----:B------:R-:W-:Y:S01]  /*3050*/  ISETP.GE.AND P4, PT, R2, RZ, PT ;  /* 0x000000ff0200720c */ /* 0x000fe20003f86270 */
[----:B------:R1:W-:Y:S01]  /*3060*/  STL [R1+0xd4], R8 ;  /* 0x0000d40801007387 */ /* 0x0003e20000100800 */
[----:B------:R-:W-:-:S02]  /*3070*/  IABS R129, R2 ;  /* 0x0000000200817213 */ /* 0x000fc40000000000 */
[----:B------:R-:W-:Y:S01]  /*3080*/  SHF.R.S32.HI R24, RZ, 0x1f, R8 ;  /* 0x0000001fff187819 */ /* 0x000fe20000011408 */
[----:B------:R-:W-:Y:S01]  /*3090*/  IMAD R13, R122, 0x1c, RZ ;  /* 0x0000001c7a0d7824 */ /* 0x000fe200078e02ff */
[--C-:B------:R-:W-:Y:S01]  /*30a0*/  SHF.R.U32.HI R2, RZ, 0x4, R20.reuse ;  /* 0x00000004ff027819 */ /* 0x100fe20000011614 */
[----:B------:R1:W2:Y:S01]  /*30b0*/  @P3 LDG.E.U8 R48, desc[UR20][R10.64] ;  /* 0x000000140a303981 */ /* 0x0002a2000c1e1100 */
[----:B0-----:R-:W-:Y:S02]  /*30c0*/  SHF.R.U32.HI R12, RZ, 0x3, R20 ;  /* 0x00000003ff0c7819 */ /* 0x001fe40000011614 */
[----:B-1----:R-:W-:Y:S02]  /*30d0*/  IADD3 R8, P6, PT, R8, R4, RZ ;  /* 0x0000000408087210 */ /* 0x002fe40007fde0ff */
[----:B------:R-:W-:Y:S01]  /*30e0*/  LOP3.LUT P5, RZ, R2, 0x1, RZ, 0xc0, !PT ;  /* 0x0000000102ff7812 */ /* 0x000fe200078ac0ff */
[----:B------:R-:W-:Y:S01]  /*30f0*/  IMAD.HI.U32 R2, R16, R129, RZ ;  /* 0x0000008110027227 */ /* 0x000fe200078e00ff */
[----:B------:R-:W-:-:S02]  /*3100*/  LOP3.LUT P3, RZ, R12, 0x1, RZ, 0xc0, !PT ;  /* 0x000000010cff7812 */ /* 0x000fc4000786c0ff */
[----:B------:R-:W-:Y:S01]  /*3110*/  SHF.R.S32.HI R10, RZ, 0x1f, R13 ;  /* 0x0000001fff0a7819 */ /* 0x000fe2000001140d */
[----:B------:R-:W-:Y:S01]  /*3120*/  IMAD.X R9, R24, 0x1, R5, P6 ;  /* 0x0000000118097824 */ /* 0x000fe200030e0605 */
[----:B------:R-:W-:Y:S01]  /*3130*/  IADD3 R12, P6, PT, R13, R4, RZ ;  /* 0x000000040d0c7210 */ /* 0x000fe20007fde0ff */
[----:B------:R-:W-:Y:S01]  /*3140*/  IMAD.MOV R2, RZ, RZ, -R2 ;  /* 0x000000ffff027224 */ /* 0x000fe200078e0a02 */
[----:B------:R0:W-:Y:S01]  /*3150*/  STL [R1+0xd0], R13 ;  /* 0x0000d00d01007387 */ /* 0x0001e20000100800 */
[----:B------:R-:W-:-:S03]  /*3160*/  PRMT R42, RZ, 0x7610, R42 ;  /* 0x00007610ff2a7816 */ /* 0x000fc6000000002a */
[----:B------:R-:W-:Y:S01]  /*3170*/  STL [R1+0x1dc], R24 ;  /* 0x0001dc1801007387 */ /* 0x000fe20000100800 */
[----:B------:R-:W-:-:S03]  /*3180*/  IMAD R129, R68, R2, R129 ;  /* 0x0000000244817224 */ /* 0x000fc600078e0281 */
[----:B------:R1:W-:Y:S01]  /*3190*/  STL [R1+0x1d8], R10 ;  /* 0x0001d80a01007387 */ /* 0x0003e20000100800 */
[----:B0-----:R-:W-:Y:S01]  /*31a0*/  IMAD.X R13, R10, 0x1, R5, P6 ;  /* 0x000000010a0d7824 */ /* 0x001fe200030e0605 */
[----:B------:R-:W-:Y:S02]  /*31b0*/  SHF.R.U32.HI R2, RZ, 0x2, R20 ;  /* 0x00000002ff027819 */ /* 0x000fe40000011614 */
[----:B------:R0:W2:Y:S01]  /*31c0*/  @P5 LDG.E.U8 R42, desc[UR20][R8.64] ;  /* 0x00000014082a5981 */ /* 0x0000a2000c1e1100 */
[----:B------:R-:W-:Y:S01]  /*31d0*/  PRMT R35, RZ, 0x7610, R35 ;  /* 0x00007610ff237816 */ /* 0x000fe20000000023 */
[----:B-1----:R-:W-:Y:S01]  /*31e0*/  IMAD R10, R122, 0x1d, RZ ;  /* 0x0000001d7a0a7824 */ /* 0x002fe200078e02ff */
[----:B------:R-:W-:-:S04]  /*31f0*/  LOP3.LUT P5, RZ, R2, 0x1, RZ, 0xc0, !PT ;  /* 0x0000000102ff7812 */ /* 0x000fc800078ac0ff */
[----:B------:R1:W2:Y:S01]  /*3200*/  @P3 LDG.E.U8 R35, desc[UR20][R12.64] ;  /* 0x000000140c233981 */ /* 0x0002a2000c1e1100 */
[----:B------:R-:W-:Y:S02]  /*3210*/  SHF.R.U32.HI R20, RZ, 0x1, R20 ;  /* 0x00000001ff147819 */ /* 0x000fe40000011614 */
[----:B------:R-:W-:Y:S01]  /*3220*/  SHF.R.S32.HI R24, RZ, 0x1f, R10 ;  /* 0x0000001fff187819 */ /* 0x000fe2000001140a */
[----:B------:R1:W-:Y:S01]  /*3230*/  STL [R1+0xcc], R10 ;  /* 0x0000cc0a01007387 */ /* 0x0003e20000100800 */
[----:B0-----:R-:W-:Y:S01]  /*3240*/  IMAD R9, R122, 0x1e, RZ ;  /* 0x0000001e7a097824 */ /* 0x001fe200078e02ff */
[----:B------:R-:W-:Y:S01]  /*3250*/  LOP3.LUT P3, RZ, R20, 0x1, RZ, 0xc0, !PT ;  /* 0x0000000114ff7812 */ /* 0x000fe2000786c0ff */
[----:B------:R-:W-:Y:S01]  /*3260*/  IMAD R8, R122, 0x1f, RZ ;  /* 0x0000001f7a087824 */ /* 0x000fe200078e02ff */
[----:B-1----:R-:W-:Y:S02]  /*3270*/  IADD3 R10, P6, PT, R10, R4, RZ ;  /* 0x000000040a0a7210 */ /* 0x002fe40007fde0ff */
[----:B------:R-:W-:-:S03]  /*3280*/  SHF.R.S32.HI R20, RZ, 0x1f, R9 ;  /* 0x0000001fff147819 */ /* 0x000fc60000011409 */
[----:B------:R-:W-:Y:S01]  /*3290*/  IMAD.X R11, R24, 0x1, R5, P6 ;  /* 0x00000001180b7824 */ /* 0x000fe200030e0605 */
[-C--:B------:R-:W-:Y:S02]  /*32a0*/  IADD3 R12, P6, PT, R9, R4.reuse, RZ ;  /* 0x00000004090c7210 */ /* 0x080fe40007fde0ff */
[----:B------:R-:W-:Y:S01]  /*32b0*/  PRMT R29, RZ, 0x7610, R29 ;  /* 0x00007610ff1d7816 */ /* 0x000fe2000000001d */
[----:B------:R0:W-:Y:S01]  /*32c0*/  STL [R1+0x1d4], R24 ;  /* 0x0001d41801007387 */ /* 0x0001e20000100800 */
[----:B------:R-:W-:Y:S01]  /*32d0*/  SHF.R.U64 R2, R15, 0x1e, RZ ;  /* 0x0000001e0f027819 */ /* 0x000fe200000012ff */
[----:B------:R-:W-:Y:S01]  /*32e0*/  IMAD.X R13, R20, 0x1, R5, P6 ;  /* 0x00000001140d7824 */ /* 0x000fe200030e0605 */
[----:B------:R-:W-:Y:S01]  /*32f0*/  PRMT R22, RZ, 0x7610, R22 ;  /* 0x00007610ff167816 */ /* 0x000fe20000000016 */
[----:B------:R1:W-:Y:S04]  /*3300*/  STL [R1+0xc8], R9 ;  /* 0x0000c80901007387 */ /* 0x0003e80000100800 */
[----:B------:R4:W-:Y:S01]  /*3310*/  STL [R1+0xc4], R8 ;  /* 0x0000c40801007387 */ /* 0x0009e20000100800 */
[----:B0-----:R-:W-:-:S03]  /*3320*/  IADD3 R24, P6, PT, R8, R4, RZ ;  /* 0x0000000408187210 */ /* 0x001fc60007fde0ff */
[----:B------:R0:W2:Y:S01]  /*3330*/  @P5 LDG.E.U8 R29, desc[UR20][R10.64] ;  /* 0x000000140a1d5981 */ /* 0x0000a2000c1e1100 */
[----:B-1----:R-:W-:Y:S02]  /*3340*/  SHF.R.S32.HI R9, RZ, 0x1f, R8 ;  /* 0x0000001fff097819 */ /* 0x002fe40000011408 */
[----:B------:R-:W-:Y:S01]  /*3350*/  LOP3.LUT P5, RZ, R2, 0x1, RZ, 0xc0, !PT ;  /* 0x0000000102ff7812 */ /* 0x000fe200078ac0ff */
[----:B------:R1:W2:Y:S01]  /*3360*/  @P3 LDG.E.U8 R22, desc[UR20][R12.64] ;  /* 0x000000140c163981 */ /* 0x0002a2000c1e1100 */
[----:B----4-:R-:W-:Y:S01]  /*3370*/  SHF.R.U64 R8, R15, 0x1d, RZ ;  /* 0x0000001d0f087819 */ /* 0x010fe200000012ff */
[----:B------:R-:W-:Y:S01]  /*3380*/  IMAD.X R25, R9, 0x1, R5, P6 ;  /* 0x0000000109197824 */ /* 0x000fe200030e0605 */
[----:B------:R-:W-:Y:S01]  /*3390*/  PRMT R2, RZ, 0x7610, R2 ;  /* 0x00007610ff027816 */ /* 0x000fe20000000002 */
[----:B0-----:R-:W-:Y:S01]  /*33a0*/  IMAD R10, R122, 0x21, RZ ;  /* 0x000000217a0a7824 */ /* 0x001fe200078e02ff */
[----:B------:R-:W-:Y:S01]  /*33b0*/  STL [R1+0x1d0], R20 ;  /* 0x0001d01401007387 */ /* 0x000fe20000100800 */
[----:B------:R-:W-:-:S03]  /*33c0*/  LOP3.LUT P3, RZ, R8, 0x1, RZ, 0xc0, !PT ;  /* 0x0000000108ff7812 */ /* 0x000fc6000786c0ff */
[----:B------:R0:W-:Y:S01]  /*33d0*/  STL [R1+0x1cc], R9 ;  /* 0x0001cc0901007387 */ /* 0x0001e20000100800 */
[----:B------:R-:W-:Y:S02]  /*33e0*/  SHF.R.S32.HI R11, RZ, 0x1f, R10 ;  /* 0x0000001fff0b7819 */ /* 0x000fe4000001140a */
[----:B------:R-:W-:Y:S01]  /*33f0*/  IADD3 R8, P6, PT, R10, R4, RZ ;  /* 0x000000040a087210 */ /* 0x000fe20007fde0ff */
[----:B------:R4:W-:Y:S01]  /*3400*/  STL [R1+0xbc], R10 ;  /* 0x0000bc0a01007387 */ /* 0x0009e20000100800 */
[----:B------:R-:W-:-:S03]  /*3410*/  PRMT R53, RZ, 0x7610, R53 ;  /* 0x00007610ff357816 */ /* 0x000fc60000000035 */
[----:B------:R-:W2:Y:S01]  /*3420*/  @!P0 LDG.E.U8 R2, desc[UR20][R24.64] ;  /* 0x0000001418028981 */ /* 0x000ea2000c1e1100 */
[----:B0-----:R-:W-:Y:S01]  /*3430*/  SHF.R.U64 R9, R15, 0x1c, RZ ;  /* 0x0000001c0f097819 */ /* 0x001fe200000012ff */
[----:B----4-:R-:W-:-:S03]  /*3440*/  IMAD R10, R122, 0x22, RZ ;  /* 0x000000227a0a7824 */ /* 0x010fc600078e02ff */
[----:B------:R-:W-:Y:S01]  /*3450*/  LOP3.LUT P0, RZ, R9, 0x1, RZ, 0xc0, !PT ;  /* 0x0000000109ff7812 */ /* 0x000fe2000780c0ff */
[----:B------:R0:W-:Y:S01]  /*3460*/  STL [R1+0x1c4], R11 ;  /* 0x0001c40b01007387 */ /* 0x0001e20000100800 */
[----:B------:R-:W-:Y:S01]  /*3470*/  IMAD.X R9, R11, 0x1, R5, P6 ;  /* 0x000000010b097824 */ /* 0x000fe200030e0605 */
[----:B------:R-:W-:Y:S02]  /*3480*/  SHF.R.S32.HI R20, RZ, 0x1f, R10 ;  /* 0x0000001fff147819 */ /* 0x000fe4000001140a */
[----:B------:R4:W-:Y:S01]  /*3490*/  STL [R1+0xb8], R10 ;  /* 0x0000b80a01007387 */ /* 0x0009e20000100800 */
[----:B-1----:R-:W-:-:S03]  /*34a0*/  IMAD R12, R122, 0x23, RZ ;  /* 0x000000237a0c7824 */ /* 0x002fc600078e02ff */
[----:B------:R1:W2:Y:S01]  /*34b0*/  @P5 LDG.E.U8 R53, desc[UR20][R8.64] ;  /* 0x0000001408355981 */ /* 0x0002a2000c1e1100 */
[----:B0-----:R-:W-:Y:S02]  /*34c0*/  SHF.R.U64 R11, R15, 0x1b, RZ ;  /* 0x0000001b0f0b7819 */ /* 0x001fe400000012ff */
[-C--:B----4-:R-:W-:Y:S02]  /*34d0*/  IADD3 R10, P6, PT, R10, R4.reuse, RZ ;  /* 0x000000040a0a7210 */ /* 0x090fe40007fde0ff */
[----:B------:R-:W-:Y:S02]  /*34e0*/  LOP3.LUT P5, RZ, R11, 0x1, RZ, 0xc0, !PT ;  /* 0x000000010bff7812 */ /* 0x000fe400078ac0ff */
[----:B------:R-:W-:Y:S01]  /*34f0*/  SHF.R.S32.HI R13, RZ, 0x1f, R12 ;  /* 0x0000001fff0d7819 */ /* 0x000fe2000001140c */
[----:B------:R-:W-:Y:S01]  /*3500*/  IMAD.X R11, R20, 0x1, R5, P6 ;  /* 0x00000001140b7824 */ /* 0x000fe200030e0605 */
[----:B-1----:R-:W-:Y:S01]  /*3510*/  IADD3 R8, P6, PT, R12, R4, RZ ;  /* 0x000000040c087210 */ /* 0x002fe20007fde0ff */
[----:B------:R0:W-:Y:S01]  /*3520*/  STL [R1+0xb4], R12 ;  /* 0x0000b40c01007387 */ /* 0x0001e20000100800 */
[----:B------:R-:W-:-:S02]  /*3530*/  PRMT R41, RZ, 0x7610, R41 ;  /* 0x00007610ff297816 */ /* 0x000fc40000000029 */
[----:B------:R-:W-:Y:S01]  /*3540*/  PRMT R47, RZ, 0x7610, R47 ;  /* 0x00007610ff2f7816 */ /* 0x000fe2000000002f */
[----:B------:R1:W-:Y:S01]  /*3550*/  STL [R1+0x1c0], R20 ;  /* 0x0001c01401007387 */ /* 0x0003e20000100800 */
[----:B------:R-:W-:-:S03]  /*3560*/  IMAD.X R9, R13, 0x1, R5, P6 ;  /* 0x000000010d097824 */ /* 0x000fc600030e0605 */
[----:B------:R4:W-:Y:S01]  /*3570*/  STL [R1+0x1bc], R13 ;  /* 0x0001bc0d01007387 */ /* 0x0009e20000100800 */
[----:B0-----:R-:W-:-:S03]  /*3580*/  SHF.R.U64 R12, R15, 0x1a, RZ ;  /* 0x0000001a0f0c7819 */ /* 0x001fc600000012ff */
[----:B------:R0:W2:Y:S01]  /*3590*/  @P0 LDG.E.U8 R41, desc[UR20][R8.64] ;  /* 0x0000001408290981 */ /* 0x0000a2000c1e1100 */
[----:B-1----:R-:W-:-:S03]  /*35a0*/  IMAD R20, R122, 0x24, RZ ;  /* 0x000000247a147824 */ /* 0x002fc600078e02ff */
[----:B------:R1:W2:Y:S01]  /*35b0*/  @P3 LDG.E.U8 R47, desc[UR20][R10.64] ;  /* 0x000000140a2f3981 */ /* 0x0002a2000c1e1100 */
[----:B------:R-:W-:Y:S02]  /*35c0*/  LOP3.LUT P3, RZ, R12, 0x1, RZ, 0xc0, !PT ;  /* 0x000000010cff7812 */ /* 0x000fe4000786c0ff */
[----:B----4-:R-:W-:Y:S02]  /*35d0*/  SHF.R.S32.HI R13, RZ, 0x1f, R20 ;  /* 0x0000001fff0d7819 */ /* 0x010fe40000011414 */
[----:B0-----:R-:W-:Y:S01]  /*35e0*/  IADD3 R8, P6, PT, R20, R4, RZ ;  /* 0x0000000414087210 */ /* 0x001fe20007fde0ff */
[----:B------:R0:W-:Y:S01]  /*35f0*/  STL [R1+0xb0], R20 ;  /* 0x0000b01401007387 */ /* 0x0001e20000100800 */
[----:B------:R-:W-:Y:S01]  /*3600*/  SHF.R.U64 R12, R15, 0x19, RZ ;  /* 0x000000190f0c7819 */ /* 0x000fe200000012ff */
[----:B-1----:R-:W-:Y:S01]  /*3610*/  IMAD R10, R122, 0x25, RZ ;  /* 0x000000257a0a7824 */ /* 0x002fe200078e02ff */
[----:B------:R-:W-:Y:S01]  /*3620*/  PRMT R37, RZ, 0x7610, R37 ;  /* 0x00007610ff257816 */ /* 0x000fe20000000025 */
[----:B------:R-:W-:Y:S01]  /*3630*/  STL [R1+0x1b8], R13 ;  /* 0x0001b80d01007387 */ /* 0x000fe20000100800 */
[----:B------:R-:W-:Y:S01]  /*3640*/  IMAD.X R9, R13, 0x1, R5, P6 ;  /* 0x000000010d097824 */ /* 0x000fe200030e0605 */
[----:B------:R-:W-:-:S02]  /*3650*/  LOP3.LUT P0, RZ, R12, 0x1, RZ, 0xc0, !PT ;  /* 0x000000010cff7812 */ /* 0x000fc4000780c0ff */
[----:B------:R1:W-:Y:S01]  /*3660*/  STL [R1+0xac], R10 ;  /* 0x0000ac0a01007387 */ /* 0x0003e20000100800 */
[----:B0-----:R-:W-:Y:S01]  /*3670*/  SHF.R.S32.HI R20, RZ, 0x1f, R10 ;  /* 0x0000001fff147819 */ /* 0x001fe2000001140a */
[----:B------:R-:W-:Y:S01]  /*3680*/  IMAD R12, R122, 0x26, RZ ;  /* 0x000000267a0c7824 */ /* 0x000fe200078e02ff */
[----:B------:R-:W-:Y:S01]  /*3690*/  SHF.R.U64 R11, R15, 0x18, RZ ;  /* 0x000000180f0b7819 */ /* 0x000fe200000012ff */
[----:B------:R0:W4:Y:S01]  /*36a0*/  @P5 LDG.E.U8 R37, desc[UR20][R8.64] ;  /* 0x0000001408255981 */ /* 0x000122000c1e1100 */
[-C--:B-1----:R-:W-:Y:S02]  /*36b0*/  IADD3 R10, P6, PT, R10, R4.reuse, RZ ;  /* 0x000000040a0a7210 */ /* 0x082fe40007fde0ff */
[----:B------:R-:W-:Y:S02]  /*36c0*/  LOP3.LUT P5, RZ, R11, 0x1, RZ, 0xc0, !PT ;  /* 0x000000010bff7812 */ /* 0x000fe400078ac0ff */
[----:B------:R-:W-:Y:S01]  /*36d0*/  SHF.R.S32.HI R13, RZ, 0x1f, R12 ;  /* 0x0000001fff0d7819 */ /* 0x000fe2000001140c */
[----:B------:R-:W-:Y:S01]  /*36e0*/  IMAD.X R11, R20, 0x1, R5, P6 ;  /* 0x00000001140b7824 */ /* 0x000fe200030e0605 */
[----:B0-----:R-:W-:Y:S01]  /*36f0*/  IADD3 R8, P6, PT, R12, R4, RZ ;  /* 0x000000040c087210 */ /* 0x001fe20007fde0ff */
[----:B------:R0:W-:Y:S01]  /*3700*/  STL [R1+0xa8], R12 ;  /* 0x0000a80c01007387 */ /* 0x0001e20000100800 */
[----:B------:R-:W-:-:S02]  /*3710*/  PRMT R27, RZ, 0x7610, R27 ;  /* 0x00007610ff1b7816 */ /* 0x000fc4000000001b */
[----:B------:R-:W-:Y:S01]  /*3720*/  PRMT R19, RZ, 0x7610, R19 ;  /* 0x00007610ff137816 */ /* 0x000fe20000000013 */
[----:B------:R-:W-:Y:S01]  /*3730*/  STL [R1+0x1b4], R20 ;  /* 0x0001b41401007387 */ /* 0x000fe20000100800 */
[----:B------:R-:W-:-:S03]  /*3740*/  IMAD.X R9, R13, 0x1, R5, P6 ;  /* 0x000000010d097824 */ /* 0x000fc600030e0605 */
[----:B------:R1:W-:Y:S01]  /*3750*/  STL [R1+0x1b0], R13 ;  /* 0x0001b00d01007387 */ /* 0x0003e20000100800 */
[----:B0-----:R-:W-:-:S03]  /*3760*/  SHF.R.U64 R12, R15, 0x16, RZ ;  /* 0x000000160f0c7819 */ /* 0x001fc600000012ff */
[----:B------:R-:W2:Y:S04]  /*3770*/  @P3 LDG.E.U8 R27, desc[UR20][R10.64] ;  /* 0x000000140a1b3981 */ /* 0x000ea8000c1e1100 */
[----:B------:R0:W2:Y:S01]  /*3780*/  @P0 LDG.E.U8 R19, desc[UR20][R8.64] ;  /* 0x0000001408130981 */ /* 0x0000a2000c1e1100 */
[----:B-1----:R-:W-:Y:S01]  /*3790*/  IMAD R13, R122, 0x27, RZ ;  /* 0x000000277a0d7824 */ /* 0x002fe200078e02ff */
[----:B------:R-:W-:Y:S02]  /*37a0*/  LOP3.LUT P3, RZ, R12, 0x1, RZ, 0xc0, !PT ;  /* 0x000000010cff7812 */ /* 0x000fe4000786c0ff */
[----:B------:R-:W-:Y:S02]  /*37b0*/  SHF.R.U64 R12, R15, 0x15, RZ ;  /* 0x000000150f0c7819 */ /* 0x000fe400000012ff */
[----:B------:R1:W-:Y:S01]  /*37c0*/  STL [R1+0xa4], R13 ;  /* 0x0000a40d01007387 */ /* 0x0003e20000100800 */
[----:B------:R-:W-:-:S02]  /*37d0*/  SHF.R.S32.HI R20, RZ, 0x1f, R13 ;  /* 0x0000001fff147819 */ /* 0x000fc4000001140d */
[-C--:B0-----:R-:W-:Y:S02]  /*37e0*/  IADD3 R8, P6, PT, R13, R4.reuse, RZ ;  /* 0x000000040d087210 */ /* 0x081fe40007fde0ff */
[----:B------:R-:W-:Y:S01]  /*37f0*/  LOP3.LUT P0, RZ, R12, 0x1, RZ, 0xc0, !PT ;  /* 0x000000010cff7812 */ /* 0x000fe2000780c0ff */
[----:B-1----:R-:W-:Y:S01]  /*3800*/  IMAD R13, R122, 0x29, RZ ;  /* 0x000000297a0d7824 */ /* 0x002fe200078e02ff */
[----:B------:R-:W-:Y:S01]  /*3810*/  PRMT R10, RZ, 0x7610, R10 ;  /* 0x00007610ff0a7816 */ /* 0x000fe2000000000a */
[----:B------:R-:W-:Y:S02]  /*3820*/  IMAD.X R9, R20, 0x1, R5, P6 ;  /* 0x0000000114097824 */ /* 0x000fe400030e0605 */
[----:B------:R-:W-:Y:S01]  /*3830*/  IMAD R24, R122, 0x2a, RZ ;  /* 0x0000002a7a187824 */ /* 0x000fe200078e02ff */
[----:B------:R-:W-:Y:S02]  /*3840*/  SHF.R.S32.HI R28, RZ, 0x1f, R13 ;  /* 0x0000001fff1c7819 */ /* 0x000fe4000001140d */
[-C--:B------:R-:W-:Y:S01]  /*3850*/  IADD3 R12, P6, PT, R13, R4.reuse, RZ ;  /* 0x000000040d0c7210 */ /* 0x080fe20007fde0ff */
[----:B------:R0:W-:Y:S04]  /*3860*/  STL [R1+0x1ac], R20 ;  /* 0x0001ac1401007387 */ /* 0x0001e80000100800 */
[----:B------:R1:W-:Y:S04]  /*3870*/  STL [R1+0x9c], R13 ;  /* 0x00009c0d01007387 */ /* 0x0003e80000100800 */
[----:B------:R3:W2:Y:S01]  /*3880*/  @P5 LDG.E.U8 R10, desc[UR20][R8.64] ;  /* 0x00000014080a5981 */ /* 0x0006a2000c1e1100 */
[----:B0-----:R-:W-:Y:S01]  /*3890*/  SHF.R.S32.HI R20, RZ, 0x1f, R24 ;  /* 0x0000001fff147819 */ /* 0x001fe20000011418 */
[----:B-1----:R-:W-:Y:S01]  /*38a0*/  IMAD.X R13, R28, 0x1, R5, P6 ;  /* 0x000000011c0d7824 */ /* 0x002fe200030e0605 */
[----:B---3--:R-:W-:Y:S01]  /*38b0*/  IADD3 R8, P6, PT, R24, R4, RZ ;  /* 0x0000000418087210 */ /* 0x008fe20007fde0ff */
[----:B------:R0:W-:Y:S01]  /*38c0*/  STL [R1+0x98], R24 ;  /* 0x0000981801007387 */ /* 0x0001e20000100800 */
[----:B------:R-:W-:-:S02]  /*38d0*/  PRMT R46, RZ, 0x7610, R46 ;  /* 0x00007610ff2e7816 */ /* 0x000fc4000000002e */
[----:B------:R-:W-:Y:S01]  /*38e0*/  PRMT R40, RZ, 0x7610, R40 ;  /* 0x00007610ff287816 */ /* 0x000fe20000000028 */
[----:B------:R-:W-:Y:S01]  /*38f0*/  IMAD.X R9, R20, 0x1, R5, P6 ;  /* 0x0000000114097824 */ /* 0x000fe200030e0605 */
[----:B------:R-:W-:Y:S01]  /*3900*/  SHF.R.U64 R11, R15, 0x14, RZ ;  /* 0x000000140f0b7819 */ /* 0x000fe200000012ff */
[----:B------:R-:W-:Y:S01]  /*3910*/  STL [R1+0x1a4], R28 ;  /* 0x0001a41c01007387 */ /* 0x000fe20000100800 */
[----:B0-----:R-:W-:Y:S02]  /*3920*/  IMAD R24, R122, 0x2b, RZ ;  /* 0x0000002b7a187824 */ /* 0x001fe400078e02ff */
[----:B------:R-:W-:Y:S01]  /*3930*/  LOP3.LUT P5, RZ, R11, 0x1, RZ, 0xc0, !PT ;  /* 0x000000010bff7812 */ /* 0x000fe200078ac0ff */
[----:B------:R0:W-:Y:S01]  /*3940*/  STL [R1+0x1a0], R20 ;  /* 0x0001a01401007387 */ /* 0x0001e20000100800 */
[----:B------:R-:W-:-:S03]  /*3950*/  SHF.R.U64 R11, R15, 0x13, RZ ;  /* 0x000000130f0b7819 */ /* 0x000fc600000012ff */
[----:B------:R1:W3:Y:S04]  /*3960*/  @P3 LDG.E.U8 R46, desc[UR20][R12.64] ;  /* 0x000000140c2e3981 */ /* 0x0002e8000c1e1100 */
[----:B------:R5:W2:Y:S01]  /*3970*/  @P0 LDG.E.U8 R40, desc[UR20][R8.64] ;  /* 0x0000001408280981 */ /* 0x000aa2000c1e1100 */
[----:B0-----:R-:W-:Y:S01]  /*3980*/  SHF.R.S32.HI R20, RZ, 0x1f, R24 ;  /* 0x0000001fff147819 */ /* 0x001fe20000011418 */
[----:B-1----:R-:W-:Y:S02]  /*3990*/  IMAD R12, R122, 0x2c, RZ ;  /* 0x0000002c7a0c7824 */ /* 0x002fe400078e02ff */
[----:B------:R0:W-:Y:S01]  /*39a0*/  STL [R1+0x94], R24 ;  /* 0x0000941801007387 */ /* 0x0001e20000100800 */
[----:B-----5:R-:W-:-:S03]  /*39b0*/  IADD3 R8, P6, PT, R24, R4, RZ ;  /* 0x0000000418087210 */ /* 0x020fc60007fde0ff */
[----:B------:R-:W-:Y:S01]  /*39c0*/  STL [R1+0x19c], R20 ;  /* 0x00019c1401007387 */ /* 0x000fe20000100800 */
[----:B------:R-:W-:Y:S02]  /*39d0*/  LOP3.LUT P3, RZ, R11, 0x1, RZ, 0xc0, !PT ;  /* 0x000000010bff7812 */ /* 0x000fe4000786c0ff */
[----:B------:R-:W-:Y:S01]  /*39e0*/  SHF.R.U64 R11, R15, 0x12, RZ ;  /* 0x000000120f0b7819 */ /* 0x000fe200000012ff */
[----:B------:R-:W-:Y:S01]  /*39f0*/  IMAD.X R9, R20, 0x1, R5, P6 ;  /* 0x0000000114097824 */ /* 0x000fe200030e0605 */
[----:B------:R-:W-:Y:S01]  /*3a00*/  PRMT R34, RZ, 0x7610, R34 ;  /* 0x00007610ff227816 */ /* 0x000fe20000000022 */
[----:B------:R1:W-:Y:S01]  /*3a10*/  STL [R1+0x90], R12 ;  /* 0x0000900c01007387 */ /* 0x0003e20000100800 */
[----:B------:R-:W-:Y:S01]  /*3a20*/  SHF.R.S32.HI R28, RZ, 0x1f, R12 ;  /* 0x0000001fff1c7819 */ /* 0x000fe2000001140c */
[----:B0-----:R-:W-:Y:S01]  /*3a30*/  IMAD R24, R122, 0x2d, RZ ;  /* 0x0000002d7a187824 */ /* 0x001fe200078e02ff */
[----:B------:R-:W-:Y:S02]  /*3a40*/  LOP3.LUT P0, RZ, R11, 0x1, RZ, 0xc0, !PT ;  /* 0x000000010bff7812 */ /* 0x000fe4000780c0ff */
[----:B------:R0:W5:Y:S01]  /*3a50*/  @P5 LDG.E.U8 R34, desc[UR20][R8.64] ;  /* 0x0000001408225981 */ /* 0x000162000c1e1100 */
[----:B-1----:R-:W-:-:S02]  /*3a60*/  IADD3 R12, P6, PT, R12, R4, RZ ;  /* 0x000000040c0c7210 */ /* 0x002fc40007fde0ff */
[----:B------:R-:W-:-:S03]  /*3a70*/  SHF.R.S32.HI R20, RZ, 0x1f, R24 ;  /* 0x0000001fff147819 */ /* 0x000fc60000011418 */
[----:B------:R-:W-:Y:S01]  /*3a80*/  IMAD.X R13, R28, 0x1, R5, P6 ;  /* 0x000000011c0d7824 */ /* 0x000fe200030e0605 */
[----:B0-----:R-:W-:Y:S01]  /*3a90*/  IADD3 R8, P6, PT, R24, R4, RZ ;  /* 0x0000000418087210 */ /* 0x001fe20007fde0ff */
[----:B------:R0:W-:Y:S01]  /*3aa0*/  STL [R1+0x8c], R24 ;  /* 0x00008c1801007387 */ /* 0x0001e20000100800 */
[----:B------:R-:W-:Y:S02]  /*3ab0*/  PRMT R33, RZ, 0x7610, R33 ;  /* 0x00007610ff217816 */ /* 0x000fe40000000021 */
        /* <DEDUP_REMOVED lines=8> */
[----:B------:R1:W2:Y:S04]  /*3b40*/  @P3 LDG.E.U8 R33, desc[UR20][R12.64] ;  /* 0x000000140c213981 */ /* 0x0002a8000c1e1100 */
[----:B------:R1:W2:Y:S01]  /*3b50*/  @P0 LDG.E.U8 R25, desc[UR20][R8.64] ;  /* 0x0000001408190981 */ /* 0x0002a2000c1e1100 */
[----:B0-----:R-:W-:Y:S01]  /*3b60*/  SHF.R.S32.HI R20, RZ, 0x1f, R24 ;  /* 0x0000001fff147819 */ /* 0x001fe20000011418 */
[----:B-1----:R-:W-:Y:S02]  /*3b70*/  IMAD R12, R122, 0x2f, RZ ;  /* 0x0000002f7a0c7824 */ /* 0x002fe400078e02ff */
[----:B------:R0:W-:Y:S01]  /*3b80*/  STL [R1+0x88], R24 ;  /* 0x0000881801007387 */ /* 0x0001e20000100800 */
[----:B------:R-:W-:-:S03]  /*3b90*/  IADD3 R8, P6, PT, R24, R4, RZ ;  /* 0x0000000418087210 */ /* 0x000fc60007fde0ff */
        /* <DEDUP_REMOVED lines=9> */
[----:B------:R0:W2:Y:S01]  /*3c30*/  @P5 LDG.E.U8 R26, desc[UR20][R8.64] ;  /* 0x00000014081a5981 */ /* 0x0000a2000c1e1100 */
[----:B-1----:R-:W-:-:S02]  /*3c40*/  IADD3 R12, P6, PT, R12, R4, RZ ;  /* 0x000000040c0c7210 */ /* 0x002fc40007fde0ff */
[----:B------:R-:W-:-:S03]  /*3c50*/  SHF.R.S32.HI R20, RZ, 0x1f, R24 ;  /* 0x0000001fff147819 */ /* 0x000fc60000011418 */
[----:B------:R-:W-:Y:S01]  /*3c60*/  IMAD.X R13, R28, 0x1, R5, P6 ;  /* 0x000000011c0d7824 */ /* 0x000fe200030e0605 */
[----:B0-----:R-:W-:Y:S01]  /*3c70*/  IADD3 R8, P6, PT, R24, R4, RZ ;  /* 0x0000000418087210 */ /* 0x001fe20007fde0ff */
[----:B------:R0:W-:Y:S01]  /*3c80*/  STL [R1+0x7c], R24 ;  /* 0x00007c1801007387 */ /* 0x0001e20000100800 */
[----:B------:R-:W-:-:S03]  /*3c90*/  SHF.R.U64 R11, R15, 0xd, RZ ;  /* 0x0000000d0f0b7819 */ /* 0x000fc600000012ff */
[----:B------:R-:W-:Y:S01]  /*3ca0*/  IMAD.X R9, R20, 0x1, R5, P6 ;  /* 0x0000000114097824 */ /* 0x000fe200030e0605 */
[----:B------:R-:W-:Y:S01]  /*3cb0*/  STL [R1+0x18c], R28 ;  /* 0x00018c1c01007387 */ /* 0x000fe20000100800 */
[----:B------:R-:W-:-:S03]  /*3cc0*/  LOP3.LUT P5, RZ, R11, 0x1, RZ, 0xc0, !PT ;  /* 0x000000010bff7812 */ /* 0x000fc600078ac0ff */
[----:B------:R1:W2:Y:S01]  /*3cd0*/  @P3 LDG.E.U8 R65, desc[UR20][R12.64] ;  /* 0x000000140c413981 */ /* 0x0002a2000c1e1100 */
[C---:B0-----:R-:W-:Y:S01]  /*3ce0*/  IMAD R24, R122.reuse, 0x32, RZ ;  /* 0x000000327a187824 */ /* 0x041fe200078e02ff */
[----:B------:R-:W-:Y:S02]  /*3cf0*/  SHF.R.U64 R11, R15, 0xc, RZ ;  /* 0x0000000c0f0b7819 */ /* 0x000fe400000012ff */
[----:B------:R0:W-:Y:S04]  /*3d00*/  STL [R1+0x184], R20 ;  /* 0x0001841401007387 */ /* 0x0001e80000100800 */
[----:B------:R0:W2:Y:S01]  /*3d10*/  @P0 LDG.E.U8 R71, desc[UR20][R8.64] ;  /* 0x0000001408470981 */ /* 0x0000a2000c1e1100 */
[----:B-1----:R-:W-:Y:S01]  /*3d20*/  IMAD R12, R122, 0x33, RZ ;  /* 0x000000337a0c7824 */ /* 0x002fe200078e02ff */
[----:B0-----:R-:W-:-:S02]  /*3d30*/  SHF.R.S32.HI R20, RZ, 0x1f, R24 ;  /* 0x0000001fff147819 */ /* 0x001fc40000011418 */
[----:B------:R0:W-:Y:S01]  /*3d40*/  STL [R1+0x78], R24 ;  /* 0x0000781801007387 */ /* 0x0001e20000100800 */
[----:B------:R-:W-:-:S03]  /*3d50*/  IADD3 R8, P6, PT, R24, R4, RZ ;  /* 0x0000000418087210 */ /* 0x000fc60007fde0ff */
[----:B------:R-:W-:Y:S01]  /*3d60*/  STL [R1+0x180], R20 ;  /* 0x0001801401007387 */ /* 0x000fe20000100800 */
[----:B------:R-:W-:Y:S02]  /*3d70*/  LOP3.LUT P3, RZ, R11, 0x1, RZ, 0xc0, !PT ;  /* 0x000000010bff7812 */ /* 0x000fe4000786c0ff */
[----:B------:R-:W-:Y:S01]  /*3d80*/  SHF.R.U64 R11, R15, 0xb, RZ ;  /* 0x0000000b0f0b7819 */ /* 0x000fe200000012ff */
[----:B------:R-:W-:Y:S01]  /*3d90*/  IMAD.X R9, R20, 0x1, R5, P6 ;  /* 0x0000000114097824 */ /* 0x000fe200030e0605 */
[----:B------:R1:W-:Y:S01]  /*3da0*/  STL [R1+0x74], R12 ;  /* 0x0000740c01007387 */ /* 0x0003e20000100800 */
[----:B------:R-:W-:Y:S01]  /*3db0*/  SHF.R.S32.HI R28, RZ, 0x1f, R12 ;  /* 0x0000001fff1c7819 */ /* 0x000fe2000001140c */
[----:B0-----:R-:W-:Y:S01]  /*3dc0*/  IMAD R24, R122, 0x34, RZ ;  /* 0x000000347a187824 */ /* 0x001fe200078e02ff */
[----:B------:R-:W-:Y:S01]  /*3dd0*/  LOP3.LUT P0, RZ, R11, 0x1, RZ, 0xc0, !PT ;  /* 0x000000010bff7812 */ /* 0x000fe2000780c0ff */
        /* <DEDUP_REMOVED lines=44> */
[----:B----4-:R-:W-:Y:S01]  /*40a0*/  IADD3 R8, P6, PT, R24, R4, RZ ;  /* 0x0000000418087210 */ /* 0x010fe20007fde0ff */
[----:B------:R0:W-:Y:S01]  /*40b0*/  STL [R1+0x5c], R24 ;  /* 0x00005c1801007387 */ /* 0x0001e20000100800 */
[----:B------:R-:W-:Y:S02]  /*40c0*/  LOP3.LUT P3, RZ, R11, 0x1, RZ, 0xc0, !PT ;  /* 0x000000010bff7812 */ /* 0x000fe4000786c0ff */
[----:B------:R-:W-:Y:S01]  /*40d0*/  SHF.R.U64 R11, R15, 0x4, RZ ;  /* 0x000000040f0b7819 */ /* 0x000fe200000012ff */
[----:B------:R1:W-:Y:S01]  /*40e0*/  STL [R1+0x164], R20 ;  /* 0x0001641401007387 */ /* 0x0003e20000100800 */
[----:B------:R-:W-:-:S03]  /*40f0*/  IMAD.X R9, R20, 0x1, R5, P6 ;  /* 0x0000000114097824 */ /* 0x000fc600030e0605 */
[----:B------:R4:W-:Y:S01]  /*4100*/  STL [R1+0x58], R12 ;  /* 0x0000580c01007387 */ /* 0x0009e20000100800 */
[----:B0-----:R-:W-:Y:S01]  /*4110*/  IMAD R24, R122, 0x3b, RZ ;  /* 0x0000003b7a187824 */ /* 0x001fe200078e02ff */
[----:B------:R-:W-:Y:S02]  /*4120*/  LOP3.LUT P0, RZ, R11, 0x1, RZ, 0xc0, !PT ;  /* 0x000000010bff7812 */ /* 0x000fe4000780c0ff */
[----:B------:R0:W2:Y:S01]  /*4130*/  @P5 LDG.E.U8 R98, desc[UR20][R8.64] ;  /* 0x0000001408625981 */ /* 0x0000a2000c1e1100 */
[----:B-1----:R-:W-:Y:S02]  /*4140*/  SHF.R.S32.HI R20, RZ, 0x1f, R12 ;  /* 0x0000001fff147819 */ /* 0x002fe4000001140c */
[-C--:B----4-:R-:W-:Y:S01]  /*4150*/  IADD3 R12, P6, PT, R12, R4.reuse, RZ ;  /* 0x000000040c0c7210 */ /* 0x090fe20007fde0ff */
[----:B------:R-:W-:Y:S04]  /*4160*/  STL [R1+0x54], R24 ;  /* 0x0000541801007387 */ /* 0x000fe80000100800 */
[----:B------:R1:W-:Y:S01]  /*4170*/  STL [R1+0x160], R20 ;  /* 0x0001601401007387 */ /* 0x0003e20000100800 */
[----:B------:R-:W-:Y:S01]  /*4180*/  IMAD.X R13, R20, 0x1, R5, P6 ;  /* 0x00000001140d7824 */ /* 0x000fe200030e0605 */
[----:B0-----:R-:W-:-:S02]  /*4190*/  IADD3 R8, P6, PT, R24, R4, RZ ;  /* 0x0000000418087210 */ /* 0x001fc40007fde0ff */
[----:B------:R-:W-:Y:S02]  /*41a0*/  SHF.R.U64 R11, R15, 0x3, RZ ;  /* 0x000000030f0b7819 */ /* 0x000fe400000012ff */
[----:B------:R0:W4:Y:S01]  /*41b0*/  @P3 LDG.E.U8 R99, desc[UR20][R12.64] ;  /* 0x000000140c633981 */ /* 0x000122000c1e1100 */
[----:B-1----:R-:W-:-:S05]  /*41c0*/  SHF.R.S32.HI R20, RZ, 0x1f, R24 ;  /* 0x0000001fff147819 */ /* 0x002fca0000011418 */
[----:B------:R-:W-:Y:S02]  /*41d0*/  IMAD.X R9, R20, 0x1, R5, P6 ;  /* 0x0000000114097824 */ /* 0x000fe400030e0605 */
[C---:B0-----:R-:W-:Y:S01]  /*41e0*/  IMAD R12, R122.reuse, 0x3c, RZ ;  /* 0x0000003c7a0c7824 */ /* 0x041fe200078e02ff */
[----:B------:R-:W-:Y:S01]  /*41f0*/  LOP3.LUT P5, RZ, R11, 0x1, RZ, 0xc0, !PT ;  /* 0x000000010bff7812 */ /* 0x000fe200078ac0ff */
[----:B------:R-:W-:Y:S01]  /*4200*/  STL [R1+0x15c], R20 ;  /* 0x00015c1401007387 */ /* 0x000fe20000100800 */
[----:B------:R-:W-:Y:S02]  /*4210*/  SHF.R.U64 R11, R15, 0x2, RZ ;  /* 0x000000020f0b7819 */ /* 0x000fe400000012ff */
[----:B------:R-:W-:Y:S01]  /*4220*/  SHF.R.S32.HI R66, RZ, 0x1f, R12 ;  /* 0x0000001fff427819 */ /* 0x000fe2000001140c */
[----:B------:R0:W2:Y:S01]  /*4230*/  @P0 LDG.E.U8 R101, desc[UR20][R8.64] ;  /* 0x0000001408650981 */ /* 0x0000a2000c1e1100 */
[----:B------:R-:W-:-:S03]  /*4240*/  IMAD R28, R122, 0x3d, RZ ;  /* 0x0000003d7a1c7824 */ /* 0x000fc600078e02ff */
[----:B------:R1:W-:Y:S01]  /*4250*/  STL [R1+0x50], R12 ;  /* 0x0000500c01007387 */ /* 0x0003e20000100800 */
[----:B------:R-:W-:Y:S02]  /*4260*/  LOP3.LUT P6, RZ, R11, 0x1, RZ, 0xc0, !PT ;  /* 0x000000010bff7812 */ /* 0x000fe400078cc0ff */
[----:B------:R-:W-:Y:S02]  /*4270*/  PRMT R104, RZ, 0x7610, R104 ;  /* 0x00007610ff687816 */ /* 0x000fe40000000068 */
[-C--:B-1----:R-:W-:Y:S02]  /*4280*/  IADD3 R12, P0, PT, R12, R4.reuse, RZ ;  /* 0x000000040c0c7210 */ /* 0x082fe40007f1e0ff */
[----:B------:R-:W-:Y:S02]  /*4290*/  LOP3.LUT R20, R7, 0x8, RZ, 0xfc, !PT ;  /* 0x0000000807147812 */ /* 0x000fe400078efcff */
[----:B------:R-:W-:Y:S01]  /*42a0*/  SHF.R.S32.HI R11, RZ, 0x1f, R28 ;  /* 0x0000001fff0b7819 */ /* 0x000fe2000001141c */
[----:B------:R-:W-:Y:S01]  /*42b0*/  IMAD.X R13, R66, 0x1, R5, P0 ;  /* 0x00000001420d7824 */ /* 0x000fe200000e0605 */
[----:B0-----:R-:W-:-:S02]  /*42c0*/  IADD3 R8, P0, PT, R28, R4, RZ ;  /* 0x000000041c087210 */ /* 0x001fc40007f1e0ff */
[----:B------:R-:W-:Y:S02]  /*42d0*/  SHF.R.U64 R15, R15, 0x1, RZ ;  /* 0x000000010f0f7819 */ /* 0x000fe400000012ff */
[----:B------:R-:W-:Y:S01]  /*42e0*/  IABS R67, R20 ;  /* 0x0000001400437213 */ /* 0x000fe20000000000 */
[----:B------:R0:W2:Y:S01]  /*42f0*/  @P5 LDG.E.U8 R104, desc[UR20][R12.64] ;  /* 0x000000140c685981 */ /* 0x0000a2000c1e1100 */
[----:B------:R-:W-:Y:S01]  /*4300*/  PRMT R105, RZ, 0x7610, R105 ;  /* 0x00007610ff697816 */ /* 0x000fe20000000069 */
[----:B------:R-:W-:Y:S02]  /*4310*/  IMAD.X R9, R11, 0x1, R5, P0 ;  /* 0x000000010b097824 */ /* 0x000fe400000e0605 */
[----:B------:R-:W-:Y:S01]  /*4320*/  STL [R1+0x4c], R28 ;  /* 0x00004c1c01007387 */ /* 0x000fe20000100800 */
[----:B------:R-:W-:Y:S02]  /*4330*/  LOP3.LUT P3, RZ, R15, 0x1, RZ, 0xc0, !PT ;  /* 0x000000010fff7812 */ /* 0x000fe4000786c0ff */
[----:B------:R-:W-:Y:S01]  /*4340*/  ISETP.GT.U32.AND P0, PT, R68, R129, PT ;  /* 0x000000814400720c */ /* 0x000fe20003f04070 */
[----:B------:R-:W-:Y:S01]  /*4350*/  STL [R1+0x158], R66 ;  /* 0x0001584201007387 */ /* 0x000fe20000100800 */
[----:B0-----:R-:W-:-:S03]  /*4360*/  IMAD R13, R122, 0x3e, RZ ;  /* 0x0000003e7a0d7824 */ /* 0x001fc600078e02ff */
[----:B------:R0:W-:Y:S01]  /*4370*/  STL [R1+0x154], R11 ;  /* 0x0001540b01007387 */ /* 0x0001e20000100800 */
[----:B------:R-:W-:Y:S02]  /*4380*/  LOP3.LUT R24, R7, 0x10, RZ, 0xfc, !PT ;  /* 0x0000001007187812 */ /* 0x000fe400078efcff */
[----:B------:R-:W-:Y:S01]  /*4390*/  SHF.R.S32.HI R12, RZ, 0x1f, R13 ;  /* 0x0000001fff0c7819 */ /* 0x000fe2000001140d */
[----:B------:R1:W2:Y:S01]  /*43a0*/  @P6 LDG.E.U8 R105, desc[UR20][R8.64] ;  /* 0x0000001408696981 */ /* 0x0002a2000c1e1100 */
[----:B0-----:R-:W-:Y:S01]  /*43b0*/  IMAD.HI.U32 R11, R16, R67, RZ ;  /* 0x00000043100b7227 */ /* 0x001fe200078e00ff */
[----:B-1----:R-:W-:-:S03]  /*43c0*/  IADD3 R8, P5, PT, R13, R4, RZ ;  /* 0x000000040d087210 */ /* 0x002fc60007fbe0ff */
[----:B------:R-:W-:Y:S01]  /*43d0*/  IMAD.MOV R11, RZ, RZ, -R11 ;  /* 0x000000ffff0b7224 */ /* 0x000fe200078e0a0b */
[----:B------:R-:W-:Y:S02]  /*43e0*/  PRMT R107, RZ, 0x7610, R107 ;  /* 0x00007610ff6b7816 */ /* 0x000fe4000000006b */
[----:B------:R-:W-:Y:S01]  /*43f0*/  IABS R131, R24 ;  /* 0x0000001800837213 */ /* 0x000fe20000000000 */
[----:B------:R-:W-:Y:S02]  /*4400*/  IMAD.X R9, R12, 0x1, R5, P5 ;  /* 0x000000010c097824 */ /* 0x000fe400028e0605 */
[----:B------:R-:W-:Y:S02]  /*4410*/  IMAD R130, R68, R11, R67 ;  /* 0x0000000b44827224 */ /* 0x000fe400078e0243 */
[----:B------:R-:W-:Y:S01]  /*4420*/  @!P0 IMAD.IADD R129, R129, 0x1, -R68 ;  /* 0x0000000181818824 */ /* 0x000fe200078e0a44 */
[----:B------:R-:W2:Y:S01]  /*4430*/  @P3 LDG.E.U8 R107, desc[UR20][R8.64] ;  /* 0x00000014086b3981 */ /* 0x000ea2000c1e1100 */
[----:B------:R-:W-:Y:S01]  /*4440*/  IMAD.HI.U32 R15, R16, R131, RZ ;  /* 0x00000083100f7227 */ /* 0x000fe200078e00ff */
[----:B------:R-:W-:-:S02]  /*4450*/  ISETP.GT.U32.AND P3, PT, R68, R130, PT ;  /* 0x000000824400720c */ /* 0x000fc40003f64070 */
[----:B------:R0:W-:Y:S01]  /*4460*/  STL [R1+0x48], R13 ;  /* 0x0000480d01007387 */ /* 0x0001e20000100800 */
[----:B------:R-:W-:Y:S01]  /*4470*/  IMAD.MOV R15, RZ, RZ, -R15 ;  /* 0x000000ffff0f7224 */ /* 0x000fe200078e0a0f */
[----:B------:R-:W-:Y:S01]  /*4480*/  ISETP.GT.U32.AND P5, PT, R68, R129, PT ;  /* 0x000000814400720c */ /* 0x000fe20003fa4070 */
[----:B0-----:R-:W-:Y:S02]  /*4490*/  IMAD R13, R122, 0x3f, RZ ;  /* 0x0000003f7a0d7824 */ /* 0x001fe400078e02ff */
[----:B------:R-:W-:-:S03]  /*44a0*/  IMAD R131, R68, R15, R131 ;  /* 0x0000000f44837224 */ /* 0x000fc600078e0283 */
[----:B------:R-:W-:Y:S02]  /*44b0*/  SHF.R.S32.HI R11, RZ, 0x1f, R13 ;  /* 0x0000001fff0b7819 */ /* 0x000fe4000001140d */
[----:B------:R-:W-:Y:S01]  /*44c0*/  IADD3 R4, P0, PT, R13, R4, RZ ;  /* 0x000000040d047210 */ /* 0x000fe20007f1e0ff */
[----:B------:R-:W-:Y:S01]  /*44d0*/  STL [R1+0x150], R12 ;  /* 0x0001500c01007387 */ /* 0x000fe20000100800 */
[----:B------:R-:W-:-:S03]  /*44e0*/  @!P3 IMAD.IADD R130, R130, 0x1, -R68 ;  /* 0x000000018282b824 */ /* 0x000fc600078e0a44 */
[----:B------:R-:W-:Y:S01]  /*44f0*/  IMAD.X R5, R11, 0x1, R5, P0 ;  /* 0x000000010b057824 */ /* 0x000fe200000e0605 */
[----:B------:R0:W-:Y:S01]  /*4500*/  STL [R1+0x44], R13 ;  /* 0x0000440d01007387 */ /* 0x0001e20000100800 */
[C---:B------:R-:W-:Y:S01]  /*4510*/  ISETP.GT.U32.AND P0, PT, R68.reuse, R131, PT ;  /* 0x000000834400720c */ /* 0x040fe20003f04070 */
[----:B------:R-:W-:Y:S01]  /*4520*/  @!P5 IMAD.IADD R129, R129, 0x1, -R68 ;  /* 0x000000018181d824 */ /* 0x000fe200078e0a44 */
[----:B------:R-:W-:Y:S02]  /*4530*/  PRMT R110, RZ, 0x7610, R110 ;  /* 0x00007610ff6e7816 */ /* 0x000fe4000000006e */
[----:B------:R-:W-:Y:S02]  /*4540*/  ISETP.GT.U32.AND P5, PT, R68, R130, PT ;  /* 0x000000824400720c */ /* 0x000fe40003fa4070 */
[C---:B0-----:R-:W-:Y:S02]  /*4550*/  LOP3.LUT R13, R7.reuse, 0x20, RZ, 0xfc, !PT ;  /* 0x00000020070d7812 */ /* 0x041fe400078efcff */
[----:B------:R-:W-:Y:S01]  /*4560*/  LOP3.LUT R12, R7, 0x14, RZ, 0xfc, !PT ;  /* 0x00000014070c7812 */ /* 0x000fe200078efcff */
[----:B------:R0:W-:Y:S01]  /*4570*/  STL [R1+0x14c], R11 ;  /* 0x00014c0b01007387 */ /* 0x0001e20000100800 */
[----:B------:R-:W-:-:S02]  /*4580*/  IABS R119, R13 ;  /* 0x0000000d00777213 */ /* 0x000fc40000000000 */
[----:B------:R-:W-:Y:S01]  /*4590*/  ISETP.GE.AND P6, PT, R20, RZ, PT ;  /* 0x000000ff1400720c */ /* 0x000fe20003fc6270 */
[----:B------:R1:W2:Y:S01]  /*45a0*/  @!P2 LDG.E.U8 R110, desc[UR20][R4.64] ;  /* 0x00000014046ea981 */ /* 0x0002a2000c1e1100 */
[----:B------:R-:W-:Y:S01]  /*45b0*/  IABS R125, R12 ;  /* 0x0000000c007d7213 */ /* 0x000fe20000000000 */
[----:B------:R-:W-:Y:S01]  /*45c0*/  @!P0 IMAD.IADD R131, R131, 0x1, -R68 ;  /* 0x0000000183838824 */ /* 0x000fe200078e0a44 */
[----:B0-----:R-:W-:Y:S01]  /*45d0*/  LOP3.LUT R11, R7, 0x18, RZ, 0xfc, !PT ;  /* 0x00000018070b7812 */ /* 0x001fe200078efcff */
[----:B-1----:R-:W-:-:S03]  /*45e0*/  IMAD.HI.U32 R5, R16, R119, RZ ;  /* 0x0000007710057227 */ /* 0x002fc600078e00ff */
[----:B------:R-:W-:Y:S01]  /*45f0*/  IABS R9, R11 ;  /* 0x0000000b00097213 */ /* 0x000fe20000000000 */
[----:B------:R-:W-:Y:S02]  /*4600*/  IMAD.MOV R5, RZ, RZ, -R5 ;  /* 0x000000ffff057224 */ /* 0x000fe400078e0a05 */
[----:B------:R-:W-:Y:S01]  /*4610*/  IMAD.HI.U32 R8, R16, R125, RZ ;  /* 0x0000007d10087227 */ /* 0x000fe200078e00ff */
[----:B------:R-:W-:Y:S02]  /*4620*/  ISETP.GT.U32.AND P0, PT, R68, R131, PT ;  /* 0x000000834400720c */ /* 0x000fe40003f04070 */
[----:B------:R-:W-:Y:S01]  /*4630*/  ISETP.GE.AND P3, PT, R12, RZ, PT ;  /* 0x000000ff0c00720c */ /* 0x000fe20003f66270 */
[----:B------:R-:W-:Y:S02]  /*4640*/  @!P5 IMAD.IADD R130, R130, 0x1, -R68 ;  /* 0x000000018282d824 */ /* 0x000fe400078e0a44 */
[----:B------:R-:W-:Y:S01]  /*4650*/  IMAD R119, R68, R5, R119 ;  /* 0x0000000544777224 */ /* 0x000fe200078e0277 */
[----:B------:R-:W-:Y:S01]  /*4660*/  LOP3.LUT R12, R7, 0x24, RZ, 0xfc, !PT ;  /* 0x00000024070c7812 */ /* 0x000fe200078efcff */
[----:B------:R-:W-:-:S02]  /*4670*/  IMAD.MOV R8, RZ, RZ, -R8 ;  /* 0x000000ffff087224 */ /* 0x000fc400078e0a08 */
[----:B------:R-:W-:-:S04]  /*4680*/  IMAD.HI.U32 R4, R16, R9, RZ ;  /* 0x0000000910047227 */ /* 0x000fc800078e00ff */
[----:B------:R-:W-:Y:S01]  /*4690*/  @!P6 IMAD.MOV R130, RZ, RZ, -R130 ;  /* 0x000000ffff82e224 */ /* 0x000fe200078e0a82 */
[C---:B------:R-:W-:Y:S01]  /*46a0*/  ISETP.GT.U32.AND P6, PT, R68.reuse, R119, PT ;  /* 0x000000774400720c */ /* 0x040fe20003fc4070 */
[----:B------:R-:W-:Y:S01]  /*46b0*/  IMAD R125, R68, R8, R125 ;  /* 0x00000008447d7224 */ /* 0x000fe200078e027d */
[----:B------:R-:W-:Y:S01]  /*46c0*/  IABS R8, R12 ;  /* 0x0000000c00087213 */ /* 0x000fe20000000000 */
[----:B------:R-:W-:-:S04]  /*46d0*/  IMAD.MOV R4, RZ, RZ, -R4 ;  /* 0x000000ffff047224 */ /* 0x000fc800078e0a04 */
[C---:B------:R-:W-:Y:S02]  /*46e0*/  IMAD R124, R68.reuse, R4, R9 ;  /* 0x00000004447c7224 */ /* 0x040fe400078e0209 */
[----:B------:R-:W-:Y:S01]  /*46f0*/  IMAD.MOV.U32 R5, RZ, RZ, R8 ;  /* 0x000000ffff057224 */ /* 0x000fe200078e0008 */
[----:B------:R-:W-:Y:S01]  /*4700*/  ISETP.GE.AND P5, PT, R11, RZ, PT ;  /* 0x000000ff0b00720c */ /* 0x000fe20003fa6270 */
[----:B------:R-:W-:Y:S01]  /*4710*/  @!P0 IMAD.IADD R131, R131, 0x1, -R68 ;  /* 0x0000000183838824 */ /* 0x000fe200078e0a44 */
[C---:B------:R-:W-:Y:S01]  /*4720*/  ISETP.GT.U32.AND P0, PT, R68.reuse, R124, PT ;  /* 0x0000007c4400720c */ /* 0x040fe20003f04070 */
[----:B------:R-:W-:Y:S01]  /*4730*/  @!P4 IMAD.MOV R129, RZ, RZ, -R129 ;  /* 0x000000ffff81c224 */ /* 0x000fe200078e0a81 */
[----:B------:R-:W-:Y:S01]  /*4740*/  ISETP.GT.U32.AND P4, PT, R68, R125, PT ;  /* 0x0000007d4400720c */ /* 0x000fe20003f84070 */
[----:B------:R-:W-:Y:S01]  /*4750*/  IMAD.HI.U32 R4, R16, R5, RZ ;  /* 0x0000000510047227 */ /* 0x000fe200078e00ff */
[----:B------:R-:W-:-:S03]  /*4760*/  LOP3.LUT R11, R7, 0x28, RZ, 0xfc, !PT ;  /* 0x00000028070b7812 */ /* 0x000fc600078efcff */
[----:B------:R-:W-:Y:S01]  /*4770*/  @!P6 IMAD.IADD R119, R119, 0x1, -R68 ;  /* 0x000000017777e824 */ /* 0x000fe200078e0a44 */
[----:B------:R-:W-:Y:S01]  /*4780*/  IABS R117, R11 ;  /* 0x0000000b00757213 */ /* 0x000fe20000000000 */
[----:B------:R-:W-:-:S03]  /*4790*/  IMAD.MOV R4, RZ, RZ, -R4 ;  /* 0x000000ffff047224 */ /* 0x000fc600078e0a04 */
[C---:B------:R-:W-:Y:S01]  /*47a0*/  ISETP.GT.U32.AND P6, PT, R68.reuse, R119, PT ;  /* 0x000000774400720c */ /* 0x040fe20003fc4070 */
[----:B------:R-:W-:Y:S02]  /*47b0*/  IMAD R118, R68, R4, R5 ;  /* 0x0000000444767224 */ /* 0x000fe400078e0205 */
[----:B------:R-:W-:-:S04]  /*47c0*/  IMAD.HI.U32 R4, R16, R117, RZ ;  /* 0x0000007510047227 */ /* 0x000fc800078e00ff */
[--C-:B------:R-:W-:Y:S02]  /*47d0*/  @!P0 IMAD.IADD R124, R124, 0x1, -R68.reuse ;  /* 0x000000017c7c8824 */ /* 0x100fe400078e0a44 */
[----:B------:R-:W-:Y:S02]  /*47e0*/  @!P4 IMAD.IADD R125, R125, 0x1, -R68 ;  /* 0x000000017d7dc824 */ /* 0x000fe400078e0a44 */
[----:B------:R-:W-:Y:S01]  /*47f0*/  IMAD.MOV R4, RZ, RZ, -R4 ;  /* 0x000000ffff047224 */ /* 0x000fe200078e0a04 */
[C---:B------:R-:W-:Y:S02]  /*4800*/  ISETP.GT.U32.AND P0, PT, R68.reuse, R124, PT ;  /* 0x0000007c4400720c */ /* 0x040fe40003f04070 */
[C---:B------:R-:W-:Y:S01]  /*4810*/  ISETP.GT.U32.AND P4, PT, R68.reuse, R125, PT ;  /* 0x0000007d4400720c */ /* 0x040fe20003f84070 */
[----:B------:R-:W-:Y:S02]  /*4820*/  IMAD R117, R68, R4, R117 ;  /* 0x0000000444757224 */ /* 0x000fe400078e0275 */
[----:B------:R-:W-:Y:S01]  /*4830*/  @!P6 IMAD.IADD R119, R119, 0x1, -R68 ;  /* 0x000000017777e824 */ /* 0x000fe200078e0a44 */
[----:B------:R-:W-:-:S02]  /*4840*/  LOP3.LUT R8, R7, 0x30, RZ, 0xfc, !PT ;  /* 0x0000003007087812 */ /* 0x000fc400078efcff */
[----:B------:R-:W-:Y:S02]  /*4850*/  ISETP.GT.U32.AND P6, PT, R68, R117, PT ;  /* 0x000000754400720c */ /* 0x000fe40003fc4070 */
[----:B------:R-:W-:-:S03]  /*4860*/  IABS R9, R8 ;  /* 0x0000000800097213 */ /* 0x000fc60000000000 */
[--C-:B------:R-:W-:Y:S01]  /*4870*/  @!P0 IMAD.IADD R124, R124, 0x1, -R68.reuse ;  /* 0x000000017c7c8824 */ /* 0x100fe200078e0a44 */
[----:B------:R-:W-:Y:S01]  /*4880*/  ISETP.GE.AND P0, PT, R11, RZ, PT ;  /* 0x000000ff0b00720c */ /* 0x000fe20003f06270 */
[----:B------:R-:W-:Y:S01]  /*4890*/  @!P4 IMAD.IADD R125, R125, 0x1, -R68 ;  /* 0x000000017d7dc824 */ /* 0x000fe200078e0a44 */
[----:B------:R-:W-:Y:S01]  /*48a0*/  ISETP.GT.U32.AND P4, PT, R68, R118, PT ;  /* 0x000000764400720c */ /* 0x000fe20003f84070 */
[----:B------:R-:W-:Y:S01]  /*48b0*/  IMAD.HI.U32 R5, R16, R9, RZ ;  /* 0x0000000910057227 */ /* 0x000fe200078e00ff */
[----:B------:R-:W-:-:S03]  /*48c0*/  LOP3.LUT R11, R7, 0x34, RZ, 0xfc, !PT ;  /* 0x00000034070b7812 */ /* 0x000fc600078efcff */
[----:B------:R-:W-:Y:S01]  /*48d0*/  @!P6 IMAD.IADD R117, R117, 0x1, -R68 ;  /* 0x000000017575e824 */ /* 0x000fe200078e0a44 */
[----:B------:R-:W-:Y:S01]  /*48e0*/  IABS R113, R11 ;  /* 0x0000000b00717213 */ /* 0x000fe20000000000 */
[----:B------:R-:W-:Y:S01]  /*48f0*/  @!P3 IMAD.MOV R125, RZ, RZ, -R125 ;  /* 0x000000ffff7db224 */ /* 0x000fe200078e0a7d */
[----:B------:R-:W-:Y:S01]  /*4900*/  ISETP.GE.AND P3, PT, R12, RZ, PT ;  /* 0x000000ff0c00720c */ /* 0x000fe20003f66270 */
[----:B------:R-:W-:Y:S01]  /*4910*/  IMAD.MOV R5, RZ, RZ, -R5 ;  /* 0x000000ffff057224 */ /* 0x000fe200078e0a05 */
[----:B------:R-:W-:Y:S01]  /*4920*/  LOP3.LUT R12, R7, 0x38, RZ, 0xfc, !PT ;  /* 0x00000038070c7812 */ /* 0x000fe200078efcff */
[----:B------:R-:W-:Y:S01]  /*4930*/  IMAD.HI.U32 R4, R16, R113, RZ ;  /* 0x0000007110047227 */ /* 0x000fe200078e00ff */
[----:B------:R-:W-:-:S03]  /*4940*/  ISETP.GT.U32.AND P6, PT, R68, R117, PT ;  /* 0x000000754400720c */ /* 0x000fc60003fc4070 */
[----:B------:R-:W-:Y:S01]  /*4950*/  IMAD R114, R68, R5, R9 ;  /* 0x0000000544727224 */ /* 0x000fe200078e0209 */
[----:B------:R-:W-:Y:S01]  /*4960*/  IABS R9, R12 ;  /* 0x0000000c00097213 */ /* 0x000fe20000000000 */
[----:B------:R-:W-:Y:S01]  /*4970*/  @!P5 IMAD.MOV R124, RZ, RZ, -R124 ;  /* 0x000000ffff7cd224 */ /* 0x000fe200078e0a7c */
[----:B------:R-:W-:Y:S01]  /*4980*/  ISETP.GE.AND P5, PT, R8, RZ, PT ;  /* 0x000000ff0800720c */ /* 0x000fe20003fa6270 */
[----:B------:R-:W-:Y:S01]  /*4990*/  @!P4 IMAD.IADD R118, R118, 0x1, -R68 ;  /* 0x000000017676c824 */ /* 0x000fe200078e0a44 */
[----:B------:R-:W-:Y:S01]  /*49a0*/  LOP3.LUT R8, R7, 0x40, RZ, 0xfc, !PT ;  /* 0x0000004007087812 */ /* 0x000fe200078efcff */
[----:B------:R-:W-:Y:S01]  /*49b0*/  IMAD.MOV R4, RZ, RZ, -R4 ;  /* 0x000000ffff047224 */ /* 0x000fe200078e0a04 */
[----:B------:R-:W-:Y:S01]  /*49c0*/  ISETP.GE.AND P2, PT, R24, RZ, PT ;  /* 0x000000ff1800720c */ /* 0x000fe20003f46270 */
[----:B------:R-:W-:Y:S01]  /*49d0*/  IMAD.HI.U32 R5, R16, R9, RZ ;  /* 0x0000000910057227 */ /* 0x000fe200078e00ff */
[C---:B------:R-:W-:Y:S02]  /*49e0*/  ISETP.GT.U32.AND P4, PT, R68.reuse, R118, PT ;  /* 0x000000764400720c */ /* 0x040fe40003f84070 */
[----:B------:R-:W-:Y:S01]  /*49f0*/  IABS R111, R8 ;  /* 0x00000008006f7213 */ /* 0x000fe20000000000 */
[----:B------:R-:W-:-:S02]  /*4a00*/  IMAD R113, R68, R4, R113 ;  /* 0x0000000444717224 */ /* 0x000fc400078e0271 */
[----:B------:R-:W-:Y:S02]  /*4a10*/  IMAD.MOV R5, RZ, RZ, -R5 ;  /* 0x000000ffff057224 */ /* 0x000fe400078e0a05 */
[----:B------:R-:W-:Y:S01]  /*4a20*/  @!P6 IMAD.IADD R117, R117, 0x1, -R68 ;  /* 0x000000017575e824 */ /* 0x000fe200078e0a44 */
[C---:B------:R-:W-:Y:S01]  /*4a30*/  ISETP.GT.U32.AND P6, PT, R68.reuse, R113, PT ;  /* 0x000000714400720c */ /* 0x040fe20003fc4070 */
[----:B------:R-:W-:Y:S02]  /*4a40*/  IMAD R112, R68, R5, R9 ;  /* 0x0000000544707224 */ /* 0x000fe400078e0209 */
[----:B------:R-:W-:-:S04]  /*4a50*/  IMAD.HI.U32 R4, R16, R111, RZ ;  /* 0x0000006f10047227 */ /* 0x000fc800078e00ff */
[----:B------:R-:W-:Y:S02]  /*4a60*/  IMAD.MOV R4, RZ, RZ, -R4 ;  /* 0x000000ffff047224 */ /* 0x000fe400078e0a04 */
[----:B------:R-:W-:Y:S01]  /*4a70*/  @!P0 IMAD.MOV R117, RZ, RZ, -R117 ;  /* 0x000000ffff758224 */ /* 0x000fe200078e0a75 */
[----:B------:R-:W-:Y:S01]  /*4a80*/  ISETP.GT.U32.AND P0, PT, R68, R112, PT ;  /* 0x000000704400720c */ /* 0x000fe20003f04070 */
[----:B------:R-:W-:Y:S01]  /*4a90*/  @!P2 IMAD.MOV R131, RZ, RZ, -R131 ;  /* 0x000000ffff83a224 */ /* 0x000fe200078e0a83 */
[----:B------:R-:W-:Y:S01]  /*4aa0*/  ISETP.GE.AND P2, PT, R13, RZ, PT ;  /* 0x000000ff0d00720c */ /* 0x000fe20003f46270 */
[--C-:B------:R-:W-:Y:S01]  /*4ab0*/  @!P4 IMAD.IADD R118, R118, 0x1, -R68.reuse ;  /* 0x000000017676c824 */ /* 0x100fe200078e0a44 */
[----:B------:R-:W-:Y:S01]  /*4ac0*/  ISETP.GE.AND P4, PT, R11, RZ, PT ;  /* 0x000000ff0b00720c */ /* 0x000fe20003f86270 */
[----:B------:R-:W-:Y:S01]  /*4ad0*/  IMAD R111, R68, R4, R111 ;  /* 0x00000004446f7224 */ /* 0x000fe200078e026f */
[----:B------:R-:W-:Y:S01]  /*4ae0*/  LOP3.LUT R11, R7, 0x44, RZ, 0xfc, !PT ;  /* 0x00000044070b7812 */ /* 0x000fe200078efcff */
[----:B------:R-:W-:-:S02]  /*4af0*/  @!P6 IMAD.IADD R113, R113, 0x1, -R68 ;  /* 0x000000017171e824 */ /* 0x000fc400078e0a44 */
[----:B------:R-:W-:Y:S01]  /*4b00*/  @!P3 IMAD.MOV R118, RZ, RZ, -R118 ;  /* 0x000000ffff76b224 */ /* 0x000fe200078e0a76 */
[----:B------:R-:W-:Y:S02]  /*4b10*/  ISETP.GT.U32.AND P6, PT, R68, R111, PT ;  /* 0x0000006f4400720c */ /* 0x000fe40003fc4070 */
[----:B------:R-:W-:Y:S02]  /*4b20*/  ISETP.GE.AND P3, PT, R12, RZ, PT ;  /* 0x000000ff0c00720c */ /* 0x000fe40003f66270 */
[----:B------:R-:W-:Y:S02]  /*4b30*/  IABS R109, R11 ;  /* 0x0000000b006d7213 */ /* 0x000fe40000000000 */
[C---:B------:R-:W-:Y:S01]  /*4b40*/  LOP3.LUT R12, R7.reuse, 0x48, RZ, 0xfc, !PT ;  /* 0x00000048070c7812 */ /* 0x040fe200078efcff */
[----:B------:R-:W-:Y:S01]  /*4b50*/  @!P0 IMAD.IADD R112, R112, 0x1, -R68 ;  /* 0x0000000170708824 */ /* 0x000fe200078e0a44 */
[----:B------:R-:W-:Y:S01]  /*4b60*/  LOP3.LUT R13, R7, 0x50, RZ, 0xfc, !PT ;  /* 0x00000050070d7812 */ /* 0x000fe200078efcff */
[----:B------:R-:W-:Y:S01]  /*4b70*/  @!P2 IMAD.MOV R119, RZ, RZ, -R119 ;  /* 0x000000ffff77a224 */ /* 0x000fe200078e0a77 */
[----:B------:R-:W-:Y:S01]  /*4b80*/  IABS R9, R12 ;  /* 0x0000000c00097213 */ /* 0x000fe20000000000 */
[----:B------:R-:W-:Y:S01]  /*4b90*/  IMAD.HI.U32 R4, R16, R109, RZ ;  /* 0x0000006d10047227 */ /* 0x000fe200078e00ff */
[----:B------:R-:W-:-:S02]  /*4ba0*/  ISETP.GT.U32.AND P0, PT, R68, R113, PT ;  /* 0x000000714400720c */ /* 0x000fc40003f04070 */
[----:B------:R-:W-:Y:S01]  /*4bb0*/  ISETP.GT.U32.AND P2, PT, R68, R114, PT ;  /* 0x000000724400720c */ /* 0x000fe20003f44070 */
[----:B------:R-:W-:Y:S01]  /*4bc0*/  IMAD.MOV R4, RZ, RZ, -R4 ;  /* 0x000000ffff047224 */ /* 0x000fe200078e0a04 */
[----:B------:R-:W-:Y:S01]  /*4bd0*/  IABS R95, R13 ;  /* 0x0000000d005f7213 */ /* 0x000fe20000000000 */
[----:B------:R-:W-:-:S04]  /*4be0*/  IMAD.HI.U32 R5, R16, R9, RZ ;  /* 0x0000000910057227 */ /* 0x000fc800078e00ff */
[----:B------:R-:W-:Y:S01]  /*4bf0*/  @!P6 IMAD.IADD R111, R111, 0x1, -R68 ;  /* 0x000000016f6fe824 */ /* 0x000fe200078e0a44 */
[C---:B------:R-:W-:Y:S01]  /*4c00*/  ISETP.GT.U32.AND P6, PT, R68.reuse, R112, PT ;  /* 0x000000704400720c */ /* 0x040fe20003fc4070 */
[----:B------:R-:W-:Y:S02]  /*4c10*/  IMAD R109, R68, R4, R109 ;  /* 0x00000004446d7224 */ /* 0x000fe400078e026d */
[----:B------:R-:W-:Y:S02]  /*4c20*/  IMAD.MOV R5, RZ, RZ, -R5 ;  /* 0x000000ffff057224 */ /* 0x000fe400078e0a05 */
[----:B------:R-:W-:-:S04]  /*4c30*/  IMAD.HI.U32 R4, R16, R95, RZ ;  /* 0x0000005f10047227 */ /* 0x000fc800078e00ff */
[----:B------:R-:W-:Y:S02]  /*4c40*/  IMAD R108, R68, R5, R9 ;  /* 0x00000005446c7224 */ /* 0x000fe400078e0209 */
[----:B------:R-:W-:Y:S02]  /*4c50*/  IMAD.MOV R4, RZ, RZ, -R4 ;  /* 0x000000ffff047224 */ /* 0x000fe400078e0a04 */
[--C-:B------:R-:W-:Y:S02]  /*4c60*/  @!P0 IMAD.IADD R113, R113, 0x1, -R68.reuse ;  /* 0x0000000171718824 */ /* 0x100fe400078e0a44 */
[----:B------:R-:W-:Y:S02]  /*4c70*/  @!P2 IMAD.IADD R114, R114, 0x1, -R68 ;  /* 0x000000017272a824 */ /* 0x000fe400078e0a44 */
[C---:B------:R-:W-:Y:S02]  /*4c80*/  IMAD R95, R68.reuse, R4, R95 ;  /* 0x00000004445f7224 */ /* 0x040fe400078e025f */
[----:B------:R-:W-:Y:S01]  /*4c90*/  @!P4 IMAD.MOV R113, RZ, RZ, -R113 ;  /* 0x000000ffff71c224 */ /* 0x000fe200078e0a71 */
[----:B------:R-:W-:-:S02]  /*4ca0*/  ISETP.GT.U32.AND P4, PT, R68, R108, PT ;  /* 0x0000006c4400720c */ /* 0x000fc40003f84070 */
[----:B------:R-:W-:Y:S02]  /*4cb0*/  ISETP.GT.U32.AND P2, PT, R68, R114, PT ;  /* 0x000000724400720c */ /* 0x000fe40003f44070 */
[C---:B------:R-:W-:Y:S01]  /*4cc0*/  LOP3.LUT R15, R7.reuse, 0x54, RZ, 0xfc, !PT ;  /* 0x00000054070f7812 */ /* 0x040fe200078efcff */
[----:B------:R-:W-:Y:S01]  /*4cd0*/  @!P6 IMAD.IADD R112, R112, 0x1, -R68 ;  /* 0x000000017070e824 */ /* 0x000fe200078e0a44 */
[----:B------:R-:W-:Y:S02]  /*4ce0*/  ISETP.GT.U32.AND P6, PT, R68, R95, PT ;  /* 0x0000005f4400720c */ /* 0x000fe40003fc4070 */
[----:B------:R-:W-:Y:S02]  /*4cf0*/  IABS R5, R15 ;  /* 0x0000000f00057213 */ /* 0x000fe40000000000 */
[----:B------:R-:W-:-:S03]  /*4d00*/  LOP3.LUT R20, R7, 0x58, RZ, 0xfc, !PT ;  /* 0x0000005807147812 */ /* 0x000fc600078efcff */
[----:B------:R-:W-:Y:S01]  /*4d10*/  IMAD.HI.U32 R4, R16, R5, RZ ;  /* 0x0000000510047227 */ /* 0x000fe200078e00ff */
[----:B------:R-:W-:-:S03]  /*4d20*/  IABS R93, R20 ;  /* 0x00000014005d7213 */ /* 0x000fc60000000000 */
[--C-:B------:R-:W-:Y:S02]  /*4d30*/  @!P4 IMAD.IADD R108, R108, 0x1, -R68.reuse ;  /* 0x000000016c6cc824 */ /* 0x100fe400078e0a44 */
[----:B------:R-:W-:Y:S02]  /*4d40*/  @!P2 IMAD.IADD R114, R114, 0x1, -R68 ;  /* 0x000000017272a824 */ /* 0x000fe400078e0a44 */
[----:B------:R-:W-:Y:S02]  /*4d50*/  IMAD.MOV R4, RZ, RZ, -R4 ;  /* 0x000000ffff047224 */ /* 0x000fe400078e0a04 */
[----:B------:R-:W-:Y:S01]  /*4d60*/  @!P6 IMAD.IADD R95, R95, 0x1, -R68 ;  /* 0x000000015f5fe824 */ /* 0x000fe200078e0a44 */
[C---:B------:R-:W-:Y:S01]  /*4d70*/  ISETP.GT.U32.AND P6, PT, R68.reuse, R108, PT ;  /* 0x0000006c4400720c */ /* 0x040fe20003fc4070 */
[----:B------:R-:W-:Y:S01]  /*4d80*/  @!P5 IMAD.MOV R114, RZ, RZ, -R114 ;  /* 0x000000ffff72d224 */ /* 0x000fe200078e0a72 */
[C---:B------:R-:W-:Y:S01]  /*4d90*/  ISETP.GT.U32.AND P5, PT, R68.reuse, R111, PT ;  /* 0x0000006f4400720c */ /* 0x040fe20003fa4070 */
[----:B------:R-:W-:-:S02]  /*4da0*/  IMAD R106, R68, R4, R5 ;  /* 0x00000004446a7224 */ /* 0x000fc400078e0205 */
[----:B------:R-:W-:Y:S01]  /*4db0*/  IMAD.HI.U32 R4, R16, R93, RZ ;  /* 0x0000005d10047227 */ /* 0x000fe200078e00ff */
[----:B------:R-:W-:Y:S02]  /*4dc0*/  ISETP.GE.AND P2, PT, R8, RZ, PT ;  /* 0x000000ff0800720c */ /* 0x000fe40003f46270 */
[----:B------:R-:W-:Y:S01]  /*4dd0*/  LOP3.LUT R8, R7, 0x60, RZ, 0xfc, !PT ;  /* 0x0000006007087812 */ /* 0x000fe200078efcff */
[----:B------:R-:W-:Y:S01]  /*4de0*/  IMAD.MOV R5, RZ, RZ, -R4 ;  /* 0x000000ffff057224 */ /* 0x000fe200078e0a04 */
[C---:B------:R-:W-:Y:S02]  /*4df0*/  ISETP.GT.U32.AND P0, PT, R68.reuse, R109, PT ;  /* 0x0000006d4400720c */ /* 0x040fe40003f04070 */
[----:B------:R-:W-:Y:S01]  /*4e00*/  IABS R9, R8 ;  /* 0x0000000800097213 */ /* 0x000fe20000000000 */
[----:B------:R-:W-:Y:S02]  /*4e10*/  IMAD R93, R68, R5, R93 ;  /* 0x00000005445d7224 */ /* 0x000fe400078e025d */
[----:B------:R-:W-:-:S02]  /*4e20*/  @!P6 IMAD.IADD R108, R108, 0x1, -R68 ;  /* 0x000000016c6ce824 */ /* 0x000fc400078e0a44 */
[----:B------:R-:W-:Y:S01]  /*4e30*/  @!P5 IMAD.IADD R111, R111, 0x1, -R68 ;  /* 0x000000016f6fd824 */ /* 0x000fe200078e0a44 */
[----:B------:R-:W-:Y:S01]  /*4e40*/  ISETP.GT.U32.AND P6, PT, R68, R93, PT ;  /* 0x0000005d4400720c */ /* 0x000fe20003fc4070 */
[----:B------:R-:W-:-:S04]  /*4e50*/  IMAD.HI.U32 R4, R16, R9, RZ ;  /* 0x0000000910047227 */ /* 0x000fc800078e00ff */
[----:B------:R-:W-:Y:S01]  /*4e60*/  @!P2 IMAD.MOV R111, RZ, RZ, -R111 ;  /* 0x000000ffff6fa224 */ /* 0x000fe200078e0a6f */
[C---:B------:R-:W-:Y:S01]  /*4e70*/  ISETP.GT.U32.AND P2, PT, R68.reuse, R106, PT ;  /* 0x0000006a4400720c */ /* 0x040fe20003f44070 */
[----:B------:R-:W-:Y:S02]  /*4e80*/  IMAD.MOV R4, RZ, RZ, -R4 ;  /* 0x000000ffff047224 */ /* 0x000fe400078e0a04 */
[----:B------:R-:W-:Y:S01]  /*4e90*/  @!P3 IMAD.MOV R112, RZ, RZ, -R112 ;  /* 0x000000ffff70b224 */ /* 0x000fe200078e0a70 */
[C---:B------:R-:W-:Y:S01]  /*4ea0*/  ISETP.GT.U32.AND P3, PT, R68.reuse, R95, PT ;  /* 0x0000005f4400720c */ /* 0x040fe20003f64070 */
[--C-:B------:R-:W-:Y:S02]  /*4eb0*/  @!P0 IMAD.IADD R109, R109, 0x1, -R68.reuse ;  /* 0x000000016d6d8824 */ /* 0x100fe400078e0a44 */
[C---:B------:R-:W-:Y:S01]  /*4ec0*/  IMAD R92, R68.reuse, R4, R9 ;  /* 0x00000004445c7224 */ /* 0x040fe200078e0209 */
[----:B------:R-:W-:Y:S01]  /*4ed0*/  LOP3.LUT R24, R7, 0x64, RZ, 0xfc, !PT ;  /* 0x0000006407187812 */ /* 0x000fe200078efcff */
[----:B------:R-:W-:Y:S01]  /*4ee0*/  @!P6 IMAD.IADD R93, R93, 0x1, -R68 ;  /* 0x000000015d5de824 */ /* 0x000fe200078e0a44 */
[----:B------:R-:W-:-:S02]  /*4ef0*/  ISETP.GT.U32.AND P4, PT, R68, R109, PT ;  /* 0x0000006d4400720c */ /* 0x000fc40003f84070 */
[----:B------:R-:W-:Y:S02]  /*4f00*/  ISETP.GT.U32.AND P6, PT, R68, R92, PT ;  /* 0x0000005c4400720c */ /* 0x000fe40003fc4070 */
[----:B------:R-:W-:Y:S01]  /*4f10*/  IABS R103, R24 ;  /* 0x0000001800677213 */ /* 0x000fe20000000000 */
[--C-:B------:R-:W-:Y:S01]  /*4f20*/  @!P2 IMAD.IADD R106, R106, 0x1, -R68.reuse ;  /* 0x000000016a6aa824 */ /* 0x100fe200078e0a44 */
[----:B------:R-:W-:Y:S02]  /*4f30*/  ISETP.GE.AND P5, PT, R11, RZ, PT ;  /* 0x000000ff0b00720c */ /* 0x000fe40003fa6270 */
[----:B------:R-:W-:Y:S01]  /*4f40*/  ISETP.GE.AND P2, PT, R20, RZ, PT ;  /* 0x000000ff1400720c */ /* 0x000fe20003f46270 */
[----:B------:R-:W-:Y:S01]  /*4f50*/  IMAD.HI.U32 R4, R16, R103, RZ ;  /* 0x0000006710047227 */ /* 0x000fe200078e00ff */
[----:B------:R-:W-:Y:S02]  /*4f60*/  LOP3.LUT R20, R7, 0x68, RZ, 0xfc, !PT ;  /* 0x0000006807147812 */ /* 0x000fe400078efcff */
[----:B------:R-:W-:Y:S01]  /*4f70*/  ISETP.GE.AND P0, PT, R12, RZ, PT ;  /* 0x000000ff0c00720c */ /* 0x000fe20003f06270 */
[----:B------:R-:W-:Y:S01]  /*4f80*/  @!P3 IMAD.IADD R95, R95, 0x1, -R68 ;  /* 0x000000015f5fb824 */ /* 0x000fe200078e0a44 */
[----:B------:R-:W-:Y:S01]  /*4f90*/  ISETP.GE.AND P3, PT, R15, RZ, PT ;  /* 0x000000ff0f00720c */ /* 0x000fe20003f66270 */
[----:B------:R-:W-:Y:S01]  /*4fa0*/  IMAD.MOV R4, RZ, RZ, -R4 ;  /* 0x000000ffff047224 */ /* 0x000fe200078e0a04 */
[----:B------:R-:W-:-:S02]  /*4fb0*/  LOP3.LUT R15, R7, 0x70, RZ, 0xfc, !PT ;  /* 0x00000070070f7812 */ /* 0x000fc400078efcff */
[----:B------:R-:W-:Y:S01]  /*4fc0*/  IABS R89, R20 ;  /* 0x0000001400597213 */ /* 0x000fe20000000000 */
[--C-:B------:R-:W-:Y:S01]  /*4fd0*/  @!P4 IMAD.IADD R109, R109, 0x1, -R68.reuse ;  /* 0x000000016d6dc824 */ /* 0x100fe200078e0a44 */
[----:B------:R-:W-:Y:S01]  /*4fe0*/  IABS R87, R15 ;  /* 0x0000000f00577213 */ /* 0x000fe20000000000 */
[----:B------:R-:W-:Y:S01]  /*4ff0*/  @!P6 IMAD.IADD R92, R92, 0x1, -R68 ;  /* 0x000000015c5ce824 */ /* 0x000fe200078e0a44 */
[C---:B------:R-:W-:Y:S01]  /*5000*/  ISETP.GT.U32.AND P6, PT, R68.reuse, R106, PT ;  /* 0x0000006a4400720c */ /* 0x040fe20003fc4070 */
[----:B------:R-:W-:Y:S02]  /*5010*/  IMAD R103, R68, R4, R103 ;  /* 0x0000000444677224 */ /* 0x000fe400078e0267 */
[----:B------:R-:W-:Y:S01]  /*5020*/  IMAD.HI.U32 R4, R16, R89, RZ ;  /* 0x0000005910047227 */ /* 0x000fe200078e00ff */
[----:B------:R-:W-:-:S03]  /*5030*/  ISETP.GE.AND P4, PT, R13, RZ, PT ;  /* 0x000000ff0d00720c */ /* 0x000fc60003f86270 */
[----:B------:R-:W-:Y:S01]  /*5040*/  @!P5 IMAD.MOV R109, RZ, RZ, -R109 ;  /* 0x000000ffff6dd224 */ /* 0x000fe200078e0a6d */
[----:B------:R-:W-:Y:S01]  /*5050*/  ISETP.GT.U32.AND P5, PT, R68, R93, PT ;  /* 0x0000005d4400720c */ /* 0x000fe20003fa4070 */
[----:B------:R-:W-:-:S04]  /*5060*/  IMAD.HI.U32 R5, R16, R87, RZ ;  /* 0x0000005710057227 */ /* 0x000fc800078e00ff */
[----:B------:R-:W-:Y:S02]  /*5070*/  IMAD.MOV R4, RZ, RZ, -R4 ;  /* 0x000000ffff047224 */ /* 0x000fe400078e0a04 */
[----:B------:R-:W-:Y:S01]  /*5080*/  @!P0 IMAD.MOV R108, RZ, RZ, -R108 ;  /* 0x000000ffff6c8224 */ /* 0x000fe200078e0a6c */
[C---:B------:R-:W-:Y:S01]  /*5090*/  ISETP.GT.U32.AND P0, PT, R68.reuse, R92, PT ;  /* 0x0000005c4400720c */ /* 0x040fe20003f04070 */
[----:B------:R-:W-:Y:S02]  /*50a0*/  IMAD.MOV R5, RZ, RZ, -R5 ;  /* 0x000000ffff057224 */ /* 0x000fe400078e0a05 */
[C---:B------:R-:W-:Y:S01]  /*50b0*/  IMAD R89, R68.reuse, R4, R89 ;  /* 0x0000000444597224 */ /* 0x040fe200078e0259 */
[----:B------:R-:W-:Y:S01]  /*50c0*/  LOP3.LUT R13, R7, 0x74, RZ, 0xfc, !PT ;  /* 0x00000074070d7812 */ /* 0x000fe200078efcff */
[----:B------:R-:W-:Y:S02]  /*50d0*/  IMAD R87, R68, R5, R87 ;  /* 0x0000000544577224 */ /* 0x000fe400078e0257 */
[--C-:B------:R-:W-:Y:S01]  /*50e0*/  @!P6 IMAD.IADD R106, R106, 0x1, -R68.reuse ;  /* 0x000000016a6ae824 */ /* 0x100fe200078e0a44 */
[C---:B------:R-:W-:Y:S01]  /*50f0*/  ISETP.GT.U32.AND P6, PT, R68.reuse, R89, PT ;  /* 0x000000594400720c */ /* 0x040fe20003fc4070 */
[----:B------:R-:W-:Y:S01]  /*5100*/  @!P4 IMAD.MOV R95, RZ, RZ, -R95 ;  /* 0x000000ffff5fc224 */ /* 0x000fe200078e0a5f */
[----:B------:R-:W-:Y:S01]  /*5110*/  IABS R9, R13 ;  /* 0x0000000d00097213 */ /* 0x000fe20000000000 */
[----:B------:R-:W-:Y:S01]  /*5120*/  @!P5 IMAD.IADD R93, R93, 0x1, -R68 ;  /* 0x000000015d5dd824 */ /* 0x000fe200078e0a44 */
[----:B------:R-:W-:-:S02]  /*5130*/  ISETP.GT.U32.AND P4, PT, R68, R103, PT ;  /* 0x000000674400720c */ /* 0x000fc40003f84070 */
[----:B------:R-:W-:Y:S01]  /*5140*/  ISETP.GT.U32.AND P5, PT, R68, R87, PT ;  /* 0x000000574400720c */ /* 0x000fe20003fa4070 */
[----:B------:R-:W-:Y:S01]  /*5150*/  @!P0 IMAD.IADD R92, R92, 0x1, -R68 ;  /* 0x000000015c5c8824 */ /* 0x000fe200078e0a44 */
[----:B------:R-:W-:Y:S01]  /*5160*/  ISETP.GE.AND P0, PT, R8, RZ, PT ;  /* 0x000000ff0800720c */ /* 0x000fe20003f06270 */
[----:B------:R-:W-:Y:S01]  /*5170*/  IMAD.HI.U32 R4, R16, R9, RZ ;  /* 0x0000000910047227 */ /* 0x000fe200078e00ff */
[----:B------:R-:W-:-:S03]  /*5180*/  LOP3.LUT R8, R7, 0x80, RZ, 0xfc, !PT ;  /* 0x0000008007087812 */ /* 0x000fc600078efcff */
[----:B------:R-:W-:Y:S02]  /*5190*/  IMAD.MOV R4, RZ, RZ, -R4 ;  /* 0x000000ffff047224 */ /* 0x000fe400078e0a04 */
[--C-:B------:R-:W-:Y:S02]  /*51a0*/  @!P6 IMAD.IADD R89, R89, 0x1, -R68.reuse ;  /* 0x000000015959e824 */ /* 0x100fe400078e0a44 */
[--C-:B------:R-:W-:Y:S02]  /*51b0*/  @!P4 IMAD.IADD R103, R103, 0x1, -R68.reuse ;  /* 0x000000016767c824 */ /* 0x100fe400078e0a44 */
[C---:B------:R-:W-:Y:S01]  /*51c0*/  IMAD R102, R68.reuse, R4, R9 ;  /* 0x0000000444667224 */ /* 0x040fe200078e0209 */
[----:B------:R-:W-:Y:S01]  /*51d0*/  IABS R97, R8 ;  /* 0x0000000800617213 */ /* 0x000fe20000000000 */
[----:B------:R-:W-:Y:S01]  /*51e0*/  @!P5 IMAD.IADD R87, R87, 0x1, -R68 ;  /* 0x000000015757d824 */ /* 0x000fe200078e0a44 */
[C---:B------:R-:W-:Y:S01]  /*51f0*/  ISETP.GT.U32.AND P5, PT, R68.reuse, R89, PT ;  /* 0x000000594400720c */ /* 0x040fe20003fa4070 */
[----:B------:R-:W-:Y:S01]  /*5200*/  @!P2 IMAD.MOV R93, RZ, RZ, -R93 ;  /* 0x000000ffff5da224 */ /* 0x000fe200078e0a5d */
[C---:B------:R-:W-:Y:S01]  /*5210*/  ISETP.GT.U32.AND P6, PT, R68.reuse, R103, PT ;  /* 0x000000674400720c */ /* 0x040fe20003fc4070 */
[----:B------:R-:W-:Y:S01]  /*5220*/  @!P0 IMAD.MOV R92, RZ, RZ, -R92 ;  /* 0x000000ffff5c8224 */ /* 0x000fe200078e0a5c */
[----:B------:R-:W-:Y:S01]  /*5230*/  ISETP.GT.U32.AND P2, PT, R68, R102, PT ;  /* 0x000000664400720c */ /* 0x000fe20003f44070 */
[----:B------:R-:W-:Y:S01]  /*5240*/  IMAD.HI.U32 R4, R16, R97, RZ ;  /* 0x0000006110047227 */ /* 0x000fe200078e00ff */
[----:B------:R-:W-:-:S02]  /*5250*/  LOP3.LUT R12, R7, 0x78, RZ, 0xfc, !PT ;  /* 0x00000078070c7812 */ /* 0x000fc400078efcff */
[----:B------:R-:W-:Y:S02]  /*5260*/  ISETP.GE.AND P0, PT, R20, RZ, PT ;  /* 0x000000ff1400720c */ /* 0x000fe40003f06270 */
[----:B------:R-:W-:Y:S01]  /*5270*/  ISETP.GE.AND P4, PT, R24, RZ, PT ;  /* 0x000000ff1800720c */ /* 0x000fe20003f86270 */
[----:B------:R-:W-:Y:S01]  /*5280*/  IMAD.MOV R4, RZ, RZ, -R4 ;  /* 0x000000ffff047224 */ /* 0x000fe200078e0a04 */
[----:B------:R-:W-:Y:S01]  /*5290*/  IABS R11, R12 ;  /* 0x0000000c000b7213 */ /* 0x000fe20000000000 */
[----:B------:R-:W-:Y:S01]  /*52a0*/  @!P3 IMAD.MOV R106, RZ, RZ, -R106 ;  /* 0x000000ffff6ab224 */ /* 0x000fe200078e0a6a */
[----:B------:R-:W-:Y:S01]  /*52b0*/  ISETP.GT.U32.AND P3, PT, R68, R87, PT ;  /* 0x000000574400720c */ /* 0x000fe20003f64070 */
[----:B------:R-:W-:Y:S02]  /*52c0*/  @!P5 IMAD.IADD R89, R89, 0x1, -R68 ;  /* 0x000000015959d824 */ /* 0x000fe400078e0a44 */
[----:B------:R-:W-:-:S04]  /*52d0*/  IMAD.HI.U32 R5, R16, R11, RZ ;  /* 0x0000000b10057227 */ /* 0x000fc800078e00ff */
[----:B------:R-:W-:Y:S01]  /*52e0*/  IMAD R97, R68, R4, R97 ;  /* 0x0000000444617224 */ /* 0x000fe200078e0261 */
[----:B------:R-:W-:Y:S01]  /*52f0*/  ISETP.GE.AND P5, PT, R15, RZ, PT ;  /* 0x000000ff0f00720c */ /* 0x000fe20003fa6270 */
[--C-:B------:R-:W-:Y:S02]  /*5300*/  @!P6 IMAD.IADD R103, R103, 0x1, -R68.reuse ;  /* 0x000000016767e824 */ /* 0x100fe400078e0a44 */
[--C-:B------:R-:W-:Y:S02]  /*5310*/  @!P2 IMAD.IADD R102, R102, 0x1, -R68.reuse ;  /* 0x000000016666a824 */ /* 0x100fe400078e0a44 */
[----:B------:R-:W-:Y:S02]  /*5320*/  IMAD.MOV R5, RZ, RZ, -R5 ;  /* 0x000000ffff057224 */ /* 0x000fe400078e0a05 */
[----:B------:R-:W-:Y:S01]  /*5330*/  @!P0 IMAD.MOV R89, RZ, RZ, -R89 ;  /* 0x000000ffff598224 */ /* 0x000fe200078e0a59 */
[C---:B------:R-:W-:Y:S01]  /*5340*/  ISETP.GT.U32.AND P0, PT, R68.reuse, R97, PT ;  /* 0x000000614400720c */ /* 0x040fe20003f04070 */
[----:B------:R-:W-:Y:S01]  /*5350*/  @!P4 IMAD.MOV R103, RZ, RZ, -R103 ;  /* 0x000000ffff67c224 */ /* 0x000fe200078e0a67 */
[C---:B------:R-:W-:Y:S01]  /*5360*/  ISETP.GT.U32.AND P4, PT, R68.reuse, R102, PT ;  /* 0x000000664400720c */ /* 0x040fe20003f84070 */
[----:B------:R-:W-:Y:S01]  /*5370*/  IMAD R100, R68, R5, R11 ;  /* 0x0000000544647224 */ /* 0x000fe200078e020b */
[----:B------:R-:W-:Y:S01]  /*5380*/  LOP3.LUT R9, R7, 0x84, RZ, 0xfc, !PT ;  /* 0x0000008407097812 */ /* 0x000fe200078efcff */
[----:B------:R-:W-:-:S03]  /*5390*/  @!P3 IMAD.IADD R87, R87, 0x1, -R68 ;  /* 0x000000015757b824 */ /* 0x000fc600078e0a44 */
[----:B------:R-:W-:Y:S02]  /*53a0*/  ISETP.GT.U32.AND P6, PT, R68, R100, PT ;  /* 0x000000644400720c */ /* 0x000fe40003fc4070 */
[----:B------:R-:W-:Y:S01]  /*53b0*/  IABS R5, R9 ;  /* 0x0000000900057213 */ /* 0x000fe20000000000 */
[----:B------:R-:W-:Y:S01]  /*53c0*/  @!P5 IMAD.MOV R87, RZ, RZ, -R87 ;  /* 0x000000ffff57d224 */ /* 0x000fe200078e0a57 */
[----:B------:R-:W-:Y:S01]  /*53d0*/  ISETP.GE.AND P5, PT, R8, RZ, PT ;  /* 0x000000ff0800720c */ /* 0x000fe20003fa6270 */
[----:B------:R-:W-:Y:S01]  /*53e0*/  @!P0 IMAD.IADD R97, R97, 0x1, -R68 ;  /* 0x0000000161618824 */ /* 0x000fe200078e0a44 */
[----:B------:R-:W-:Y:S01]  /*53f0*/  ISETP.GE.AND P3, PT, R13, RZ, PT ;  /* 0x000000ff0d00720c */ /* 0x000fe20003f66270 */
[----:B------:R-:W-:Y:S01]  /*5400*/  IMAD.HI.U32 R4, R16, R5, RZ ;  /* 0x0000000510047227 */ /* 0x000fe200078e00ff */
[----:B------:R-:W-:-:S03]  /*5410*/  LOP3.LUT R8, R7, 0x88, RZ, 0xfc, !PT ;  /* 0x0000008807087812 */ /* 0x000fc600078efcff */
[----:B------:R-:W-:Y:S01]  /*5420*/  @!P4 IMAD.IADD R102, R102, 0x1, -R68 ;  /* 0x000000016666c824 */ /* 0x000fe200078e0a44 */
[----:B------:R-:W-:Y:S01]  /*5430*/  ISETP.GE.AND P4, PT, R9, RZ, PT ;  /* 0x000000ff0900720c */ /* 0x000fe20003f86270 */
[----:B------:R-:W-:Y:S01]  /*5440*/  IMAD.MOV R4, RZ, RZ, -R4 ;  /* 0x000000ffff047224 */ /* 0x000fe200078e0a04 */
[----:B------:R-:W-:Y:S02]  /*5450*/  IABS R9, R8 ;  /* 0x0000000800097213 */ /* 0x000fe40000000000 */
[----:B------:R-:W-:Y:S01]  /*5460*/  ISETP.GT.U32.AND P0, PT, R68, R97, PT ;  /* 0x000000614400720c */ /* 0x000fe20003f04070 */
[----:B------:R-:W-:Y:S02]  /*5470*/  @!P6 IMAD.IADD R100, R100, 0x1, -R68 ;  /* 0x000000016464e824 */ /* 0x000fe400078e0a44 */
[----:B------:R-:W-:Y:S02]  /*5480*/  IMAD R96, R68, R4, R5 ;  /* 0x0000000444607224 */ /* 0x000fe400078e0205 */
[----:B------:R-:W-:Y:S01]  /*5490*/  IMAD.HI.U32 R4, R16, R9, RZ ;  /* 0x0000000910047227 */ /* 0x000fe200078e00ff */
[----:B------:R-:W-:-:S03]  /*54a0*/  ISETP.GT.U32.AND P6, PT, R68, R100, PT ;  /* 0x000000644400720c */ /* 0x000fc60003fc4070 */
[----:B------:R-:W-:Y:S01]  /*54b0*/  @!P3 IMAD.MOV R102, RZ, RZ, -R102 ;  /* 0x000000ffff66b224 */ /* 0x000fe200078e0a66 */
[C---:B------:R-:W-:Y:S01]  /*54c0*/  ISETP.GT.U32.AND P3, PT, R68.reuse, R96, PT ;  /* 0x000000604400720c */ /* 0x040fe20003f64070 */
[----:B------:R-:W-:Y:S02]  /*54d0*/  IMAD.MOV R4, RZ, RZ, -R4 ;  /* 0x000000ffff047224 */ /* 0x000fe400078e0a04 */
[--C-:B------:R-:W-:Y:S02]  /*54e0*/  @!P0 IMAD.IADD R97, R97, 0x1, -R68.reuse ;  /* 0x0000000161618824 */ /* 0x100fe400078e0a44 */
[C---:B------:R-:W-:Y:S02]  /*54f0*/  IMAD R94, R68.reuse, R4, R9 ;  /* 0x00000004445e7224 */ /* 0x040fe400078e0209 */
[----:B------:R-:W-:Y:S01]  /*5500*/  @!P5 IMAD.MOV R97, RZ, RZ, -R97 ;  /* 0x000000ffff61d224 */ /* 0x000fe200078e0a61 */
[----:B------:R-:W-:Y:S02]  /*5510*/  LOP3.LUT R11, R7, 0x90, RZ, 0xfc, !PT ;  /* 0x00000090070b7812 */ /* 0x000fe400078efcff */
[----:B------:R-:W-:Y:S01]  /*5520*/  ISETP.GT.U32.AND P5, PT, R68, R94, PT ;  /* 0x0000005e4400720c */ /* 0x000fe20003fa4070 */
[--C-:B------:R-:W-:Y:S01]  /*5530*/  @!P6 IMAD.IADD R100, R100, 0x1, -R68.reuse ;  /* 0x000000016464e824 */ /* 0x100fe200078e0a44 */
[----:B------:R-:W-:Y:S01]  /*5540*/  ISETP.GE.AND P6, PT, R8, RZ, PT ;  /* 0x000000ff0800720c */ /* 0x000fe20003fc6270 */
[----:B------:R-:W-:Y:S01]  /*5550*/  @!P3 IMAD.IADD R96, R96, 0x1, -R68 ;  /* 0x000000016060b824 */ /* 0x000fe200078e0a44 */
[----:B------:R-:W-:-:S02]  /*5560*/  ISETP.GE.AND P2, PT, R12, RZ, PT ;  /* 0x000000ff0c00720c */ /* 0x000fc40003f46270 */
[C---:B------:R-:W-:Y:S02]  /*5570*/  LOP3.LUT R8, R7.reuse, 0x94, RZ, 0xfc, !PT ;  /* 0x0000009407087812 */ /* 0x040fe400078efcff */
[----:B------:R-:W-:Y:S02]  /*5580*/  IABS R91, R11 ;  /* 0x0000000b005b7213 */ /* 0x000fe40000000000 */
[----:B------:R-:W-:Y:S02]  /*5590*/  IABS R13, R8 ;  /* 0x00000008000d7213 */ /* 0x000fe40000000000 */
[----:B------:R-:W-:Y:S01]  /*55a0*/  ISETP.GT.U32.AND P3, PT, R68, R96, PT ;  /* 0x000000604400720c */ /* 0x000fe20003f64070 */
[----:B------:R-:W-:Y:S01]  /*55b0*/  IMAD.HI.U32 R5, R16, R91, RZ ;  /* 0x0000005b10057227 */ /* 0x000fe200078e00ff */
[----:B------:R-:W-:-:S03]  /*55c0*/  LOP3.LUT R12, R7, 0x98, RZ, 0xfc, !PT ;  /* 0x00000098070c7812 */ /* 0x000fc600078efcff */
[----:B------:R-:W-:Y:S02]  /*55d0*/  @!P5 IMAD.IADD R94, R94, 0x1, -R68 ;  /* 0x000000015e5ed824 */ /* 0x000fe400078e0a44 */
[----:B------:R-:W-:Y:S01]  /*55e0*/  IMAD.HI.U32 R4, R16, R13, RZ ;  /* 0x0000000d10047227 */ /* 0x000fe200078e00ff */
[----:B------:R-:W-:-:S03]  /*55f0*/  IABS R9, R12 ;  /* 0x0000000c00097213 */ /* 0x000fc60000000000 */
[----:B------:R-:W-:Y:S01]  /*5600*/  IMAD.MOV R5, RZ, RZ, -R5 ;  /* 0x000000ffff057224 */ /* 0x000fe200078e0a05 */
[C---:B------:R-:W-:Y:S01]  /*5610*/  ISETP.GT.U32.AND P5, PT, R68.reuse, R94, PT ;  /* 0x0000005e4400720c */ /* 0x040fe20003fa4070 */
[----:B------:R-:W-:Y:S01]  /*5620*/  @!P2 IMAD.MOV R100, RZ, RZ, -R100 ;  /* 0x000000ffff64a224 */ /* 0x000fe200078e0a64 */
[----:B------:R-:W-:Y:S01]  /*5630*/  ISETP.GE.AND P2, PT, R11, RZ, PT ;  /* 0x000000ff0b00720c */ /* 0x000fe20003f46270 */
[----:B------:R-:W-:Y:S01]  /*5640*/  IMAD.MOV R4, RZ, RZ, -R4 ;  /* 0x000000ffff047224 */ /* 0x000fe200078e0a04 */
[----:B------:R-:W-:Y:S01]  /*5650*/  LOP3.LUT R11, R7, 0xa0, RZ, 0xfc, !PT ;  /* 0x000000a0070b7812 */ /* 0x000fe200078efcff */
[C---:B------:R-:W-:Y:S02]  /*5660*/  IMAD R91, R68.reuse, R5, R91 ;  /* 0x00000005445b7224 */ /* 0x040fe400078e025b */
[----:B------:R-:W-:Y:S01]  /*5670*/  IMAD R90, R68, R4, R13 ;  /* 0x00000004445a7224 */ /* 0x000fe200078e020d */
[----:B------:R-:W-:Y:S01]  /*5680*/  IABS R85, R11 ;  /* 0x0000000b00557213 */ /* 0x000fe20000000000 */
[----:B------:R-:W-:-:S04]  /*5690*/  IMAD.HI.U32 R4, R16, R9, RZ ;  /* 0x0000000910047227 */ /* 0x000fc800078e00ff */
[----:B------:R-:W-:Y:S01]  /*56a0*/  @!P3 IMAD.IADD R96, R96, 0x1, -R68 ;  /* 0x000000016060b824 */ /* 0x000fe200078e0a44 */
[----:B------:R-:W-:Y:S01]  /*56b0*/  ISETP.GT.U32.AND P3, PT, R68, R91, PT ;  /* 0x0000005b4400720c */ /* 0x000fe20003f64070 */
[----:B------:R-:W-:Y:S02]  /*56c0*/  IMAD.MOV R4, RZ, RZ, -R4 ;  /* 0x000000ffff047224 */ /* 0x000fe400078e0a04 */
[----:B------:R-:W-:-:S04]  /*56d0*/  IMAD.HI.U32 R5, R16, R85, RZ ;  /* 0x0000005510057227 */ /* 0x000fc800078e00ff */
[----:B------:R-:W-:Y:S02]  /*56e0*/  IMAD R88, R68, R4, R9 ;  /* 0x0000000444587224 */ /* 0x000fe400078e0209 */
[----:B------:R-:W-:Y:S01]  /*56f0*/  @!P5 IMAD.IADD R94, R94, 0x1, -R68 ;  /* 0x000000015e5ed824 */ /* 0x000fe200078e0a44 */
[C---:B------:R-:W-:Y:S01]  /*5700*/  ISETP.GT.U32.AND P5, PT, R68.reuse, R90, PT ;  /* 0x0000005a4400720c */ /* 0x040fe20003fa4070 */
[----:B------:R-:W-:Y:S02]  /*5710*/  IMAD.MOV R5, RZ, RZ, -R5 ;  /* 0x000000ffff057224 */ /* 0x000fe400078e0a05 */
[----:B------:R-:W-:Y:S01]  /*5720*/  @!P4 IMAD.MOV R96, RZ, RZ, -R96 ;  /* 0x000000ffff60c224 */ /* 0x000fe200078e0a60 */
[C---:B------:R-:W-:Y:S01]  /*5730*/  ISETP.GT.U32.AND P4, PT, R68.reuse, R88, PT ;  /* 0x000000584400720c */ /* 0x040fe20003f84070 */
[----:B------:R-:W-:Y:S01]  /*5740*/  IMAD R85, R68, R5, R85 ;  /* 0x0000000544557224 */ /* 0x000fe200078e0255 */
[----:B------:R-:W-:Y:S01]  /*5750*/  LOP3.LUT R20, R7, 0xa4, RZ, 0xfc, !PT ;  /* 0x000000a407147812 */ /* 0x000fe200078efcff */
[----:B------:R-:W-:Y:S01]  /*5760*/  @!P3 IMAD.IADD R91, R91, 0x1, -R68 ;  /* 0x000000015b5bb824 */ /* 0x000fe200078e0a44 */
[----:B------:R-:W-:Y:S01]  /*5770*/  LOP3.LUT R15, R7, 0xa8, RZ, 0xfc, !PT ;  /* 0x000000a8070f7812 */ /* 0x000fe200078efcff */
[----:B------:R-:W-:Y:S01]  /*5780*/  @!P6 IMAD.MOV R94, RZ, RZ, -R94 ;  /* 0x000000ffff5ee224 */ /* 0x000fe200078e0a5e */
[----:B------:R-:W-:-:S02]  /*5790*/  IABS R13, R20 ;  /* 0x00000014000d7213 */ /* 0x000fc40000000000 */
[----:B------:R-:W-:Y:S02]  /*57a0*/  IABS R24, R15 ;  /* 0x0000000f00187213 */ /* 0x000fe40000000000 */
[C---:B------:R-:W-:Y:S02]  /*57b0*/  ISETP.GT.U32.AND P3, PT, R68.reuse, R91, PT ;  /* 0x0000005b4400720c */ /* 0x040fe40003f64070 */
[----:B------:R-:W-:Y:S01]  /*57c0*/  ISETP.GT.U32.AND P6, PT, R68, R85, PT ;  /* 0x000000554400720c */ /* 0x000fe20003fc4070 */
[----:B------:R-:W-:Y:S02]  /*57d0*/  @!P5 IMAD.IADD R90, R90, 0x1, -R68 ;  /* 0x000000015a5ad824 */ /* 0x000fe400078e0a44 */
[----:B------:R-:W-:-:S04]  /*57e0*/  IMAD.HI.U32 R4, R16, R13, RZ ;  /* 0x0000000d10047227 */ /* 0x000fc800078e00ff */
[----:B------:R-:W-:Y:S02]  /*57f0*/  IMAD.MOV.U32 R9, RZ, RZ, R24 ;  /* 0x000000ffff097224 */ /* 0x000fe400078e0018 */
[----:B------:R-:W-:Y:S01]  /*5800*/  @!P4 IMAD.IADD R88, R88, 0x1, -R68 ;  /* 0x000000015858c824 */ /* 0x000fe200078e0a44 */
[----:B------:R-:W-:Y:S01]  /*5810*/  ISETP.GT.U32.AND P4, PT, R68, R90, PT ;  /* 0x0000005a4400720c */ /* 0x000fe20003f84070 */
[----:B------:R-:W-:Y:S02]  /*5820*/  IMAD.MOV R84, RZ, RZ, -R4 ;  /* 0x000000ffff547224 */ /* 0x000fe400078e0a04 */
[----:B------:R-:W-:Y:S01]  /*5830*/  IMAD.HI.U32 R4, R16, R9, RZ ;  /* 0x0000000910047227 */ /* 0x000fe200078e00ff */
[----:B------:R-:W-:Y:S02]  /*5840*/  ISETP.GE.AND P0, PT, R8, RZ, PT ;  /* 0x000000ff0800720c */ /* 0x000fe40003f06270 */
[----:B------:R-:W-:Y:S01]  /*5850*/  LOP3.LUT R8, R7, 0xb0, RZ, 0xfc, !PT ;  /* 0x000000b007087812 */ /* 0x000fe200078efcff */
[----:B------:R-:W-:-:S02]  /*5860*/  IMAD.MOV R4, RZ, RZ, -R4 ;  /* 0x000000ffff047224 */ /* 0x000fc400078e0a04 */
[--C-:B------:R-:W-:Y:S01]  /*5870*/  @!P3 IMAD.IADD R91, R91, 0x1, -R68.reuse ;  /* 0x000000015b5bb824 */ /* 0x100fe200078e0a44 */
[----:B------:R-:W-:Y:S01]  /*5880*/  ISETP.GE.AND P3, PT, R12, RZ, PT ;  /* 0x000000ff0c00720c */ /* 0x000fe20003f66270 */
[----:B------:R-:W-:Y:S01]  /*5890*/  @!P6 IMAD.IADD R85, R85, 0x1, -R68 ;  /* 0x000000015555e824 */ /* 0x000fe200078e0a44 */
[----:B------:R-:W-:Y:S01]  /*58a0*/  LOP3.LUT R12, R7, 0xb4, RZ, 0xfc, !PT ;  /* 0x000000b4070c7812 */ /* 0x000fe200078efcff */
[C---:B------:R-:W-:Y:S01]  /*58b0*/  IMAD R84, R68.reuse, R84, R13 ;  /* 0x0000005444547224 */ /* 0x040fe200078e020d */
[----:B------:R-:W-:Y:S01]  /*58c0*/  IABS R67, R8 ;  /* 0x0000000800437213 */ /* 0x000fe20000000000 */
[C---:B------:R-:W-:Y:S02]  /*58d0*/  IMAD R74, R68.reuse, R4, R9 ;  /* 0x00000004444a7224 */ /* 0x040fe400078e0209 */
[----:B------:R-:W-:Y:S01]  /*58e0*/  @!P2 IMAD.MOV R91, RZ, RZ, -R91 ;  /* 0x000000ffff5ba224 */ /* 0x000fe200078e0a5b */
[C---:B------:R-:W-:Y:S02]  /*58f0*/  ISETP.GT.U32.AND P2, PT, R68.reuse, R85, PT ;  /* 0x000000554400720c */ /* 0x040fe40003f44070 */
[----:B------:R-:W-:-:S02]  /*5900*/  ISETP.GT.U32.AND P5, PT, R68, R84, PT ;  /* 0x000000544400720c */ /* 0x000fc40003fa4070 */
[----:B------:R-:W-:Y:S01]  /*5910*/  IABS R79, R12 ;  /* 0x0000000c004f7213 */ /* 0x000fe20000000000 */
[----:B------:R-:W-:Y:S01]  /*5920*/  @!P4 IMAD.IADD R90, R90, 0x1, -R68 ;  /* 0x000000015a5ac824 */ /* 0x000fe200078e0a44 */
[----:B------:R-:W-:Y:S01]  /*5930*/  ISETP.GT.U32.AND P6, PT, R68, R88, PT ;  /* 0x000000584400720c */ /* 0x000fe20003fc4070 */
[----:B------:R-:W-:Y:S01]  /*5940*/  IMAD.HI.U32 R5, R16, R67, RZ ;  /* 0x0000004310057227 */ /* 0x000fe200078e00ff */
[----:B------:R-:W-:Y:S02]  /*5950*/  ISETP.GT.U32.AND P4, PT, R68, R74, PT ;  /* 0x0000004a4400720c */ /* 0x000fe40003f84070 */
[----:B------:R-:W-:Y:S01]  /*5960*/  LOP3.LUT R13, R7, 0xb8, RZ, 0xfc, !PT ;  /* 0x000000b8070d7812 */ /* 0x000fe200078efcff */
[----:B------:R-:W-:-:S03]  /*5970*/  IMAD.HI.U32 R4, R16, R79, RZ ;  /* 0x0000004f10047227 */ /* 0x000fc600078e00ff */
[----:B------:R-:W-:Y:S01]  /*5980*/  IABS R69, R13 ;  /* 0x0000000d00457213 */ /* 0x000fe20000000000 */
[----:B------:R-:W-:Y:S02]  /*5990*/  IMAD.MOV R5, RZ, RZ, -R5 ;  /* 0x000000ffff057224 */ /* 0x000fe400078e0a05 */
[----:B------:R-:W-:Y:S02]  /*59a0*/  IMAD.MOV R4, RZ, RZ, -R4 ;  /* 0x000000ffff047224 */ /* 0x000fe400078e0a04 */
[----:B------:R-:W-:Y:S02]  /*59b0*/  IMAD R82, R68, R5, R67 ;  /* 0x0000000544527224 */ /* 0x000fe400078e0243 */
[--C-:B------:R-:W-:Y:S01]  /*59c0*/  @!P2 IMAD.IADD R85, R85, 0x1, -R68.reuse ;  /* 0x000000015555a824 */ /* 0x100fe200078e0a44 */
[----:B------:R-:W-:Y:S01]  /*59d0*/  ISETP.GE.AND P2, PT, R11, RZ, PT ;  /* 0x000000ff0b00720c */ /* 0x000fe20003f46270 */
[----:B------:R-:W-:Y:S02]  /*59e0*/  @!P5 IMAD.IADD R84, R84, 0x1, -R68 ;  /* 0x000000015454d824 */ /* 0x000fe400078e0a44 */
[----:B------:R-:W-:Y:S01]  /*59f0*/  IMAD R79, R68, R4, R79 ;  /* 0x00000004444f7224 */ /* 0x000fe200078e024f */
[----:B------:R-:W-:Y:S01]  /*5a00*/  LOP3.LUT R9, R7, 0xc0, RZ, 0xfc, !PT ;  /* 0x000000c007097812 */ /* 0x000fe200078efcff */
[----:B------:R-:W-:Y:S01]  /*5a10*/  IMAD.HI.U32 R4, R16, R69, RZ ;  /* 0x0000004510047227 */ /* 0x000fe200078e00ff */
[----:B------:R-:W-:-:S03]  /*5a20*/  ISETP.GT.U32.AND P5, PT, R68, R84, PT ;  /* 0x000000544400720c */ /* 0x000fc60003fa4070 */
[--C-:B------:R-:W-:Y:S01]  /*5a30*/  @!P6 IMAD.IADD R88, R88, 0x1, -R68.reuse ;  /* 0x000000015858e824 */ /* 0x100fe200078e0a44 */
[----:B------:R-:W-:Y:S01]  /*5a40*/  ISETP.GT.U32.AND P6, PT, R68, R82, PT ;  /* 0x000000524400720c */ /* 0x000fe20003fc4070 */
[----:B------:R-:W-:Y:S01]  /*5a50*/  @!P4 IMAD.IADD R74, R74, 0x1, -R68 ;  /* 0x000000014a4ac824 */ /* 0x000fe200078e0a44 */
[----:B------:R-:W-:Y:S01]  /*5a60*/  ISETP.GE.AND P4, PT, R20, RZ, PT ;  /* 0x000000ff1400720c */ /* 0x000fe20003f86270 */
[----:B------:R-:W-:Y:S01]  /*5a70*/  IMAD.MOV R20, RZ, RZ, -R4 ;  /* 0x000000ffff147224 */ /* 0x000fe200078e0a04 */
[----:B------:R-:W-:-:S03]  /*5a80*/  IABS R5, R9 ;  /* 0x0000000900057213 */ /* 0x000fc60000000000 */
[----:B------:R-:W-:Y:S02]  /*5a90*/  IMAD R69, R68, R20, R69 ;  /* 0x0000001444457224 */ /* 0x000fe400078e0245 */
[----:B------:R-:W-:Y:S01]  /*5aa0*/  IMAD.HI.U32 R11, R16, R5, RZ ;  /* 0x00000005100b7227 */ /* 0x000fe200078e00ff */
[----:B------:R-:W-:-:S03]  /*5ab0*/  LOP3.LUT R4, R7, 0xc4, RZ, 0xfc, !PT ;  /* 0x000000c407047812 */ /* 0x000fc600078efcff */
[----:B------:R-:W-:Y:S01]  /*5ac0*/  @!P0 IMAD.MOV R90, RZ, RZ, -R90 ;  /* 0x000000ffff5a8224 */ /* 0x000fe200078e0a5a */
[C---:B------:R-:W-:Y:S01]  /*5ad0*/  ISETP.GT.U32.AND P0, PT, R68.reuse, R74, PT ;  /* 0x0000004a4400720c */ /* 0x040fe20003f04070 */
[----:B------:R-:W-:Y:S01]  /*5ae0*/  @!P2 IMAD.MOV R85, RZ, RZ, -R85 ;  /* 0x000000ffff55a224 */ /* 0x000fe200078e0a55 */
[----:B------:R-:W-:Y:S01]  /*5af0*/  ISETP.GT.U32.AND P2, PT, R68, R69, PT ;  /* 0x000000454400720c */ /* 0x000fe20003f44070 */
[----:B------:R-:W-:Y:S02]  /*5b00*/  IMAD.MOV R11, RZ, RZ, -R11 ;  /* 0x000000ffff0b7224 */ /* 0x000fe400078e0a0b */
[--C-:B------:R-:W-:Y:S01]  /*5b10*/  @!P6 IMAD.IADD R82, R82, 0x1, -R68.reuse ;  /* 0x000000015252e824 */ /* 0x100fe200078e0a44 */
[----:B------:R-:W-:Y:S01]  /*5b20*/  ISETP.GE.AND P6, PT, R15, RZ, PT ;  /* 0x000000ff0f00720c */ /* 0x000fe20003fc6270 */
[----:B------:R-:W-:Y:S01]  /*5b30*/  @!P5 IMAD.IADD R84, R84, 0x1, -R68 ;  /* 0x000000015454d824 */ /* 0x000fe200078e0a44 */
[C---:B------:R-:W-:Y:S01]  /*5b40*/  ISETP.GT.U32.AND P5, PT, R68.reuse, R79, PT ;  /* 0x0000004f4400720c */ /* 0x040fe20003fa4070 */
[----:B------:R-:W-:Y:S01]  /*5b50*/  IMAD R134, R68, R11, R5 ;  /* 0x0000000b44867224 */ /* 0x000fe200078e0205 */
[----:B------:R-:W-:-:S02]  /*5b60*/  IABS R15, R4 ;  /* 0x00000004000f7213 */ /* 0x000fc40000000000 */
[----:B------:R-:W-:Y:S01]  /*5b70*/  LOP3.LUT R11, R7, 0xc8, RZ, 0xfc, !PT ;  /* 0x000000c8070b7812 */ /* 0x000fe200078efcff */
[----:B------:R-:W-:Y:S01]  /*5b80*/  @!P4 IMAD.MOV R84, RZ, RZ, -R84 ;  /* 0x000000ffff54c224 */ /* 0x000fe200078e0a54 */
[----:B------:R-:W-:Y:S01]  /*5b90*/  ISETP.GE.AND P4, PT, R8, RZ, PT ;  /* 0x000000ff0800720c */ /* 0x000fe20003f86270 */
[----:B------:R-:W-:Y:S01]  /*5ba0*/  IMAD.HI.U32 R5, R16, R15, RZ ;  /* 0x0000000f10057227 */ /* 0x000fe200078e00ff */
[----:B------:R-:W-:-:S03]  /*5bb0*/  IABS R8, R11 ;  /* 0x0000000b00087213 */ /* 0x000fc60000000000 */
[----:B------:R-:W-:Y:S01]  /*5bc0*/  @!P3 IMAD.MOV R88, RZ, RZ, -R88 ;  /* 0x000000ffff58b224 */ /* 0x000fe200078e0a58 */
[----:B------:R-:W-:Y:S01]  /*5bd0*/  ISETP.GT.U32.AND P3, PT, R68, R82, PT ;  /* 0x000000524400720c */ /* 0x000fe20003f64070 */
[--C-:B------:R-:W-:Y:S02]  /*5be0*/  @!P0 IMAD.IADD R74, R74, 0x1, -R68.reuse ;  /* 0x000000014a4a8824 */ /* 0x100fe400078e0a44 */
[----:B------:R-:W-:Y:S02]  /*5bf0*/  @!P2 IMAD.IADD R69, R69, 0x1, -R68 ;  /* 0x000000014545a824 */ /* 0x000fe400078e0a44 */
[----:B------:R-:W-:Y:S02]  /*5c00*/  IMAD.MOV R78, RZ, RZ, -R5 ;  /* 0x000000ffff4e7224 */ /* 0x000fe400078e0a05 */
[----:B------:R-:W-:Y:S02]  /*5c10*/  IMAD.MOV.U32 R5, RZ, RZ, R8 ;  /* 0x000000ffff057224 */ /* 0x000fe400078e0008 */
[----:B------:R-:W-:Y:S01]  /*5c20*/  @!P6 IMAD.MOV R74, RZ, RZ, -R74 ;  /* 0x000000ffff4ae224 */ /* 0x000fe200078e0a4a */
[----:B------:R-:W-:Y:S01]  /*5c30*/  ISETP.GT.U32.AND P6, PT, R68, R69, PT ;  /* 0x000000454400720c */ /* 0x000fe20003fc4070 */
[----:B------:R-:W-:-:S02]  /*5c40*/  @!P5 IMAD.IADD R79, R79, 0x1, -R68 ;  /* 0x000000014f4fd824 */ /* 0x000fc400078e0a44 */
[----:B------:R-:W-:Y:S01]  /*5c50*/  IMAD.HI.U32 R8, R16, R5, RZ ;  /* 0x0000000510087227 */ /* 0x000fe200078e00ff */
[C---:B------:R-:W-:Y:S02]  /*5c60*/  ISETP.GT.U32.AND P0, PT, R68.reuse, R134, PT ;  /* 0x000000864400720c */ /* 0x040fe40003f04070 */
[----:B------:R-:W-:Y:S01]  /*5c70*/  ISETP.GT.U32.AND P5, PT, R68, R79, PT ;  /* 0x0000004f4400720c */ /* 0x000fe20003fa4070 */
[----:B------:R-:W-:Y:S02]  /*5c80*/  IMAD.MOV R8, RZ, RZ, -R8 ;  /* 0x000000ffff087224 */ /* 0x000fe400078e0a08 */
[--C-:B------:R-:W-:Y:S01]  /*5c90*/  @!P3 IMAD.IADD R82, R82, 0x1, -R68.reuse ;  /* 0x000000015252b824 */ /* 0x100fe200078e0a44 */
[----:B------:R-:W-:Y:S01]  /*5ca0*/  ISETP.GE.AND P3, PT, R12, RZ, PT ;  /* 0x000000ff0c00720c */ /* 0x000fe20003f66270 */
[----:B------:R-:W-:Y:S01]  /*5cb0*/  IMAD R76, R68, R8, R5 ;  /* 0x00000008444c7224 */ /* 0x000fe200078e0205 */
[----:B------:R-:W-:Y:S01]  /*5cc0*/  ISETP.GE.AND P2, PT, R9, RZ, PT ;  /* 0x000000ff0900720c */ /* 0x000fe20003f46270 */
[----:B------:R-:W-:Y:S01]  /*5cd0*/  @!P6 IMAD.IADD R69, R69, 0x1, -R68 ;  /* 0x000000014545e824 */ /* 0x000fe200078e0a44 */
[----:B------:R-:W-:-:S02]  /*5ce0*/  LOP3.LUT R9, R7, 0xd0, RZ, 0xfc, !PT ;  /* 0x000000d007097812 */ /* 0x000fc400078efcff */
[----:B------:R-:W-:Y:S01]  /*5cf0*/  ISETP.GT.U32.AND P6, PT, R68, R76, PT ;  /* 0x0000004c4400720c */ /* 0x000fe20003fc4070 */
[--C-:B------:R-:W-:Y:S01]  /*5d00*/  @!P0 IMAD.IADD R134, R134, 0x1, -R68.reuse ;  /* 0x0000000186868824 */ /* 0x100fe200078e0a44 */
[----:B------:R-:W-:Y:S01]  /*5d10*/  IABS R73, R9 ;  /* 0x0000000900497213 */ /* 0x000fe20000000000 */
[----:B------:R-:W-:Y:S02]  /*5d20*/  @!P5 IMAD.IADD R79, R79, 0x1, -R68 ;  /* 0x000000014f4fd824 */ /* 0x000fe400078e0a44 */
[----:B------:R-:W-:Y:S02]  /*5d30*/  IMAD R78, R68, R78, R15 ;  /* 0x0000004e444e7224 */ /* 0x000fe400078e020f */
[----:B------:R-:W-:Y:S01]  /*5d40*/  @!P3 IMAD.MOV R79, RZ, RZ, -R79 ;  /* 0x000000ffff4fb224 */ /* 0x000fe200078e0a4f */
[----:B------:R-:W-:Y:S01]  /*5d50*/  ISETP.GE.AND P3, PT, R4, RZ, PT ;  /* 0x000000ff0400720c */ /* 0x000fe20003f66270 */
[----:B------:R-:W-:Y:S01]  /*5d60*/  IMAD.HI.U32 R4, R16, R73, RZ ;  /* 0x0000004910047227 */ /* 0x000fe200078e00ff */
[----:B------:R-:W-:-:S02]  /*5d70*/  ISETP.GT.U32.AND P0, PT, R68, R134, PT ;  /* 0x000000864400720c */ /* 0x000fc40003f04070 */
[----:B------:R-:W-:Y:S01]  /*5d80*/  LOP3.LUT R5, R7, 0xd4, RZ, 0xfc, !PT ;  /* 0x000000d407057812 */ /* 0x000fe200078efcff */
[----:B------:R-:W-:Y:S01]  /*5d90*/  @!P4 IMAD.MOV R82, RZ, RZ, -R82 ;  /* 0x000000ffff52c224 */ /* 0x000fe200078e0a52 */
[----:B------:R-:W-:Y:S01]  /*5da0*/  ISETP.GE.AND P5, PT, R13, RZ, PT ;  /* 0x000000ff0d00720c */ /* 0x000fe20003fa6270 */
[----:B------:R-:W-:Y:S01]  /*5db0*/  @!P6 IMAD.IADD R76, R76, 0x1, -R68 ;  /* 0x000000014c4ce824 */ /* 0x000fe200078e0a44 */
[C---:B------:R-:W-:Y:S01]  /*5dc0*/  ISETP.GT.U32.AND P4, PT, R68.reuse, R78, PT ;  /* 0x0000004e4400720c */ /* 0x040fe20003f84070 */
[----:B------:R-:W-:Y:S01]  /*5dd0*/  IMAD.MOV R4, RZ, RZ, -R4 ;  /* 0x000000ffff047224 */ /* 0x000fe200078e0a04 */
[----:B------:R-:W-:Y:S02]  /*5de0*/  IABS R13, R5 ;  /* 0x00000005000d7213 */ /* 0x000fe40000000000 */
[C---:B------:R-:W-:Y:S01]  /*5df0*/  ISETP.GT.U32.AND P6, PT, R68.reuse, R76, PT ;  /* 0x0000004c4400720c */ /* 0x040fe20003fc4070 */
[----:B------:R-:W-:Y:S02]  /*5e00*/  IMAD R73, R68, R4, R73 ;  /* 0x0000000444497224 */ /* 0x000fe400078e0249 */
[----:B------:R-:W-:-:S04]  /*5e10*/  IMAD.HI.U32 R4, R16, R13, RZ ;  /* 0x0000000d10047227 */ /* 0x000fc800078e00ff */
[----:B------:R-:W-:Y:S02]  /*5e20*/  @!P0 IMAD.IADD R134, R134, 0x1, -R68 ;  /* 0x0000000186868824 */ /* 0x000fe400078e0a44 */
[----:B------:R-:W-:Y:S02]  /*5e30*/  IMAD.MOV R4, RZ, RZ, -R4 ;  /* 0x000000ffff047224 */ /* 0x000fe400078e0a04 */
[----:B------:R-:W-:Y:S02]  /*5e40*/  @!P4 IMAD.IADD R78, R78, 0x1, -R68 ;  /* 0x000000014e4ec824 */ /* 0x000fe400078e0a44 */
[----:B------:R-:W-:Y:S01]  /*5e50*/  @!P2 IMAD.MOV R134, RZ, RZ, -R134 ;  /* 0x000000ffff86a224 */ /* 0x000fe200078e0a86 */
[C---:B------:R-:W-:Y:S01]  /*5e60*/  ISETP.GT.U32.AND P2, PT, R68.reuse, R73, PT ;  /* 0x000000494400720c */ /* 0x040fe20003f44070 */
[C---:B------:R-:W-:Y:S01]  /*5e70*/  IMAD R72, R68.reuse, R4, R13 ;  /* 0x0000000444487224 */ /* 0x040fe200078e020d */
[----:B------:R-:W-:Y:S01]  /*5e80*/  ISETP.GT.U32.AND P4, PT, R68, R78, PT ;  /* 0x0000004e4400720c */ /* 0x000fe20003f84070 */
[----:B------:R-:W-:Y:S01]  /*5e90*/  @!P6 IMAD.IADD R76, R76, 0x1, -R68 ;  /* 0x000000014c4ce824 */ /* 0x000fe200078e0a44 */
[----:B------:R-:W-:-:S02]  /*5ea0*/  LOP3.LUT R12, R7, 0xd8, RZ, 0xfc, !PT ;  /* 0x000000d8070c7812 */ /* 0x000fc400078efcff */
[----:B------:R-:W-:Y:S01]  /*5eb0*/  ISETP.GT.U32.AND P6, PT, R68, R72, PT ;  /* 0x000000484400720c */ /* 0x000fe20003fc4070 */
[----:B------:R-:W-:Y:S01]  /*5ec0*/  @!P5 IMAD.MOV R69, RZ, RZ, -R69 ;  /* 0x000000ffff45d224 */ /* 0x000fe200078e0a45 */
[----:B------:R-:W-:Y:S02]  /*5ed0*/  ISETP.GE.AND P5, PT, R9, RZ, PT ;  /* 0x000000ff0900720c */ /* 0x000fe40003fa6270 */
[----:B------:R-:W-:Y:S02]  /*5ee0*/  IABS R9, R12 ;  /* 0x0000000c00097213 */ /* 0x000fe40000000000 */
[----:B------:R-:W-:Y:S01]  /*5ef0*/  LOP3.LUT R8, R7, 0xe0, RZ, 0xfc, !PT ;  /* 0x000000e007087812 */ /* 0x000fe200078efcff */
[----:B------:R-:W-:Y:S01]  /*5f00*/  @!P2 IMAD.IADD R73, R73, 0x1, -R68 ;  /* 0x000000014949a824 */ /* 0x000fe200078e0a44 */
[----:B------:R-:W-:Y:S01]  /*5f10*/  ISETP.GE.AND P0, PT, R11, RZ, PT ;  /* 0x000000ff0b00720c */ /* 0x000fe20003f06270 */
[----:B------:R-:W-:Y:S01]  /*5f20*/  IMAD.HI.U32 R4, R16, R9, RZ ;  /* 0x0000000910047227 */ /* 0x000fe200078e00ff */
[----:B------:R-:W-:-:S02]  /*5f30*/  LOP3.LUT R11, R7, 0xe4, RZ, 0xfc, !PT ;  /* 0x000000e4070b7812 */ /* 0x000fc400078efcff */
[----:B------:R-:W-:Y:S01]  /*5f40*/  IABS R67, R8 ;  /* 0x0000000800437213 */ /* 0x000fe20000000000 */
[--C-:B------:R-:W-:Y:S01]  /*5f50*/  @!P4 IMAD.IADD R78, R78, 0x1, -R68.reuse ;  /* 0x000000014e4ec824 */ /* 0x100fe200078e0a44 */
[----:B------:R-:W-:Y:S01]  /*5f60*/  ISETP.GE.AND P4, PT, R5, RZ, PT ;  /* 0x000000ff0500720c */ /* 0x000fe20003f86270 */
[----:B------:R-:W-:Y:S01]  /*5f70*/  @!P6 IMAD.IADD R72, R72, 0x1, -R68 ;  /* 0x000000014848e824 */ /* 0x000fe200078e0a44 */
[----:B------:R-:W-:Y:S01]  /*5f80*/  IABS R5, R11 ;  /* 0x0000000b00057213 */ /* 0x000fe20000000000 */
[----:B------:R-:W-:Y:S01]  /*5f90*/  IMAD.MOV R70, RZ, RZ, -R4 ;  /* 0x000000ffff467224 */ /* 0x000fe200078e0a04 */
[----:B------:R-:W-:Y:S01]  /*5fa0*/  ISETP.GT.U32.AND P6, PT, R68, R73, PT ;  /* 0x000000494400720c */ /* 0x000fe20003fc4070 */
[----:B------:R-:W-:Y:S01]  /*5fb0*/  IMAD.HI.U32 R4, R16, R67, RZ ;  /* 0x0000004310047227 */ /* 0x000fe200078e00ff */
[----:B------:R-:W-:-:S03]  /*5fc0*/  ISETP.GE.AND P2, PT, R12, RZ, PT ;  /* 0x000000ff0c00720c */ /* 0x000fc60003f46270 */
[----:B------:R-:W-:Y:S01]  /*5fd0*/  @!P3 IMAD.MOV R78, RZ, RZ, -R78 ;  /* 0x000000ffff4eb224 */ /* 0x000fe200078e0a4e */
[----:B------:R-:W-:Y:S01]  /*5fe0*/  ISETP.GT.U32.AND P3, PT, R68, R72, PT ;  /* 0x000000484400720c */ /* 0x000fe20003f64070 */
[----:B------:R-:W-:-:S04]  /*5ff0*/  IMAD.HI.U32 R12, R16, R5, RZ ;  /* 0x00000005100c7227 */ /* 0x000fc800078e00ff */
[----:B------:R-:W-:Y:S02]  /*6000*/  IMAD.MOV R4, RZ, RZ, -R4 ;  /* 0x000000ffff047224 */ /* 0x000fe400078e0a04 */
[----:B------:R-:W-:Y:S02]  /*6010*/  IMAD.MOV R12, RZ, RZ, -R12 ;  /* 0x000000ffff0c7224 */ /* 0x000fe400078e0a0c */
[C---:B------:R-:W-:Y:S02]  /*6020*/  IMAD R67, R68.reuse, R4, R67 ;  /* 0x0000000444437224 */ /* 0x040fe400078e0243 */
[C---:B------:R-:W-:Y:S02]  /*6030*/  IMAD R66, R68.reuse, R12, R5 ;  /* 0x0000000c44427224 */ /* 0x040fe400078e0205 */
[--C-:B------:R-:W-:Y:S01]  /*6040*/  @!P6 IMAD.IADD R73, R73, 0x1, -R68.reuse ;  /* 0x000000014949e824 */ /* 0x100fe200078e0a44 */
[C---:B------:R-:W-:Y:S01]  /*6050*/  ISETP.GT.U32.AND P6, PT, R68.reuse, R67, PT ;  /* 0x000000434400720c */ /* 0x040fe20003fc4070 */
[----:B------:R-:W-:Y:S01]  /*6060*/  IMAD R70, R68, R70, R9 ;  /* 0x0000004644467224 */ /* 0x000fe200078e0209 */
[----:B------:R-:W-:Y:S01]  /*6070*/  LOP3.LUT R9, R7, 0xe8, RZ, 0xfc, !PT ;  /* 0x000000e807097812 */ /* 0x000fe200078efcff */
[----:B------:R-:W-:Y:S01]  /*6080*/  @!P3 IMAD.IADD R72, R72, 0x1, -R68 ;  /* 0x000000014848b824 */ /* 0x000fe200078e0a44 */
[----:B------:R-:W-:Y:S01]  /*6090*/  ISETP.GT.U32.AND P3, PT, R68, R66, PT ;  /* 0x000000424400720c */ /* 0x000fe20003f64070 */
[----:B------:R-:W-:Y:S01]  /*60a0*/  @!P0 IMAD.MOV R76, RZ, RZ, -R76 ;  /* 0x000000ffff4c8224 */ /* 0x000fe200078e0a4c */
[----:B------:R-:W-:-:S02]  /*60b0*/  IABS R225, R9 ;  /* 0x0000000900e17213 */ /* 0x000fc40000000000 */
[----:B------:R-:W-:Y:S02]  /*60c0*/  ISETP.GT.U32.AND P0, PT, R68, R70, PT ;  /* 0x000000464400720c */ /* 0x000fe40003f04070 */
[----:B------:R-:W-:Y:S01]  /*60d0*/  LOP3.LUT R5, R7, 0xf0, RZ, 0xfc, !PT ;  /* 0x000000f007057812 */ /* 0x000fe200078efcff */
[----:B------:R-:W-:-:S03]  /*60e0*/  IMAD.HI.U32 R13, R16, R225, RZ ;  /* 0x000000e1100d7227 */ /* 0x000fc600078e00ff */
[----:B------:R-:W-:Y:S01]  /*60f0*/  IABS R233, R5 ;  /* 0x0000000500e97213 */ /* 0x000fe20000000000 */
[--C-:B------:R-:W-:Y:S02]  /*6100*/  @!P6 IMAD.IADD R67, R67, 0x1, -R68.reuse ;  /* 0x000000014343e824 */ /* 0x100fe400078e0a44 */
[----:B------:R-:W-:Y:S02]  /*6110*/  IMAD.MOV R13, RZ, RZ, -R13 ;  /* 0x000000ffff0d7224 */ /* 0x000fe400078e0a0d */
[----:B------:R-:W-:Y:S01]  /*6120*/  @!P3 IMAD.IADD R66, R66, 0x1, -R68 ;  /* 0x000000014242b824 */ /* 0x000fe200078e0a44 */
[----:B------:R-:W-:Y:S01]  /*6130*/  ISETP.GT.U32.AND P3, PT, R68, R67, PT ;  /* 0x000000434400720c */ /* 0x000fe20003f64070 */
[----:B------:R-:W-:Y:S01]  /*6140*/  IMAD.HI.U32 R12, R16, R233, RZ ;  /* 0x000000e9100c7227 */ /* 0x000fe200078e00ff */
[----:B------:R-:W-:-:S03]  /*6150*/  LOP3.LUT R4, R7, 0xf4, RZ, 0xfc, !PT ;  /* 0x000000f407047812 */ /* 0x000fc600078efcff */
[----:B------:R-:W-:Y:S02]  /*6160*/  @!P0 IMAD.IADD R70, R70, 0x1, -R68 ;  /* 0x0000000146468824 */ /* 0x000fe400078e0a44 */
[C---:B------:R-:W-:Y:S01]  /*6170*/  IMAD R225, R68.reuse, R13, R225 ;  /* 0x0000000d44e17224 */ /* 0x040fe200078e02e1 */
[----:B------:R-:W-:Y:S01]  /*6180*/  IABS R237, R4 ;  /* 0x0000000400ed7213 */ /* 0x000fe20000000000 */
[----:B------:R-:W-:Y:S01]  /*6190*/  IMAD.MOV R12, RZ, RZ, -R12 ;  /* 0x000000ffff0c7224 */ /* 0x000fe200078e0a0c */
[C---:B------:R-:W-:Y:S01]  /*61a0*/  ISETP.GT.U32.AND P6, PT, R68.reuse, R70, PT ;  /* 0x000000464400720c */ /* 0x040fe20003fc4070 */
[----:B------:R-:W-:Y:S01]  /*61b0*/  @!P4 IMAD.MOV R72, RZ, RZ, -R72 ;  /* 0x000000ffff48c224 */ /* 0x000fe200078e0a48 */
[C---:B------:R-:W-:Y:S01]  /*61c0*/  ISETP.GT.U32.AND P4, PT, R68.reuse, R225, PT ;  /* 0x000000e14400720c */ /* 0x040fe20003f84070 */
[----:B------:R-:W-:Y:S01]  /*61d0*/  IMAD R233, R68, R12, R233 ;  /* 0x0000000c44e97224 */ /* 0x000fe200078e02e9 */
[----:B------:R-:W-:Y:S01]  /*61e0*/  ISETP.GE.AND P0, PT, R8, RZ, PT ;  /* 0x000000ff0800720c */ /* 0x000fe20003f06270 */
[----:B------:R-:W-:-:S04]  /*61f0*/  IMAD.HI.U32 R8, R16, R237, RZ ;  /* 0x000000ed10087227 */ /* 0x000fc800078e00ff */
[----:B------:R-:W-:Y:S01]  /*6200*/  @!P3 IMAD.IADD R67, R67, 0x1, -R68 ;  /* 0x000000014343b824 */ /* 0x000fe200078e0a44 */
[C---:B------:R-:W-:Y:S01]  /*6210*/  ISETP.GT.U32.AND P3, PT, R68.reuse, R233, PT ;  /* 0x000000e94400720c */ /* 0x040fe20003f64070 */
[----:B------:R-:W-:Y:S02]  /*6220*/  IMAD.MOV R8, RZ, RZ, -R8 ;  /* 0x000000ffff087224 */ /* 0x000fe400078e0a08 */
[----:B------:R-:W-:Y:S01]  /*6230*/  @!P5 IMAD.MOV R73, RZ, RZ, -R73 ;  /* 0x000000ffff49d224 */ /* 0x000fe200078e0a49 */
[C---:B------:R-:W-:Y:S01]  /*6240*/  ISETP.GT.U32.AND P5, PT, R68.reuse, R66, PT ;  /* 0x000000424400720c */ /* 0x040fe20003fa4070 */
[----:B------:R-:W-:Y:S01]  /*6250*/  IMAD R237, R68, R8, R237 ;  /* 0x0000000844ed7224 */ /* 0x000fe200078e02ed */
[----:B------:R-:W-:Y:S01]  /*6260*/  LOP3.LUT R8, R7, 0xf8, RZ, 0xfc, !PT ;  /* 0x000000f807087812 */ /* 0x000fe200078efcff */
[--C-:B------:R-:W-:Y:S02]  /*6270*/  @!P6 IMAD.IADD R70, R70, 0x1, -R68.reuse ;  /* 0x000000014646e824 */ /* 0x100fe400078e0a44 */
[----:B------:R-:W-:Y:S01]  /*6280*/  @!P4 IMAD.IADD R225, R225, 0x1, -R68 ;  /* 0x00000001e1e1c824 */ /* 0x000fe200078e0a44 */
[----:B------:R-:W-:Y:S01]  /*6290*/  IABS R241, R8 ;  /* 0x0000000800f17213 */ /* 0x000fe20000000000 */
[----:B------:R-:W-:-:S03]  /*62a0*/  @!P2 IMAD.MOV R70, RZ, RZ, -R70 ;  /* 0x000000ffff46a224 */ /* 0x000fc600078e0a46 */
[----:B------:R-:W-:Y:S01]  /*62b0*/  ISETP.GT.U32.AND P2, PT, R68, R225, PT ;  /* 0x000000e14400720c */ /* 0x000fe20003f44070 */
[----:B------:R-:W-:Y:S01]  /*62c0*/  @!P3 IMAD.IADD R233, R233, 0x1, -R68 ;  /* 0x00000001e9e9b824 */ /* 0x000fe200078e0a44 */
[----:B------:R-:W-:Y:S02]  /*62d0*/  ISETP.GE.AND P6, PT, R7, RZ, PT ;  /* 0x000000ff0700720c */ /* 0x000fe40003fc6270 */
[----:B------:R-:W-:Y:S01]  /*62e0*/  IABS R127, R7 ;  /* 0x00000007007f7213 */ /* 0x000fe20000000000 */
[----:B------:R-:W-:Y:S01]  /*62f0*/  IMAD.HI.U32 R7, R16, R241, RZ ;  /* 0x000000f110077227 */ /* 0x000fe200078e00ff */
[----:B------:R-:W-:-:S03]  /*6300*/  ISETP.GE.AND P3, PT, R9, RZ, PT ;  /* 0x000000ff0900720c */ /* 0x000fc60003f66270 */
[----:B------:R-:W-:Y:S01]  /*6310*/  @!P5 IMAD.IADD R66, R66, 0x1, -R68 ;  /* 0x000000014242d824 */ /* 0x000fe200078e0a44 */
[----:B------:R-:W-:Y:S01]  /*6320*/  ISETP.GT.U32.AND P5, PT, R68, R237, PT ;  /* 0x000000ed4400720c */ /* 0x000fe20003fa4070 */
[----:B------:R-:W-:-:S04]  /*6330*/  IMAD.HI.U32 R12, R16, R127, RZ ;  /* 0x0000007f100c7227 */ /* 0x000fc800078e00ff */
[----:B------:R-:W-:Y:S02]  /*6340*/  IMAD.MOV R7, RZ, RZ, -R7 ;  /* 0x000000ffff077224 */ /* 0x000fe400078e0a07 */
[----:B------:R-:W-:Y:S01]  /*6350*/  @!P0 IMAD.MOV R67, RZ, RZ, -R67 ;  /* 0x000000ffff438224 */ /* 0x000fe200078e0a43 */
[C---:B------:R-:W-:Y:S01]  /*6360*/  ISETP.GT.U32.AND P0, PT, R68.reuse, R233, PT ;  /* 0x000000e94400720c */ /* 0x040fe20003f04070 */
[----:B------:R-:W-:Y:S02]  /*6370*/  IMAD.MOV R12, RZ, RZ, -R12 ;  /* 0x000000ffff0c7224 */ /* 0x000fe400078e0a0c */
[C---:B------:R-:W-:Y:S02]  /*6380*/  IMAD R241, R68.reuse, R7, R241 ;  /* 0x0000000744f17224 */ /* 0x040fe400078e02f1 */
[----:B------:R-:W-:Y:S01]  /*6390*/  @!P2 IMAD.IADD R225, R225, 0x1, -R68 ;  /* 0x00000001e1e1a824 */ /* 0x000fe200078e0a44 */
[----:B------:R-:W-:Y:S01]  /*63a0*/  ISETP.GE.AND P4, PT, R11, RZ, PT ;  /* 0x000000ff0b00720c */ /* 0x000fe20003f86270 */
[----:B------:R-:W-:-:S02]  /*63b0*/  IMAD R127, R68, R12, R127 ;  /* 0x0000000c447f7224 */ /* 0x000fc400078e027f */
[----:B------:R-:W-:Y:S01]  /*63c0*/  @!P3 IMAD.MOV R225, RZ, RZ, -R225 ;  /* 0x000000ffffe1b224 */ /* 0x000fe200078e0ae1 */
[----:B------:R-:W-:Y:S01]  /*63d0*/  ISETP.GT.U32.AND P3, PT, R68, R241, PT ;  /* 0x000000f14400720c */ /* 0x000fe20003f64070 */
[--C-:B------:R-:W-:Y:S01]  /*63e0*/  @!P5 IMAD.IADD R237, R237, 0x1, -R68.reuse ;  /* 0x00000001ededd824 */ /* 0x100fe200078e0a44 */
[----:B------:R-:W-:Y:S02]  /*63f0*/  LEA.HI R135, R140, R0, RZ, 0x1a ;  /* 0x000000008c877211 */ /* 0x000fe400078fd0ff */
[C---:B------:R-:W-:Y:S01]  /*6400*/  ISETP.GT.U32.AND P2, PT, R68.reuse, R127, PT ;  /* 0x0000007f4400720c */ /* 0x040fe20003f44070 */
[----:B------:R-:W-:Y:S01]  /*6410*/  @!P0 IMAD.IADD R233, R233, 0x1, -R68 ;  /* 0x00000001e9e98824 */ /* 0x000fe200078e0a44 */
[----:B------:R-:W-:Y:S02]  /*6420*/  ISETP.GT.U32.AND P5, PT, R68, R237, PT ;  /* 0x000000ed4400720c */ /* 0x000fe40003fa4070 */
[----:B------:R-:W-:Y:S01]  /*6430*/  ISETP.GE.AND P0, PT, R4, RZ, PT ;  /* 0x000000ff0400720c */ /* 0x000fe20003f06270 */
[----:B------:R-:W-:-:S02]  /*6440*/  VIADD R4, R135, 0x1c ;  /* 0x0000001c87047836 */ /* 0x000fc40000000000 */
[----:B------:R-:W-:Y:S01]  /*6450*/  @!P4 IMAD.MOV R66, RZ, RZ, -R66 ;  /* 0x000000ffff42c224 */ /* 0x000fe200078e0a42 */
[----:B------:R-:W-:Y:S01]  /*6460*/  ISETP.GE.AND P4, PT, R5, RZ, PT ;  /* 0x000000ff0500720c */ /* 0x000fe20003f86270 */
[----:B------:R-:W-:Y:S01]  /*6470*/  VIADD R5, R135, 0xc ;  /* 0x0000000c87057836 */ /* 0x000fe20000000000 */
[----:B------:R-:W-:Y:S01]  /*6480*/  IABS R7, R4 ;  /* 0x0000000400077213 */ /* 0x000fe20000000000 */
[--C-:B------:R-:W-:Y:S02]  /*6490*/  @!P3 IMAD.IADD R241, R241, 0x1, -R68.reuse ;  /* 0x00000001f1f1b824 */ /* 0x100fe400078e0a44 */
[--C-:B------:R-:W-:Y:S01]  /*64a0*/  @!P2 IMAD.IADD R127, R127, 0x1, -R68.reuse ;  /* 0x000000017f7fa824 */ /* 0x100fe200078e0a44 */
[----:B------:R-:W-:Y:S02]  /*64b0*/  IABS R133, R5 ;  /* 0x0000000500857213 */ /* 0x000fe40000000000 */
[----:B------:R-:W-:Y:S01]  /*64c0*/  ISETP.GE.AND P2, PT, R5, RZ, PT ;  /* 0x000000ff0500720c */ /* 0x000fe20003f46270 */
[----:B------:R-:W-:Y:S01]  /*64d0*/  IMAD.MOV.U32 R5, RZ, RZ, R7 ;  /* 0x000000ffff057224 */ /* 0x000fe200078e0007 */
[----:B------:R-:W-:Y:S01]  /*64e0*/  ISETP.GT.U32.AND P3, PT, R68, R241, PT ;  /* 0x000000f14400720c */ /* 0x000fe20003f64070 */
[----:B------:R-:W-:Y:S01]  /*64f0*/  @!P5 IMAD.IADD R237, R237, 0x1, -R68 ;  /* 0x00000001ededd824 */ /* 0x000fe200078e0a44 */
[----:B------:R-:W-:Y:S01]  /*6500*/  ISETP.GE.AND P5, PT, R8, RZ, PT ;  /* 0x000000ff0800720c */ /* 0x000fe20003fa6270 */
[----:B------:R-:W-:-:S04]  /*6510*/  IMAD.HI.U32 R8, R16, R5, RZ ;  /* 0x0000000510087227 */ /* 0x000fc800078e00ff */
[----:B------:R-:W-:-:S04]  /*6520*/  IMAD.HI.U32 R7, R16, R133, RZ ;  /* 0x0000008510077227 */ /* 0x000fc800078e00ff */
[----:B------:R-:W-:Y:S02]  /*6530*/  IMAD.MOV R8, RZ, RZ, -R8 ;  /* 0x000000ffff087224 */ /* 0x000fe400078e0a08 */
[----:B------:R-:W-:Y:S01]  /*6540*/  @!P4 IMAD.MOV R233, RZ, RZ, -R233 ;  /* 0x000000ffffe9c224 */ /* 0x000fe200078e0ae9 */
[C---:B------:R-:W-:Y:S01]  /*6550*/  ISETP.GT.U32.AND P4, PT, R68.reuse, R127, PT ;  /* 0x0000007f4400720c */ /* 0x040fe20003f84070 */
[----:B------:R-:W-:Y:S02]  /*6560*/  IMAD.MOV R7, RZ, RZ, -R7 ;  /* 0x000000ffff077224 */ /* 0x000fe400078e0a07 */
[C---:B------:R-:W-:Y:S02]  /*6570*/  IMAD R5, R68.reuse, R8, R5 ;  /* 0x0000000844057224 */ /* 0x040fe400078e0205 */
[----:B------:R-:W-:Y:S02]  /*6580*/  @!P3 IMAD.IADD R241, R241, 0x1, -R68 ;  /* 0x00000001f1f1b824 */ /* 0x000fe400078e0a44 */
[----:B------:R-:W-:-:S02]  /*6590*/  IMAD R133, R68, R7, R133 ;  /* 0x0000000744857224 */ /* 0x000fc400078e0285 */
[----:B------:R-:W-:Y:S01]  /*65a0*/  @!P5 IMAD.MOV R241, RZ, RZ, -R241 ;  /* 0x000000fffff1d224 */ /* 0x000fe200078e0af1 */
[----:B------:R-:W-:Y:S01]  /*65b0*/  ISETP.GT.U32.AND P5, PT, R68, R5, PT ;  /* 0x000000054400720c */ /* 0x000fe20003fa4070 */
[----:B------:R-:W-:Y:S01]  /*65c0*/  @!P0 IMAD.MOV R237, RZ, RZ, -R237 ;  /* 0x000000ffffed8224 */ /* 0x000fe200078e0aed */
[----:B------:R-:W-:Y:S01]  /*65d0*/  ISETP.GE.AND P0, PT, R4, RZ, PT ;  /* 0x000000ff0400720c */ /* 0x000fe20003f06270 */
[----:B------:R-:W-:Y:S01]  /*65e0*/  VIADD R4, R135, 0x2c ;  /* 0x0000002c87047836 */ /* 0x000fe20000000000 */
[----:B------:R-:W-:Y:S01]  /*65f0*/  ISETP.GT.U32.AND P3, PT, R68, R133, PT ;  /* 0x000000854400720c */ /* 0x000fe20003f64070 */
[----:B------:R-:W-:-:S03]  /*6600*/  @!P4 IMAD.IADD R127, R127, 0x1, -R68 ;  /* 0x000000017f7fc824 */ /* 0x000fc600078e0a44 */
[----:B------:R-:W-:Y:S02]  /*6610*/  ISETP.GE.AND P4, PT, R4, RZ, PT ;  /* 0x000000ff0400720c */ /* 0x000fe40003f86270 */
[----:B------:R-:W-:Y:S01]  /*6620*/  IABS R7, R4 ;  /* 0x0000000400077213 */ /* 0x000fe20000000000 */
[----:B------:R-:W-:Y:S02]  /*6630*/  VIADD R4, R135, 0x3c ;  /* 0x0000003c87047836 */ /* 0x000fe40000000000 */
[----:B------:R-:W-:-:S03]  /*6640*/  @!P5 IMAD.IADD R5, R5, 0x1, -R68 ;  /* 0x000000010505d824 */ /* 0x000fc600078e0a44 */
[----:B------:R-:W-:Y:S01]  /*6650*/  IABS R9, R4 ;  /* 0x0000000400097213 */ /* 0x000fe20000000000 */
[----:B------:R-:W-:Y:S01]  /*6660*/  @!P3 IMAD.IADD R133, R133, 0x1, -R68 ;  /* 0x000000018585b824 */ /* 0x000fe200078e0a44 */
[----:B------:R-:W-:Y:S01]  /*6670*/  ISETP.GT.U32.AND P5, PT, R68, R5, PT ;  /* 0x000000054400720c */ /* 0x000fe20003fa4070 */
[----:B------:R-:W-:Y:S01]  /*6680*/  @!P6 IMAD.MOV R127, RZ, RZ, -R127 ;  /* 0x000000ffff7fe224 */ /* 0x000fe200078e0a7f */
[----:B------:R-:W-:Y:S01]  /*6690*/  ISETP.GE.AND P6, PT, R4, RZ, PT ;  /* 0x000000ff0400720c */ /* 0x000fe20003fc6270 */
[----:B------:R-:W-:Y:S01]  /*66a0*/  IMAD.HI.U32 R4, R16, R9, RZ ;  /* 0x0000000910047227 */ /* 0x000fe200078e00ff */
[----:B------:R-:W-:-:S03]  /*66b0*/  ISETP.GT.U32.AND P3, PT, R68, R133, PT ;  /* 0x000000854400720c */ /* 0x000fc60003f64070 */
[----:B------:R-:W-:-:S04]  /*66c0*/  IMAD.HI.U32 R8, R16, R7, RZ ;  /* 0x0000000710087227 */ /* 0x000fc800078e00ff */
[----:B------:R-:W-:Y:S02]  /*66d0*/  IMAD.MOV R4, RZ, RZ, -R4 ;  /* 0x000000ffff047224 */ /* 0x000fe400078e0a04 */
[----:B------:R-:W-:Y:S02]  /*66e0*/  IMAD.MOV R8, RZ, RZ, -R8 ;  /* 0x000000ffff087224 */ /* 0x000fe400078e0a08 */
[C---:B------:R-:W-:Y:S02]  /*66f0*/  IMAD R9, R68.reuse, R4, R9 ;  /* 0x0000000444097224 */ /* 0x040fe400078e0209 */
[C---:B------:R-:W-:Y:S02]  /*6700*/  IMAD R7, R68.reuse, R8, R7 ;  /* 0x0000000844077224 */ /* 0x040fe400078e0207 */
[--C-:B------:R-:W-:Y:S01]  /*6710*/  @!P5 IMAD.IADD R5, R5, 0x1, -R68.reuse ;  /* 0x000000010505d824 */ /* 0x100fe200078e0a44 */
[C---:B------:R-:W-:Y:S01]  /*6720*/  ISETP.GT.U32.AND P5, PT, R68.reuse, R9, PT ;  /* 0x000000094400720c */ /* 0x040fe20003fa4070 */
[----:B------:R-:W-:Y:S01]  /*6730*/  @!P3 IMAD.IADD R133, R133, 0x1, -R68 ;  /* 0x000000018585b824 */ /* 0x000fe200078e0a44 */
[----:B------:R-:W-:Y:S01]  /*6740*/  ISETP.GT.U32.AND P3, PT, R68, R7, PT ;  /* 0x000000074400720c */ /* 0x000fe20003f64070 */
[----:B------:R-:W-:-:S10]  /*6750*/  VIADD R8, R135, 0x5c ;  /* 0x0000005c87087836 */ /* 0x000fd40000000000 */
[--C-:B------:R-:W-:Y:S02]  /*6760*/  @!P5 IMAD.IADD R9, R9, 0x1, -R68.reuse ;  /* 0x000000010909d824 */ /* 0x100fe400078e0a44 */
[----:B------:R-:W-:Y:S01]  /*6770*/  @!P3 IMAD.IADD R7, R7, 0x1, -R68 ;  /* 0x000000010707b824 */ /* 0x000fe200078e0a44 */
[----:B------:R-:W-:Y:S02]  /*6780*/  ISETP.GE.AND P3, PT, R8, RZ, PT ;  /* 0x000000ff0800720c */ /* 0x000fe40003f66270 */
[----:B------:R-:W-:Y:S02]  /*6790*/  IABS R8, R8 ;  /* 0x0000000800087213 */ /* 0x000fe40000000000 */
[----:B------:R-:W-:-:S03]  /*67a0*/  ISETP.GT.U32.AND P5, PT, R68, R9, PT ;  /* 0x000000094400720c */ /* 0x000fc60003fa4070 */
[----:B------:R-:W-:-:S04]  /*67b0*/  IMAD.HI.U32 R13, R16, R8, RZ ;  /* 0x00000008100d7227 */ /* 0x000fc800078e00ff */
[----:B------:R-:W-:Y:S02]  /*67c0*/  VIADD R4, R135, 0x4c ;  /* 0x0000004c87047836 */ /* 0x000fe40000000000 */
[----:B------:R-:W-:-:S03]  /*67d0*/  IMAD.MOV R13, RZ, RZ, -R13 ;  /* 0x000000ffff0d7224 */ /* 0x000fc600078e0a0d */
[----:B------:R-:W-:Y:S01]  /*67e0*/  IABS R11, R4 ;  /* 0x00000004000b7213 */ /* 0x000fe20000000000 */
[----:B------:R-:W-:Y:S02]  /*67f0*/  @!P5 IMAD.IADD R9, R9, 0x1, -R68 ;  /* 0x000000010909d824 */ /* 0x000fe400078e0a44 */
[----:B------:R-:W-:Y:S02]  /*6800*/  IMAD R13, R68, R13, R8 ;  /* 0x0000000d440d7224 */ /* 0x000fe400078e0208 */
[----:B------:R-:W-:Y:S01]  /*6810*/  @!P2 IMAD.MOV R133, RZ, RZ, -R133 ;  /* 0x000000ffff85a224 */ /* 0x000fe200078e0a85 */
[----:B------:R-:W-:Y:S01]  /*6820*/  ISETP.GE.AND P2, PT, R4, RZ, PT ;  /* 0x000000ff0400720c */ /* 0x000fe20003f46270 */
[----:B------:R-:W-:Y:S01]  /*6830*/  @!P6 IMAD.MOV R9, RZ, RZ, -R9 ;  /* 0x000000ffff09e224 */ /* 0x000fe200078e0a09 */
[----:B------:R-:W-:Y:S01]  /*6840*/  ISETP.GT.U32.AND P6, PT, R68, R13, PT ;  /* 0x0000000d4400720c */ /* 0x000fe20003fc4070 */
[----:B------:R-:W-:-:S04]  /*6850*/  IMAD.HI.U32 R4, R16, R11, RZ ;  /* 0x0000000b10047227 */ /* 0x000fc800078e00ff */
[----:B------:R-:W-:-:S04]  /*6860*/  IMAD.MOV R4, RZ, RZ, -R4 ;  /* 0x000000ffff047224 */ /* 0x000fc800078e0a04 */
[C---:B------:R-:W-:Y:S02]  /*6870*/  IMAD R11, R68.reuse, R4, R11 ;  /* 0x00000004440b7224 */ /* 0x040fe400078e020b */
[----:B------:R-:W-:Y:S02]  /*6880*/  VIADD R4, R135, 0x6c ;  /* 0x0000006c87047836 */ /* 0x000fe40000000000 */
[----:B------:R-:W-:Y:S01]  /*6890*/  @!P0 IMAD.MOV R5, RZ, RZ, -R5 ;  /* 0x000000ffff058224 */ /* 0x000fe200078e0a05 */
[----:B------:R-:W-:Y:S01]  /*68a0*/  ISETP.GT.U32.AND P0, PT, R68, R7, PT ;  /* 0x000000074400720c */ /* 0x000fe20003f04070 */
[----:B------:R-:W-:Y:S01]  /*68b0*/  @!P6 IMAD.IADD R13, R13, 0x1, -R68 ;  /* 0x000000010d0de824 */ /* 0x000fe200078e0a44 */
[----:B------:R-:W-:Y:S02]  /*68c0*/  IABS R15, R4 ;  /* 0x00000004000f7213 */ /* 0x000fe40000000000 */
[----:B------:R-:W-:Y:S02]  /*68d0*/  ISETP.GE.AND P5, PT, R4, RZ, PT ;  /* 0x000000ff0400720c */ /* 0x000fe40003fa6270 */
[----:B------:R-:W-:Y:S01]  /*68e0*/  ISETP.GT.U32.AND P6, PT, R68, R13, PT ;  /* 0x0000000d4400720c */ /* 0x000fe20003fc4070 */
[----:B------:R-:W-:-:S04]  /*68f0*/  IMAD.HI.U32 R4, R16, R15, RZ ;  /* 0x0000000f10047227 */ /* 0x000fc800078e00ff */
[----:B------:R-:W-:Y:S02]  /*6900*/  IMAD.MOV R4, RZ, RZ, -R4 ;  /* 0x000000ffff047224 */ /* 0x000fe400078e0a04 */
[----:B------:R-:W-:Y:S01]  /*6910*/  @!P0 IMAD.IADD R7, R7, 0x1, -R68 ;  /* 0x0000000107078824 */ /* 0x000fe200078e0a44 */
[C---:B------:R-:W-:Y:S01]  /*6920*/  ISETP.GT.U32.AND P0, PT, R68.reuse, R11, PT ;  /* 0x0000000b4400720c */ /* 0x040fe20003f04070 */
[----:B------:R-:W-:-:S04]  /*6930*/  IMAD R15, R68, R4, R15 ;  /* 0x00000004440f7224 */ /* 0x000fc800078e020f */
[----:B------:R-:W-:Y:S01]  /*6940*/  @!P6 IMAD.IADD R13, R13, 0x1, -R68 ;  /* 0x000000010d0de824 */ /* 0x000fe200078e0a44 */
[----:B------:R-:W-:Y:S01]  /*6950*/  ISETP.GT.U32.AND P6, PT, R68, R15, PT ;  /* 0x0000000f4400720c */ /* 0x000fe20003fc4070 */
[----:B------:R-:W-:Y:S02]  /*6960*/  VIADD R28, R135, 0x7c ;  /* 0x0000007c871c7836 */ /* 0x000fe40000000000 */
[----:B------:R-:W-:-:S04]  /*6970*/  @!P4 IMAD.MOV R7, RZ, RZ, -R7 ;  /* 0x000000ffff07c224 */ /* 0x000fc800078e0a07 */
[--C-:B------:R-:W-:Y:S01]  /*6980*/  @!P0 IMAD.IADD R11, R11, 0x1, -R68.reuse ;  /* 0x000000010b0b8824 */ /* 0x100fe200078e0a44 */
[----:B------:R-:W-:Y:S02]  /*6990*/  ISETP.GE.AND P4, PT, R28, RZ, PT ;  /* 0x000000ff1c00720c */ /* 0x000fe40003f86270 */
[----:B------:R-:W-:Y:S02]  /*69a0*/  IABS R28, R28 ;  /* 0x0000001c001c7213 */ /* 0x000fe40000000000 */
[----:B------:R-:W-:Y:S01]  /*69b0*/  ISETP.GT.U32.AND P0, PT, R68, R11, PT ;  /* 0x0000000b4400720c */ /* 0x000fe20003f04070 */
[----:B------:R-:W-:Y:S02]  /*69c0*/  @!P6 IMAD.IADD R15, R15, 0x1, -R68 ;  /* 0x000000010f0fe824 */ /* 0x000fe400078e0a44 */
[----:B------:R-:W-:-:S03]  /*69d0*/  IMAD.HI.U32 R8, R16, R28, RZ ;  /* 0x0000001c10087227 */ /* 0x000fc600078e00ff */
[----:B------:R-:W-:Y:S01]  /*69e0*/  ISETP.GT.U32.AND P6, PT, R68, R15, PT ;  /* 0x0000000f4400720c */ /* 0x000fe20003fc4070 */
[----:B------:R-:W-:Y:S02]  /*69f0*/  VIADD R24, R135, 0x8c ;  /* 0x0000008c87187836 */ /* 0x000fe40000000000 */
[----:B------:R-:W-:-:S04]  /*6a00*/  IMAD.MOV R8, RZ, RZ, -R8 ;  /* 0x000000ffff087224 */ /* 0x000fc800078e0a08 */
[----:B------:R-:W-:Y:S01]  /*6a10*/  @!P0 IMAD.IADD R11, R11, 0x1, -R68 ;  /* 0x000000010b0b8824 */ /* 0x000fe200078e0a44 */
[----:B------:R-:W-:Y:S01]  /*6a20*/  ISETP.GE.AND P0, PT, R24, RZ, PT ;  /* 0x000000ff1800720c */ /* 0x000fe20003f06270 */
[----:B------:R-:W-:Y:S01]  /*6a30*/  IMAD R28, R68, R8, R28 ;  /* 0x00000008441c7224 */ /* 0x000fe200078e021c */
[----:B------:R-:W-:-:S03]  /*6a40*/  IABS R24, R24 ;  /* 0x0000001800187213 */ /* 0x000fc60000000000 */
[----:B------:R-:W-:Y:S01]  /*6a50*/  @!P6 IMAD.IADD R15, R15, 0x1, -R68 ;  /* 0x000000010f0fe824 */ /* 0x000fe200078e0a44 */
[----:B------:R-:W-:Y:S01]  /*6a60*/  ISETP.GT.U32.AND P6, PT, R68, R28, PT ;  /* 0x0000001c4400720c */ /* 0x000fe20003fc4070 */
[----:B------:R-:W-:-:S04]  /*6a70*/  IMAD.HI.U32 R4, R16, R24, RZ ;  /* 0x0000001810047227 */ /* 0x000fc800078e00ff */
[----:B------:R-:W-:-:S04]  /*6a80*/  IMAD.MOV R4, RZ, RZ, -R4 ;  /* 0x000000ffff047224 */ /* 0x000fc800078e0a04 */
[----:B------:R-:W-:-:S04]  /*6a90*/  IMAD R24, R68, R4, R24 ;  /* 0x0000000444187224 */ /* 0x000fc800078e0218 */
[--C-:B------:R-:W-:Y:S01]  /*6aa0*/  @!P6 IMAD.IADD R28, R28, 0x1, -R68.reuse ;  /* 0x000000011c1ce824 */ /* 0x100fe200078e0a44 */
[----:B------:R-:W-:Y:S01]  /*6ab0*/  ISETP.GT.U32.AND P6, PT, R68, R24, PT ;  /* 0x000000184400720c */ /* 0x000fe20003fc4070 */
[C---:B------:R-:W-:Y:S02]  /*6ac0*/  VIADD R20, R135.reuse, 0x9c ;  /* 0x0000009c87147836 */ /* 0x040fe40000000000 */
[----:B------:R-:W-:Y:S02]  /*6ad0*/  @!P2 IMAD.MOV R11, RZ, RZ, -R11 ;  /* 0x000000ffff0ba224 */ /* 0x000fe400078e0a0b */
[C---:B------:R-:W-:Y:S01]  /*6ae0*/  VIADD R136, R135.reuse, 0xac ;  /* 0x000000ac87887836 */ /* 0x040fe20000000000 */
[----:B------:R-:W-:Y:S02]  /*6af0*/  ISETP.GE.AND P2, PT, R20, RZ, PT ;  /* 0x000000ff1400720c */ /* 0x000fe40003f46270 */
[----:B------:R-:W-:Y:S01]  /*6b00*/  IABS R20, R20 ;  /* 0x0000001400147213 */ /* 0x000fe20000000000 */
[----:B------:R-:W-:Y:S01]  /*6b10*/  @!P3 IMAD.MOV R13, RZ, RZ, -R13 ;  /* 0x000000ffff0db224 */ /* 0x000fe200078e0a0d */
[----:B------:R-:W-:Y:S01]  /*6b20*/  ISETP.GE.AND P3, PT, R136, RZ, PT ;  /* 0x000000ff8800720c */ /* 0x000fe20003f66270 */
[----:B------:R-:W-:Y:S01]  /*6b30*/  VIADD R137, R135, 0xbc ;  /* 0x000000bc87897836 */ /* 0x000fe20000000000 */
[----:B------:R-:W-:Y:S01]  /*6b40*/  IABS R136, R136 ;  /* 0x0000008800887213 */ /* 0x000fe20000000000 */
[----:B------:R-:W-:Y:S01]  /*6b50*/  @!P6 IMAD.IADD R24, R24, 0x1, -R68 ;  /* 0x000000011818e824 */ /* 0x000fe200078e0a44 */
[----:B------:R-:W-:Y:S01]  /*6b60*/  ISETP.GT.U32.AND P6, PT, R68, R28, PT ;  /* 0x0000001c4400720c */ /* 0x000fe20003fc4070 */
[----:B------:R-:W-:Y:S01]  /*6b70*/  IMAD.HI.U32 R4, R16, R20, RZ ;  /* 0x0000001410047227 */ /* 0x000fe200078e00ff */
[----:B------:R-:W-:-:S03]  /*6b80*/  IABS R12, R137 ;  /* 0x00000089000c7213 */ /* 0x000fc60000000000 */
[----:B------:R-:W-:Y:S01]  /*6b90*/  @!P5 IMAD.MOV R15, RZ, RZ, -R15 ;  /* 0x000000ffff0fd224 */ /* 0x000fe200078e0a0f */
[----:B------:R-:W-:Y:S01]  /*6ba0*/  ISETP.GT.U32.AND P5, PT, R68, R24, PT ;  /* 0x000000184400720c */ /* 0x000fe20003fa4070 */
[----:B------:R-:W-:Y:S02]  /*6bb0*/  IMAD.MOV R4, RZ, RZ, -R4 ;  /* 0x000000ffff047224 */ /* 0x000fe400078e0a04 */
[----:B------:R-:W-:-:S04]  /*6bc0*/  IMAD.HI.U32 R116, R16, R136, RZ ;  /* 0x0000008810747227 */ /* 0x000fc800078e00ff */
[----:B------:R-:W-:Y:S02]  /*6bd0*/  VIADD R138, R135, 0xcc ;  /* 0x000000cc878a7836 */ /* 0x000fe40000000000 */
[----:B------:R-:W-:Y:S02]  /*6be0*/  IMAD R20, R68, R4, R20 ;  /* 0x0000000444147224 */ /* 0x000fe400078e0214 */
[----:B------:R-:W-:Y:S02]  /*6bf0*/  IMAD.MOV R116, RZ, RZ, -R116 ;  /* 0x000000ffff747224 */ /* 0x000fe400078e0a74 */
[----:B------:R-:W-:Y:S01]  /*6c00*/  IMAD.HI.U32 R4, R16, R12, RZ ;  /* 0x0000000c10047227 */ /* 0x000fe200078e00ff */
[----:B------:R-:W-:-:S03]  /*6c10*/  IABS R8, R138 ;  /* 0x0000008a00087213 */ /* 0x000fc60000000000 */
[----:B------:R-:W-:Y:S02]  /*6c20*/  IMAD R136, R68, R116, R136 ;  /* 0x0000007444887224 */ /* 0x000fe400078e0288 */
[----:B------:R-:W-:Y:S02]  /*6c30*/  IMAD.MOV R4, RZ, RZ, -R4 ;  /* 0x000000ffff047224 */ /* 0x000fe400078e0a04 */
[----:B------:R-:W-:Y:S02]  /*6c40*/  VIADD R116, R135, 0xdc ;  /* 0x000000dc87747836 */ /* 0x000fe40000000000 */
[----:B------:R-:W-:Y:S01]  /*6c50*/  @!P6 IMAD.IADD R28, R28, 0x1, -R68 ;  /* 0x000000011c1ce824 */ /* 0x000fe200078e0a44 */
[C---:B------:R-:W-:Y:S01]  /*6c60*/  ISETP.GT.U32.AND P6, PT, R68.reuse, R20, PT ;  /* 0x000000144400720c */ /* 0x040fe20003fc4070 */
        /* <DEDUP_REMOVED lines=8> */
[C---:B------:R-:W-:Y:S02]  /*6cf0*/  VIADD R121, R135.reuse, 0xec ;  /* 0x000000ec87797836 */ /* 0x040fe40000000000 */
[----:B------:R-:W-:Y:S02]  /*6d00*/  IMAD.MOV R132, RZ, RZ, -R132 ;  /* 0x000000ffff847224 */ /* 0x000fe400078e0a84 */
[----:B------:R-:W-:Y:S02]  /*6d10*/  VIADD R135, R135, 0xfc ;  /* 0x000000fc87877836 */ /* 0x000fe40000000000 */
[----:B------:R-:W-:Y:S01]  /*6d20*/  @!P6 IMAD.IADD R20, R20, 0x1, -R68 ;  /* 0x000000011414e824 */ /* 0x000fe200078e0a44 */
[----:B------:R-:W-:Y:S01]  /*6d30*/  IABS R229, R121 ;  /* 0x0000007900e57213 */ /* 0x000fe20000000000 */
[----:B------:R-:W-:Y:S01]  /*6d40*/  IMAD R4, R68, R132, R4 ;  /* 0x0000008444047224 */ /* 0x000fe200078e0204 */
[----:B------:R-:W-:Y:S01]  /*6d50*/  IABS R132, R135 ;  /* 0x0000008700847213 */ /* 0x000fe20000000000 */
[----:B------:R-:W-:Y:S01]  /*6d60*/  @!P5 IMAD.IADD R136, R136, 0x1, -R68 ;  /* 0x000000018888d824 */ /* 0x000fe200078e0a44 */
[----:B------:R-:W-:Y:S01]  /*6d70*/  ISETP.GT.U32.AND P5, PT, R68, R20, PT ;  /* 0x000000144400720c */ /* 0x000fe20003fa4070 */
[----:B------:R-:W-:-:S02]  /*6d80*/  @!P4 IMAD.MOV R28, RZ, RZ, -R28 ;  /* 0x000000ffff1cc224 */ /* 0x000fc400078e0a1c */
[----:B------:R-:W-:Y:S01]  /*6d90*/  IMAD.HI.U32 R139, R16, R229, RZ ;  /* 0x000000e5108b7227 */ /* 0x000fe200078e00ff */
[----:B------:R-:W-:-:S03]  /*6da0*/  ISETP.GT.U32.AND P4, PT, R68, R136, PT ;  /* 0x000000884400720c */ /* 0x000fc60003f84070 */
[----:B------:R-:W-:-:S04]  /*6db0*/  IMAD.HI.U32 R16, R16, R132, RZ ;  /* 0x0000008410107227 */ /* 0x000fc800078e00ff */
[----:B------:R-:W-:Y:S02]  /*6dc0*/  IMAD.MOV R139, RZ, RZ, -R139 ;  /* 0x000000ffff8b7224 */ /* 0x000fe400078e0a8b */
[----:B------:R-:W-:Y:S02]  /*6dd0*/  IMAD.MOV R16, RZ, RZ, -R16 ;  /* 0x000000ffff107224 */ /* 0x000fe400078e0a10 */
[C---:B------:R-:W-:Y:S02]  /*6de0*/  IMAD R229, R68.reuse, R139, R229 ;  /* 0x0000008b44e57224 */ /* 0x040fe400078e02e5 */
[----:B------:R-:W-:Y:S02]  /*6df0*/  IMAD R132, R68, R16, R132 ;  /* 0x0000001044847224 */ /* 0x000fe400078e0284 */
[----:B------:R-:W-:Y:S01]  /*6e00*/  @!P5 IMAD.IADD R20, R20, 0x1, -R68 ;  /* 0x000000011414d824 */ /* 0x000fe200078e0a44 */
[C---:B------:R-:W-:Y:S01]  /*6e10*/  ISETP.GT.U32.AND P5, PT, R68.reuse, R8, PT ;  /* 0x000000084400720c */ /* 0x040fe20003fa4070 */
[----:B------:R-:W-:Y:S01]  /*6e20*/  @!P0 IMAD.MOV R24, RZ, RZ, -R24 ;  /* 0x000000ffff188224 */ /* 0x000fe200078e0a18 */
[C---:B------:R-:W-:Y:S01]  /*6e30*/  ISETP.GT.U32.AND P6, PT, R68.reuse, R12, PT ;  /* 0x0000000c4400720c */ /* 0x040fe20003fc4070 */
[----:B------:R-:W-:Y:S01]  /*6e40*/  @!P2 IMAD.MOV R20, RZ, RZ, -R20 ;  /* 0x000000ffff14a224 */ /* 0x000fe200078e0a14 */
[----:B------:R-:W-:Y:S01]  /*6e50*/  ISETP.GT.U32.AND P0, PT, R68, R4, PT ;  /* 0x000000044400720c */ /* 0x000fe20003f04070 */
[----:B------:R-:W-:Y:S01]  /*6e60*/  @!P4 IMAD.IADD R136, R136, 0x1, -R68 ;  /* 0x000000018888c824 */ /* 0x000fe200078e0a44 */
[----:B------:R-:W-:-:S02]  /*6e70*/  ISETP.GT.U32.AND P2, PT, R68, R229, PT ;  /* 0x000000e54400720c */ /* 0x000fc40003f44070 */
[----:B------:R-:W-:Y:S01]  /*6e80*/  ISETP.GT.U32.AND P4, PT, R68, R132, PT ;  /* 0x000000844400720c */ /* 0x000fe20003f84070 */
[----:B------:R-:W-:-:S04]  /*6e90*/  IMAD.MOV.U32 R16, RZ, RZ, R136 ;  /* 0x000000ffff107224 */ /* 0x000fc800078e0088 */
[--C-:B------:R-:W-:Y:S02]  /*6ea0*/  @!P5 IMAD.IADD R8, R8, 0x1, -R68.reuse ;  /* 0x000000010808d824 */ /* 0x100fe400078e0a44 */
[--C-:B------:R-:W-:Y:S02]  /*6eb0*/  @!P6 IMAD.IADD R12, R12, 0x1, -R68.reuse ;  /* 0x000000010c0ce824 */ /* 0x100fe400078e0a44 */
[--C-:B------:R-:W-:Y:S02]  /*6ec0*/  @!P0 IMAD.IADD R4, R4, 0x1, -R68.reuse ;  /* 0x0000000104048824 */ /* 0x100fe400078e0a44 */
[--C-:B------:R-:W-:Y:S02]  /*6ed0*/  @!P2 IMAD.IADD R229, R229, 0x1, -R68.reuse ;  /* 0x00000001e5e5a824 */ /* 0x100fe400078e0a44 */
[----:B------:R-:W-:Y:S01]  /*6ee0*/  @!P4 IMAD.IADD R132, R132, 0x1, -R68 ;  /* 0x000000018484c824 */ /* 0x000fe200078e0a44 */
[C---:B------:R-:W-:Y:S01]  /*6ef0*/  ISETP.GT.U32.AND P0, PT, R68.reuse, R8, PT ;  /* 0x000000084400720c */ /* 0x040fe20003f04070 */
[----:B------:R-:W-:Y:S01]  /*6f00*/  @!P3 IMAD.MOV R16, RZ, RZ, -R16 ;  /* 0x000000ffff10b224 */ /* 0x000fe200078e0a10 */
[----:B------:R-:W-:-:S02]  /*6f10*/  ISETP.GT.U32.AND P6, PT, R68, R12, PT ;  /* 0x0000000c4400720c */ /* 0x000fc40003fc4070 */
[C---:B------:R-:W-:Y:S02]  /*6f20*/  ISETP.GT.U32.AND P2, PT, R68.reuse, R4, PT ;  /* 0x000000044400720c */ /* 0x040fe40003f44070 */
[C---:B------:R-:W-:Y:S02]  /*6f30*/  ISETP.GT.U32.AND P4, PT, R68.reuse, R229, PT ;  /* 0x000000e54400720c */ /* 0x040fe40003f84070 */
[----:B------:R-:W-:Y:S01]  /*6f40*/  ISETP.GT.U32.AND P3, PT, R68, R132, PT ;  /* 0x000000844400720c */ /* 0x000fe20003f64070 */
[----:B------:R-:W-:-:S04]  /*6f50*/  @!UP1 UIADD3 UR4, UPT, UPT, -UR4, 0x100000, URZ ;  /* 0x0010000004049890 */ /* 0x000fc8000fffe1ff */
[----:B------:R-:W-:Y:S02]  /*6f60*/  @!UP1 USHF.L.U32 UR5, UR4, 0xb, URZ ;  /* 0x0000000b04059899 */ /* 0x000fe400080006ff */
[----:B------:R-:W-:Y:S01]  /*6f70*/  @!UP1 USHF.L.U32 UR4, UR4, 0x1, URZ ;  /* 0x0000000104049899 */ /* 0x000fe200080006ff */
[--C-:B------:R-:W-:Y:S01]  /*6f80*/  @!P0 IMAD.IADD R8, R8, 0x1, -R68.reuse ;  /* 0x0000000108088824 */ /* 0x100fe200078e0a44 */
[----:B------:R-:W-:Y:S01]  /*6f90*/  ISETP.GE.AND P0, PT, R116, RZ, PT ;  /* 0x000000ff7400720c */ /* 0x000fe20003f06270 */
[--C-:B------:R-:W-:Y:S01]  /*6fa0*/  @!P6 IMAD.IADD R12, R12, 0x1, -R68.reuse ;  /* 0x000000010c0ce824 */ /* 0x100fe200078e0a44 */
[----:B------:R-:W-:Y:S01]  /*6fb0*/  LOP3.LUT R116, R140, 0x80, RZ, 0xc0, !PT ;  /* 0x000000808c747812 */ /* 0x000fe200078ec0ff */
[--C-:B------:R-:W-:Y:S02]  /*6fc0*/  @!P2 IMAD.IADD R4, R4, 0x1, -R68.reuse ;  /* 0x000000010404a824 */ /* 0x100fe400078e0a44 */
[--C-:B------:R-:W-:Y:S02]  /*6fd0*/  @!P4 IMAD.IADD R229, R229, 0x1, -R68.reuse ;  /* 0x00000001e5e5c824 */ /* 0x100fe400078e0a44 */
[----:B------:R-:W-:Y:S01]  /*6fe0*/  @!P3 IMAD.IADD R132, R132, 0x1, -R68 ;  /* 0x000000018484b824 */ /* 0x000fe200078e0a44 */
[----:B------:R-:W-:Y:S01]  /*6ff0*/  LOP3.LUT R68, R140, 0x7f, RZ, 0xc0, !PT ;  /* 0x0000007f8c447812 */ /* 0x000fe200078ec0ff */
[----:B------:R-:W-:-:S04]  /*7000*/  VOTEU.ALL UP2, P1 ;  /* 0x0000000000ff7886 */ /* 0x000fc80000840000 */
[----:B------:R-:W-:Y:S01]  /*7010*/  IMAD R116, R116, 0x40, R68 ;  /* 0x0000004074747824 */ /* 0x000fe200078e0244 */
[----:B------:R0:W1:Y:S04]  /*7020*/  @!UP2 SYNCS.EXCH.64 URZ, [UR9+0x10008], UR4 ;  /* 0x0100080409ffa5b2 */ /* 0x0000680008000100 */
[C---:B------:R-:W-:Y:S01]  /*7030*/  LOP3.LUT R142, R116.reuse, 0x10, RZ, 0x3c, !PT ;  /* 0x00000010748e7812 */ /* 0x040fe200078e3cff */
[----:B------:R-:W-:Y:S04]  /*7040*/  STS.U8 [R116+UR9], R57 ;  /* 0x0000003974007988 */ /* 0x000fe80008000009 */
[----:B--2---:R-:W-:Y:S01]  /*7050*/  STS.U8 [R116+UR9+0x400], R64 ;  /* 0x0004004074007988 */ /* 0x004fe20008000009 */
[----:B------:R-:W-:-:S02]  /*7060*/  LOP3.LUT R141, R116, 0x20, RZ, 0x3c, !PT ;  /* 0x00000020748d7812 */ /* 0x000fc400078e3cff */
[----:B------:R-:W-:Y:S01]  /*7070*/  ISETP.GE.AND P2, PT, R121, RZ, PT ;  /* 0x000000ff7900720c */ /* 0x000fe20003f46270 */
[----:B------:R-:W-:Y:S01]  /*7080*/  STS.U8 [R116+UR9+0xc00], R63 ;  /* 0x000c003f74007988 */ /* 0x000fe20008000009 */
[----:B------:R-:W-:Y:S01]  /*7090*/  ISETP.NE.AND P3, PT, R3, RZ, PT ;  /* 0x000000ff0300720c */ /* 0x000fe20003f65270 */
[----:B------:R-:W-:Y:S01]  /*70a0*/  @!P0 IMAD.MOV R4, RZ, RZ, -R4 ;  /* 0x000000ffff048224 */ /* 0x000fe200078e0a04 */
[----:B------:R-:W-:Y:S01]  /*70b0*/  ISETP.GE.AND P5, PT, R138, RZ, PT ;  /* 0x000000ff8a00720c */ /* 0x000fe20003fa6270 */
[----:B------:R-:W-:Y:S01]  /*70c0*/  STS.U8 [R116+UR9+0x1000], R62 ;  /* 0x0010003e74007988 */ /* 0x000fe20008000009 */
[----:B------:R-:W-:Y:S01]  /*70d0*/  ISETP.GE.AND P6, PT, R137, RZ, PT ;  /* 0x000000ff8900720c */ /* 0x000fe20003fc6270 */
[----:B0-----:R-:W0:Y:S02]  /*70e0*/  LDCU UR4, c[0x0][0x3b0] ;  /* 0x00007600ff0477ac */ /* 0x001e240008000800 */
[----:B------:R-:W-:Y:S01]  /*70f0*/  STS.U8 [R116+UR9+0x1400], R61 ;  /* 0x0014003d74007988 */ /* 0x000fe20008000009 */
[----:B------:R-:W-:Y:S01]  /*7100*/  ISETP.GE.AND P4, PT, R135, RZ, PT ;  /* 0x000000ff8700720c */ /* 0x000fe20003f86270 */
[----:B------:R-:W2:Y:S02]  /*7110*/  LDCU UR5, c[0x0][0x3b0] ;  /* 0x00007600ff0577ac */ /* 0x000ea40008000800 */
[----:B------:R-:W-:Y:S04]  /*7120*/  STS.U8 [R116+UR9+0x1800], R60 ;  /* 0x0018003c74007988 */ /* 0x000fe80008000009 */
[----:B------:R-:W-:Y:S04]  /*7130*/  STS.U8 [R116+UR9+0x1c00], R59 ;  /* 0x001c003b74007988 */ /* 0x000fe80008000009 */
[----:B------:R-:W-:Y:S04]  /*7140*/  STS.U8 [R116+UR9+0x800], R58 ;  /* 0x0008003a74007988 */ /* 0x000fe80008000009 */
[----:B------:R-:W-:Y:S04]  /*7150*/  STS.U8 [R142+UR9+0x80], R52 ;  /* 0x000080348e007988 */ /* 0x000fe80008000009 */
[----:B------:R-:W-:Y:S04]  /*7160*/  STS.U8 [R142+UR9+0x480], R56 ;  /* 0x000480388e007988 */ /* 0x000fe80008000009 */
[----:B------:R-:W-:Y:S04]  /*7170*/  STS.U8 [R142+UR9+0x880], R55 ;  /* 0x000880378e007988 */ /* 0x000fe80008000009 */
[----:B------:R-:W-:Y:S04]  /*7180*/  STS.U8 [R142+UR9+0xc80], R54 ;  /* 0x000c80368e007988 */ /* 0x000fe80008000009 */
[----:B------:R-:W-:Y:S04]  /*7190*/  STS.U8 [R142+UR9+0x1080], R53 ;  /* 0x001080358e007988 */ /* 0x000fe80008000009 */
[----:B---3--:R3:W-:Y:S04]  /*71a0*/  STS.U8 [R142+UR9+0x1480], R46 ;  /* 0x0014802e8e007988 */ /* 0x0087e80008000009 */
[----:B------:R-:W-:Y:S04]  /*71b0*/  STS.U8 [R142+UR9+0x1880], R71 ;  /* 0x001880478e007988 */ /* 0x000fe80008000009 */
[----:B------:R-:W-:Y:S04]  /*71c0*/  STS.U8 [R142+UR9+0x1c80], R98 ;  /* 0x001c80628e007988 */ /* 0x000fe80008000009 */
[----:B------:R-:W-:Y:S01]  /*71d0*/  STS.U8 [R141+UR9+0x100], R51 ;  /* 0x000100338d007988 */ /* 0x000fe20008000009 */
[----:B---3--:R-:W-:-:S03]  /*71e0*/  LOP3.LUT R46, R116, 0x30, RZ, 0x3c, !PT ;  /* 0x00000030742e7812 */ /* 0x008fc600078e3cff */
[----:B------:R-:W-:Y:S04]  /*71f0*/  STS.U8 [R141+UR9+0x500], R50 ;  /* 0x000500328d007988 */ /* 0x000fe80008000009 */
[----:B------:R-:W-:Y:S04]  /*7200*/  STS.U8 [R141+UR9+0x900], R49 ;  /* 0x000900318d007988 */ /* 0x000fe80008000009 */
[----:B------:R-:W-:Y:S04]  /*7210*/  STS.U8 [R141+UR9+0xd00], R48 ;  /* 0x000d00308d007988 */ /* 0x000fe80008000009 */
[----:B------:R-:W-:Y:S04]  /*7220*/  STS.U8 [R141+UR9+0x1100], R47 ;  /* 0x0011002f8d007988 */ /* 0x000fe80008000009 */
[----:B------:R3:W-:Y:S04]  /*7230*/  STS.U8 [R141+UR9+0x1500], R40 ;  /* 0x001500288d007988 */ /* 0x0007e80008000009 */
[----:B------:R-:W-:Y:S04]  /*7240*/  STS.U8 [R141+UR9+0x1900], R77 ;  /* 0x0019004d8d007988 */ /* 0x000fe80008000009 */
[----:B----4-:R-:W-:Y:S04]  /*7250*/  STS.U8 [R141+UR9+0x1d00], R99 ;  /* 0x001d00638d007988 */ /* 0x010fe80008000009 */
[----:B------:R-:W-:Y:S01]  /*7260*/  STS.U8 [R46+UR9+0x180], R45 ;  /* 0x0001802d2e007988 */ /* 0x000fe20008000009 */
[----:B---3--:R-:W-:-:S03]  /*7270*/  LOP3.LUT R40, R116, 0x40, RZ, 0x3c, !PT ;  /* 0x0000004074287812 */ /* 0x008fc600078e3cff */
[----:B------:R-:W-:Y:S01]  /*7280*/  STS.U8 [R46+UR9+0x580], R44 ;  /* 0x0005802c2e007988 */ /* 0x000fe20008000009 */
[----:B------:R-:W-:-:S03]  /*7290*/  LOP3.LUT R121, RZ, R3, RZ, 0x33, !PT ;  /* 0x00000003ff797212 */ /* 0x000fc600078e33ff */
[----:B------:R-:W-:Y:S04]  /*72a0*/  STS.U8 [R46+UR9+0x980], R43 ;  /* 0x0009802b2e007988 */ /* 0x000fe80008000009 */
[----:B------:R-:W-:Y:S04]  /*72b0*/  STS.U8 [R46+UR9+0xd80], R42 ;  /* 0x000d802a2e007988 */ /* 0x000fe80008000009 */
[----:B------:R-:W-:Y:S04]  /*72c0*/  STS.U8 [R46+UR9+0x1180], R41 ;  /* 0x001180292e007988 */ /* 0x000fe80008000009 */
[----:B-----5:R3:W-:Y:S01]  /*72d0*/  STS.U8 [R46+UR9+0x1580], R34 ;  /* 0x001580222e007988 */ /* 0x0207e20008000009 */
[----:B------:R-:W-:-:S03]  /*72e0*/  SEL R3, R121, R133, !P3 ;  /* 0x0000008579037207 */ /* 0x000fc60005800000 */
[----:B------:R-:W-:Y:S01]  /*72f0*/  STS.U8 [R46+UR9+0x1980], R80 ;  /* 0x001980502e007988 */ /* 0x000fe20008000009 */
[----:B------:R-:W-:-:S03]  /*7300*/  LOP3.LUT R133, R140, 0x3f, RZ, 0xc0, !PT ;  /* 0x0000003f8c857812 */ /* 0x000fc600078ec0ff */
[----:B------:R-:W-:Y:S04]  /*7310*/  STS.U8 [R46+UR9+0x1d80], R101 ;  /* 0x001d80652e007988 */ /* 0x000fe80008000009 */
[----:B------:R-:W-:Y:S01]  /*7320*/  STS.U8 [R40+UR9+0x200], R36 ;  /* 0x0002002428007988 */ /* 0x000fe20008000009 */
[----:B---3--:R-:W-:-:S03]  /*7330*/  LOP3.LUT R34, R116, 0x50, RZ, 0x3c, !PT ;  /* 0x0000005074227812 */ /* 0x008fc600078e3cff */
[----:B------:R-:W-:Y:S04]  /*7340*/  STS.U8 [R40+UR9+0x600], R39 ;  /* 0x0006002728007988 */ /* 0x000fe80008000009 */
[----:B------:R-:W-:Y:S04]  /*7350*/  STS.U8 [R40+UR9+0xa00], R38 ;  /* 0x000a002628007988 */ /* 0x000fe80008000009 */
[----:B------:R-:W-:Y:S01]  /*7360*/  STS.U8 [R40+UR9+0xe00], R35 ;  /* 0x000e002328007988 */ /* 0x000fe20008000009 */
[----:B------:R-:W-:-:S03]  /*7370*/  SEL R127, R121, R127, !P3 ;  /* 0x0000007f797f7207 */ /* 0x000fc60005800000 */
[----:B------:R-:W-:Y:S01]  /*7380*/  STS.U8 [R40+UR9+0x1200], R37 ;  /* 0x0012002528007988 */ /* 0x000fe20008000009 */
[----:B------:R-:W-:-:S03]  /*7390*/  IMAD R245, R133, R123, RZ ;  /* 0x0000007b85f57224 */ /* 0x000fc600078e02ff */
[----:B------:R3:W-:Y:S04]  /*73a0*/  STS.U8 [R40+UR9+0x1600], R33 ;  /* 0x0016002128007988 */ /* 0x0007e80008000009 */
[----:B------:R-:W-:Y:S04]  /*73b0*/  STS.U8 [R40+UR9+0x1a00], R75 ;  /* 0x001a004b28007988 */ /* 0x000fe80008000009 */
[----:B------:R-:W-:Y:S01]  /*73c0*/  STS.U8 [R40+UR9+0x1e00], R104 ;  /* 0x001e006828007988 */ /* 0x000fe20008000009 */
[----:B------:R-:W-:-:S03]  /*73d0*/  SEL R117, R121, R117, !P3 ;  /* 0x0000007579757207 */ /* 0x000fc60005800000 */
[----:B------:R-:W-:Y:S01]  /*73e0*/  STS.U8 [R34+UR9+0x280], R32 ;  /* 0x0002802022007988 */ /* 0x000fe20008000009 */
[----:B------:R-:W-:-:S03]  /*73f0*/  SEL R131, R121, R131, !P3 ;  /* 0x0000008379837207 */ /* 0x000fc60005800000 */
[----:B------:R-:W-:Y:S01]  /*7400*/  STS.U8 [R34+UR9+0x680], R31 ;  /* 0x0006801f22007988 */ /* 0x000fe20008000009 */
[----:B------:R-:W-:Y:S01]  /*7410*/  IADD3 R247, P0, PT, R245, UR18, RZ ;  /* 0x00000012f5f77c10 */ /* 0x000fe2000ff1e0ff */
[----:B------:R-:W-:Y:S01]  /*7420*/  IMAD R127, R127, UR6, RZ ;  /* 0x000000067f7f7c24 */ /* 0x000fe2000f8e02ff */
[----:B---3--:R-:W-:Y:S01]  /*7430*/  LOP3.LUT R33, R116, 0x60, RZ, 0x3c, !PT ;  /* 0x0000006074217812 */ /* 0x008fe200078e3cff */
[----:B------:R-:W-:Y:S01]  /*7440*/  STS.U8 [R34+UR9+0xa80], R30 ;  /* 0x000a801e22007988 */ /* 0x000fe20008000009 */
[----:B------:R-:W-:Y:S01]  /*7450*/  SEL R118, R121, R118, !P3 ;  /* 0x0000007679767207 */ /* 0x000fe20005800000 */
[----:B------:R-:W-:Y:S01]  /*7460*/  IMAD R131, R131, UR6, RZ ;  /* 0x0000000683837c24 */ /* 0x000fe2000f8e02ff */
[C---:B------:R-:W-:Y:S01]  /*7470*/  SEL R114, R121.reuse, R114, !P3 ;  /* 0x0000007279727207 */ /* 0x040fe20005800000 */
[----:B------:R-:W-:Y:S01]  /*7480*/  STS.U8 [R34+UR9+0xe80], R29 ;  /* 0x000e801d22007988 */ /* 0x000fe20008000009 */
[C---:B------:R-:W-:Y:S02]  /*7490*/  SEL R111, R121.reuse, R111, !P3 ;  /* 0x0000006f796f7207 */ /* 0x040fe40005800000 */
[----:B------:R-:W-:Y:S01]  /*74a0*/  SEL R108, R121, R108, !P3 ;  /* 0x0000006c796c7207 */ /* 0x000fe20005800000 */
[----:B------:R-:W-:Y:S01]  /*74b0*/  STS.U8 [R34+UR9+0x1280], R27 ;  /* 0x0012801b22007988 */ /* 0x000fe20008000009 */
[----:B------:R-:W-:Y:S01]  /*74c0*/  LEA.HI.X.SX32 R245, R245, UR19, 0x1, P0 ;  /* 0x00000013f5f57c11 */ /* 0x000fe200080f0eff */
[----:B------:R-:W-:Y:S01]  /*74d0*/  IMAD R56, R3, UR6, RZ ;  /* 0x0000000603387c24 */ /* 0x000fe2000f8e02ff */
[C---:B------:R-:W-:Y:S01]  /*74e0*/  SEL R102, R121.reuse, R102, !P3 ;  /* 0x0000006679667207 */ /* 0x040fe20005800000 */
[----:B------:R3:W-:Y:S01]  /*74f0*/  STS.U8 [R34+UR9+0x1680], R25 ;  /* 0x0016801922007988 */ /* 0x0007e20008000009 */
[C---:B------:R-:W-:Y:S01]  /*7500*/  SEL R93, R121.reuse, R93, !P3 ;  /* 0x0000005d795d7207 */ /* 0x040fe20005800000 */
[----:B------:R-:W-:Y:S01]  /*7510*/  @!P5 IMAD.MOV R8, RZ, RZ, -R8 ;  /* 0x000000ffff08d224 */ /* 0x000fe200078e0a08 */
[C---:B------:R-:W-:Y:S01]  /*7520*/  SEL R125, R121.reuse, R125, !P3 ;  /* 0x0000007d797d7207 */ /* 0x040fe20005800000 */
[----:B------:R-:W-:Y:S01]  /*7530*/  STS.U8 [R34+UR9+0x1a80], R83 ;  /* 0x001a805322007988 */ /* 0x000fe20008000009 */
[C---:B------:R-:W-:Y:S01]  /*7540*/  SEL R124, R121.reuse, R124, !P3 ;  /* 0x0000007c797c7207 */ /* 0x040fe20005800000 */
[----:B------:R-:W-:Y:S01]  /*7550*/  @!P6 IMAD.MOV R12, RZ, RZ, -R12 ;  /* 0x000000ffff0ce224 */ /* 0x000fe200078e0a0c */
[C---:B------:R-:W-:Y:S01]  /*7560*/  SEL R96, R121.reuse, R96, !P3 ;  /* 0x0000006079607207 */ /* 0x040fe20005800000 */
[----:B------:R4:W-:Y:S01]  /*7570*/  STS.U8 [R34+UR9+0x1e80], R105 ;  /* 0x001e806922007988 */ /* 0x0009e20008000009 */
[----:B------:R-:W-:Y:S01]  /*7580*/  IMAD R50, R118, UR6, RZ ;  /* 0x0000000676327c24 */ /* 0x000fe2000f8e02ff */
[C---:B------:R-:W-:Y:S01]  /*7590*/  SEL R87, R121.reuse, R87, !P3 ;  /* 0x0000005779577207 */ /* 0x040fe20005800000 */
[----:B------:R-:W-:Y:S01]  /*75a0*/  @!P2 IMAD.MOV R229, RZ, RZ, -R229 ;  /* 0x000000ffffe5a224 */ /* 0x000fe200078e0ae5 */
[----:B------:R-:W-:Y:S01]  /*75b0*/  STS.U8 [R33+UR9+0x300], R21 ;  /* 0x0003001521007988 */ /* 0x000fe20008000009 */
[----:B---3--:R-:W-:Y:S01]  /*75c0*/  LOP3.LUT R25, R116, 0x70, RZ, 0x3c, !PT ;  /* 0x0000007074197812 */ /* 0x008fe200078e3cff */
[----:B------:R-:W-:Y:S01]  /*75d0*/  @!P4 IMAD.MOV R132, RZ, RZ, -R132 ;  /* 0x000000ffff84c224 */ /* 0x000fe200078e0a84 */
[----:B------:R-:W-:Y:S01]  /*75e0*/  SEL R9, R121, R9, !P3 ;  /* 0x0000000979097207 */ /* 0x000fe20005800000 */
[----:B------:R-:W3:Y:S01]  /*75f0*/  LDCU UR18, c[0x0][0x3b0] ;  /* 0x00007600ff1277ac */ /* 0x000ee20008000800 */
[----:B----4-:R-:W-:Y:S01]  /*7600*/  IMAD R105, R117, UR6, RZ ;  /* 0x0000000675697c24 */ /* 0x010fe2000f8e02ff */
[----:B------:R-:W-:Y:S01]  /*7610*/  IADD3 R117, P0, PT, R127, R247, RZ ;  /* 0x000000f77f757210 */ /* 0x000fe20007f1e0ff */
[----:B------:R-:W-:Y:S01]  /*7620*/  STS.U8 [R33+UR9+0x700], R23 ;  /* 0x0007001721007988 */ /* 0x000fe20008000009 */
[----:B------:R-:W-:-:S02]  /*7630*/  IMAD R104, R114, UR12, RZ ;  /* 0x0000000c72687c24 */ /* 0x000fc4000f8e02ff */
[----:B------:R-:W-:Y:S01]  /*7640*/  LEA.HI.X.SX32 R118, R127, R245, 0x1, P0 ;  /* 0x000000f57f767211 */ /* 0x000fe200000f0eff */
[----:B------:R-:W-:Y:S01]  /*7650*/  STS.U8 [R33+UR9+0xb00], R18 ;  /* 0x000b001221007988 */ /* 0x000fe20008000009 */
[----:B------:R-:W-:-:S03]  /*7660*/  IADD3 R114, P0, PT, R131, R247, RZ ;  /* 0x000000f783727210 */ /* 0x000fc60007f1e0ff */
[----:B------:R-:W-:Y:S01]  /*7670*/  STS.U8 [R33+UR9+0xf00], R22 ;  /* 0x000f001621007988 */ /* 0x000fe20008000009 */
[----:B------:R-:W-:-:S03]  /*7680*/  IMAD R99, R111, UR22, RZ ;  /* 0x000000166f637c24 */ /* 0x000fc6000f8e02ff */
[----:B------:R-:W-:Y:S01]  /*7690*/  STS.U8 [R33+UR9+0x1300], R19 ;  /* 0x0013001321007988 */ /* 0x000fe20008000009 */
[----:B------:R-:W-:-:S03]  /*76a0*/  IMAD R98, R108, UR24, RZ ;  /* 0x000000186c627c24 */ /* 0x000fc6000f8e02ff */
[----:B------:R4:W-:Y:S01]  /*76b0*/  STS.U8 [R33+UR9+0x1700], R26 ;  /* 0x0017001a21007988 */ /* 0x0009e20008000009 */
[----:B------:R-:W-:-:S03]  /*76c0*/  LEA.HI.X.SX32 R111, R131, R245, 0x1, P0 ;  /* 0x000000f5836f7211 */ /* 0x000fc600000f0eff */
[----:B------:R-:W-:Y:S01]  /*76d0*/  STS.U8 [R33+UR9+0x1b00], R86 ;  /* 0x001b005621007988 */ /* 0x000fe20008000009 */
[----:B------:R-:W-:-:S03]  /*76e0*/  IADD3 R108, P0, PT, R105, R247, RZ ;  /* 0x000000f7696c7210 */ /* 0x000fc60007f1e0ff */
[----:B------:R-:W-:Y:S04]  /*76f0*/  STS.U8 [R33+UR9+0x1f00], R107 ;  /* 0x001f006b21007988 */ /* 0x000fe80008000009 */
[----:B------:R-:W-:Y:S04]  /*7700*/  STS.U8 [R25+UR9+0x380], R6 ;  /* 0x0003800619007988 */ /* 0x000fe80008000009 */
[----:B------:R-:W-:Y:S01]  /*7710*/  STS.U8 [R25+UR9+0x780], R17 ;  /* 0x0007801119007988 */ /* 0x000fe20008000009 */
[----:B------:R-:W-:-:S03]  /*7720*/  IMAD R30, R102, UR35, RZ ;  /* 0x00000023661e7c24 */ /* 0x000fc6000f8e02ff */
[----:B------:R-:W-:Y:S01]  /*7730*/  STS.U8 [R25+UR9+0xb80], R14 ;  /* 0x000b800e19007988 */ /* 0x000fe20008000009 */
[----:B------:R-:W-:-:S03]  /*7740*/  LEA.HI.X.SX32 R105, R105, R245, 0x1, P0 ;  /* 0x000000f569697211 */ /* 0x000fc600000f0eff */
[----:B------:R-:W-:Y:S01]  /*7750*/  STS.U8 [R25+UR9+0xf80], R2 ;  /* 0x000f800219007988 */ /* 0x000fe20008000009 */
[----:B------:R-:W-:Y:S01]  /*7760*/  IMAD R93, R93, UR28, RZ ;  /* 0x0000001c5d5d7c24 */ /* 0x000fe2000f8e02ff */
[-C--:B------:R-:W-:Y:S02]  /*7770*/  IADD3 R58, P5, PT, R56, R247.reuse, RZ ;  /* 0x000000f7383a7210 */ /* 0x080fe40007fbe0ff */
[----:B------:R-:W-:Y:S01]  /*7780*/  STS.U8 [R25+UR9+0x1380], R10 ;  /* 0x0013800a19007988 */ /* 0x000fe20008000009 */
[----:B------:R-:W-:-:S03]  /*7790*/  IADD3 R102, P0, PT, R99, R247, RZ ;  /* 0x000000f763667210 */ /* 0x000fc60007f1e0ff */
[----:B------:R-:W-:Y:S01]  /*77a0*/  STS.U8 [R25+UR9+0x1780], R65 ;  /* 0x0017804119007988 */ /* 0x000fe20008000009 */
[----:B------:R-:W-:Y:S01]  /*77b0*/  SEL R112, R121, R112, !P3 ;  /* 0x0000007079707207 */ /* 0x000fe20005800000 */
[----:B------:R-:W-:Y:S02]  /*77c0*/  IMAD R53, R125, UR6, RZ ;  /* 0x000000067d357c24 */ /* 0x000fe4000f8e02ff */
[----:B------:R-:W-:Y:S01]  /*77d0*/  STS.U8 [R25+UR9+0x1b80], R81 ;  /* 0x001b805119007988 */ /* 0x000fe20008000009 */
[----:B------:R-:W-:-:S03]  /*77e0*/  SEL R7, R121, R7, !P3 ;  /* 0x0000000779077207 */ /* 0x000fc60005800000 */
[----:B------:R5:W-:Y:S01]  /*77f0*/  STS.U8 [R25+UR9+0x1f80], R110 ;  /* 0x001f806e19007988 */ /* 0x000be20008000009 */
[C---:B------:R-:W-:Y:S01]  /*7800*/  SEL R129, R121.reuse, R129, !P3 ;  /* 0x0000008179817207 */ /* 0x040fe20005800000 */
[----:B----4-:R-:W-:Y:S01]  /*7810*/  IMAD R26, R96, UR39, RZ ;  /* 0x00000027601a7c24 */ /* 0x010fe2000f8e02ff */
[----:B------:R-:W-:Y:S01]  /*7820*/  SEL R90, R121, R90, !P3 ;  /* 0x0000005a795a7207 */ /* 0x000fe20005800000 */
[----:B------:R-:W-:Y:S01]  /*7830*/  IMAD R87, R87, UR34, RZ ;  /* 0x0000002257577c24 */ /* 0x000fe2000f8e02ff */
[-C--:B------:R-:W-:Y:S01]  /*7840*/  LEA.HI.X.SX32 R56, R56, R245.reuse, 0x1, P5 ;  /* 0x000000f538387211 */ /* 0x080fe200028f0eff */
[----:B------:R-:W-:Y:S01]  /*7850*/  IMAD R9, R9, UR15, RZ ;  /* 0x0000000f09097c24 */ /* 0x000fe2000f8e02ff */
[----:B------:R-:W-:Y:S01]  /*7860*/  LEA.HI.X.SX32 R99, R99, R245, 0x1, P0 ;  /* 0x000000f563637211 */ /* 0x000fe200000f0eff */
[----:B-----5:R-:W-:Y:S01]  /*7870*/  IMAD R110, R124, UR6, RZ ;  /* 0x000000067c6e7c24 */ /* 0x020fe2000f8e02ff */
[C---:B------:R-:W-:Y:S01]  /*7880*/  SEL R130, R121.reuse, R130, !P3 ;  /* 0x0000008279827207 */ /* 0x040fe20005800000 */
[----:B------:R-:W-:Y:S01]  /*7890*/  IMAD R101, R112, UR14, RZ ;  /* 0x0000000e70657c24 */ /* 0x000fe2000f8e02ff */
[----:B------:R-:W-:-:S02]  /*78a0*/  SEL R119, R121, R119, !P3 ;  /* 0x0000007779777207 */ /* 0x000fc40005800000 */
[C---:B------:R-:W-:Y:S02]  /*78b0*/  SEL R113, R121.reuse, R113, !P3 ;  /* 0x0000007179717207 */ /* 0x040fe40005800000 */
[C---:B------:R-:W-:Y:S02]  /*78c0*/  SEL R109, R121.reuse, R109, !P3 ;  /* 0x0000006d796d7207 */ /* 0x040fe40005800000 */
[C---:B------:R-:W-:Y:S02]  /*78d0*/  SEL R95, R121.reuse, R95, !P3 ;  /* 0x0000005f795f7207 */ /* 0x040fe40005800000 */
[C---:B------:R-:W-:Y:S02]  /*78e0*/  SEL R106, R121.reuse, R106, !P3 ;  /* 0x0000006a796a7207 */ /* 0x040fe40005800000 */
[C---:B------:R-:W-:Y:S02]  /*78f0*/  SEL R92, R121.reuse, R92, !P3 ;  /* 0x0000005c795c7207 */ /* 0x040fe40005800000 */
        /* <DEDUP_REMOVED lines=37> */
[-C--:B------:R-:W-:Y:S02]  /*7b50*/  IADD3 R52, P5, PT, R50, R247.reuse, RZ ;  /* 0x000000f732347210 */ /* 0x080fe40007fbe0ff */
[-C--:B------:R-:W-:Y:S01]  /*7b60*/  IADD3 R96, P0, PT, R93, R247.reuse, RZ ;  /* 0x000000f75d607210 */ /* 0x080fe20007f1e0ff */
[----:B------:R-:W-:Y:S01]  /*7b70*/  IMAD R36, R7, UR6, RZ ;  /* 0x0000000607247c24 */ /* 0x000fe2000f8e02ff */
[----:B------:R-:W-:Y:S02]  /*7b80*/  SEL R121, R121, R132, !P3 ;  /* 0x0000008479797207 */ /* 0x000fe40005800000 */
[-C--:B------:R-:W-:Y:S02]  /*7b90*/  IADD3 R55, P3, PT, R53, R247.reuse, RZ ;  /* 0x000000f735377210 */ /* 0x080fe40007f7e0ff */
[----:B------:R-:W-:Y:S01]  /*7ba0*/  IADD3 R112, P2, PT, R110, R247, RZ ;  /* 0x000000f76e707210 */ /* 0x000fe20007f5e0ff */
[----:B------:R-:W-:Y:S01]  /*7bb0*/  IMAD R129, R129, UR6, RZ ;  /* 0x0000000681817c24 */ /* 0x000fe2000f8e02ff */
[-C--:B------:R-:W-:Y:S01]  /*7bc0*/  LEA.HI.X.SX32 R50, R50, R245.reuse, 0x1, P5 ;  /* 0x000000f532327211 */ /* 0x080fe200028f0eff */
[----:B------:R-:W-:Y:S01]  /*7bd0*/  IMAD R22, R90, UR41, RZ ;  /* 0x000000295a167c24 */ /* 0x000fe2000f8e02ff */
[----:B------:R-:W-:Y:S01]  /*7be0*/  LEA.HI.X.SX32 R93, R93, R245, 0x1, P0 ;  /* 0x000000f55d5d7211 */ /* 0x000fe200000f0eff */
[----:B------:R-:W-:Y:S01]  /*7bf0*/  IMAD R38, R106, UR27, RZ ;  /* 0x0000001b6a267c24 */ /* 0x000fe2000f8e02ff */
[-C--:B------:R-:W-:Y:S01]  /*7c00*/  IADD3 R46, P5, PT, R9, R247.reuse, RZ ;  /* 0x000000f7092e7210 */ /* 0x080fe20007fbe0ff */
[----:B0-----:R-:W-:Y:S01]  /*7c10*/  IMAD R81, R94, UR4, RZ ;  /* 0x000000045e517c24 */ /* 0x001fe2000f8e02ff */
[----:B------:R-:W-:Y:S01]  /*7c20*/  IADD3 R90, P0, PT, R87, R247, RZ ;  /* 0x000000f7575a7210 */ /* 0x000fe20007f1e0ff */
[----:B------:R-:W-:Y:S01]  /*7c30*/  IMAD R41, R109, UR23, RZ ;  /* 0x000000176d297c24 */ /* 0x000fe2000f8e02ff */
[----:B------:R-:W-:-:S02]  /*7c40*/  LEA.HI.X.SX32 R53, R53, R245, 0x1, P3 ;  /* 0x000000f535357211 */ /* 0x000fc400018f0eff */
[----:B------:R-:W-:Y:S02]  /*7c50*/  LEA.HI.X.SX32 R110, R110, R245, 0x1, P2 ;  /* 0x000000f56e6e7211 */ /* 0x000fe400010f0eff */
[-C--:B------:R-:W-:Y:S02]  /*7c60*/  IADD3 R49, P3, PT, R36, R247.reuse, RZ ;  /* 0x000000f724317210 */ /* 0x080fe40007f7e0ff */
[-C--:B------:R-:W-:Y:S01]  /*7c70*/  IADD3 R106, P2, PT, R104, R247.reuse, RZ ;  /* 0x000000f7686a7210 */ /* 0x080fe20007f5e0ff */
[----:B------:R-:W-:Y:S01]  /*7c80*/  IMAD R18, R84, UR45, RZ ;  /* 0x0000002d54127c24 */ /* 0x000fe2000f8e02ff */
[----:B------:R-:W-:Y:S01]  /*7c90*/  IADD3 R59, P4, PT, R129, R247, RZ ;  /* 0x000000f7813b7210 */ /* 0x000fe20007f9e0ff */
[----:B------:R-:W-:Y:S01]  /*7ca0*/  IMAD R32, R5, UR6, RZ ;  /* 0x0000000605207c24 */ /* 0x000fe2000f8e02ff */
[-C--:B------:R-:W-:Y:S01]  /*7cb0*/  LEA.HI.X.SX32 R44, R9, R245.reuse, 0x1, P5 ;  /* 0x000000f5092c7211 */ /* 0x080fe200028f0eff */
[----:B------:R-:W-:Y:S01]  /*7cc0*/  IMAD R75, R85, UR44, RZ ;  /* 0x0000002c554b7c24 */ /* 0x000fe2000f8e02ff */
[----:B------:R-:W-:Y:S01]  /*7cd0*/  LEA.HI.X.SX32 R87, R87, R245, 0x1, P0 ;  /* 0x000000f557577211 */ /* 0x000fe200000f0eff */
[----:B------:R-:W-:Y:S01]  /*7ce0*/  IMAD R15, R15, UR33, RZ ;  /* 0x000000210f0f7c24 */ /* 0x000fe2000f8e02ff */
        /* <DEDUP_REMOVED lines=8> */
[----:B------:R-:W-:-:S02]  /*7d70*/  IADD3 R43, P3, PT, R41, R247, RZ ;  /* 0x000000f7292b7210 */ /* 0x000fc40007f7e0ff */
[----:B------:R-:W-:Y:S01]  /*7d80*/  IADD3 R100, P2, PT, R98, R247, RZ ;  /* 0x000000f762647210 */ /* 0x000fe20007f5e0ff */
[----:B------:R-:W-:Y:S01]  /*7d90*/  IMAD R10, R78, UR53, RZ ;  /* 0x000000354e0a7c24 */ /* 0x000fe2000f8e02ff */
[----:B------:R-:W-:Y:S01]  /*7da0*/  LEA.HI.X.SX32 R57, R129, R245, 0x1, P4 ;  /* 0x000000f581397211 */ /* 0x000fe200020f0eff */
[----:B------:R-:W-:Y:S01]  /*7db0*/  IMAD R45, R113, UR13, RZ ;  /* 0x0000000d712d7c24 */ /* 0x000fe2000f8e02ff */
[----:B------:R-:W-:Y:S01]  /*7dc0*/  IADD3 R54, P4, PT, R32, R247, RZ ;  /* 0x000000f720367210 */ /* 0x000fe20007f9e0ff */
[----:B------:R-:W-:Y:S01]  /*7dd0*/  IMAD R14, R79, UR49, RZ ;  /* 0x000000314f0e7c24 */ /* 0x000fe2000f8e02ff */
[-C--:B------:R-:W-:Y:S02]  /*7de0*/  LEA.HI.X.SX32 R38, R38, R245.reuse, 0x1, P5 ;  /* 0x000000f526267211 */ /* 0x080fe400028f0eff */
[----:B------:R-:W-:Y:S02]  /*7df0*/  LEA.HI.X.SX32 R81, R81, R245, 0x1, P0 ;  /* 0x000000f551517211 */ /* 0x000fe400000f0eff */
[----:B------:R-:W-:-:S02]  /*7e00*/  IADD3 R33, P5, PT, R15, R247, RZ ;  /* 0x000000f70f217210 */ /* 0x000fc40007fbe0ff */
[----:B------:R-:W-:Y:S01]  /*7e10*/  IADD3 R78, P0, PT, R75, R247, RZ ;  /* 0x000000f74b4e7210 */ /* 0x000fe20007f1e0ff */
[----:B------:R-:W-:Y:S01]  /*7e20*/  IMAD R107, R119, UR6, RZ ;  /* 0x00000006776b7c24 */ /* 0x000fe2000f8e02ff */
[-C--:B------:R-:W-:Y:S02]  /*7e30*/  LEA.HI.X.SX32 R41, R41, R245.reuse, 0x1, P3 ;  /* 0x000000f529297211 */ /* 0x080fe400018f0eff */
[----:B------:R-:W-:Y:S02]  /*7e40*/  LEA.HI.X.SX32 R98, R98, R245, 0x1, P2 ;  /* 0x000000f562627211 */ /* 0x000fe400010f0eff */
[-C--:B------:R-:W-:Y:S02]  /*7e50*/  IADD3 R37, P3, PT, R13, R247.reuse, RZ ;  /* 0x000000f70d257210 */ /* 0x080fe40007f7e0ff */
[-C--:B------:R-:W-:Y:S02]  /*7e60*/  IADD3 R94, P2, PT, R92, R247.reuse, RZ ;  /* 0x000000f75c5e7210 */ /* 0x080fe40007f5e0ff */
[----:B------:R-:W-:-:S02]  /*7e70*/  IADD3 R119, P6, PT, R130, R247, RZ ;  /* 0x000000f782777210 */ /* 0x000fc40007fde0ff */
[-C--:B------:R-:W-:Y:S01]  /*7e80*/  LEA.HI.X.SX32 R51, R32, R245.reuse, 0x1, P4 ;  /* 0x000000f520337211 */ /* 0x080fe200020f0eff */
[----:B------:R-:W-:Y:S01]  /*7e90*/  IMAD R69, R69, UR50, RZ ;  /* 0x0000003245457c24 */ /* 0x000fe2000f8e02ff */
[-C--:B------:R-:W-:Y:S01]  /*7ea0*/  LEA.HI.X.SX32 R32, R15, R245.reuse, 0x1, P5 ;  /* 0x000000f50f207211 */ /* 0x080fe200028f0eff */
[----:B------:R-:W-:Y:S01]  /*7eb0*/  IMAD R11, R11, UR25, RZ ;  /* 0x000000190b0b7c24 */ /* 0x000fe2000f8e02ff */
[----:B------:R-:W-:Y:S01]  /*7ec0*/  LEA.HI.X.SX32 R75, R75, R245, 0x1, P0 ;  /* 0x000000f54b4b7211 */ /* 0x000fe200000f0eff */
[----:B------:R-:W-:Y:S01]  /*7ed0*/  IMAD R77, R88, UR42, RZ ;  /* 0x0000002a584d7c24 */ /* 0x000fe2000f8e02ff */
[-C--:B------:R-:W-:Y:S02]  /*7ee0*/  IADD3 R48, P4, PT, R45, R247.reuse, RZ ;  /* 0x000000f72d307210 */ /* 0x080fe40007f9e0ff */
[----:B------:R-:W-:Y:S01]  /*7ef0*/  IADD3 R15, P0, PT, R14, R247, RZ ;  /* 0x000000f70e0f7210 */ /* 0x000fe20007f1e0ff */
[----:B------:R-:W-:Y:S01]  /*7f00*/  IMAD R80, R91, UR40, RZ ;  /* 0x000000285b507c24 */ /* 0x000fe2000f8e02ff */
[-C--:B------:R-:W-:Y:S01]  /*7f10*/  LEA.HI.X.SX32 R36, R13, R245.reuse, 0x1, P3 ;  /* 0x000000f50d247211 */ /* 0x080fe200018f0eff */
[----:B--2---:R-:W-:Y:S01]  /*7f20*/  IMAD R24, R24, UR5, RZ ;  /* 0x0000000518187c24 */ /* 0x004fe2000f8e02ff */
[----:B------:R-:W-:-:S02]  /*7f30*/  LEA.HI.X.SX32 R92, R92, R245, 0x1, P2 ;  /* 0x000000f55c5c7211 */ /* 0x000fc400010f0eff */
[----:B------:R-:W-:Y:S02]  /*7f40*/  LEA.HI.X.SX32 R113, R130, R245, 0x1, P6 ;  /* 0x000000f582717211 */ /* 0x000fe400030f0eff */
[-C--:B------:R-:W-:Y:S02]  /*7f50*/  IADD3 R31, P3, PT, R30, R247.reuse, RZ ;  /* 0x000000f71e1f7210 */ /* 0x080fe40007f7e0ff */
[-C--:B------:R-:W-:Y:S01]  /*7f60*/  IADD3 R88, P2, PT, R86, R247.reuse, RZ ;  /* 0x000000f756587210 */ /* 0x080fe20007f5e0ff */
[----:B------:R-:W-:Y:S01]  /*7f70*/  IMAD R6, R72, UR57, RZ ;  /* 0x0000003948067c24 */ /* 0x000fe2000f8e02ff */
[----:B------:R-:W-:Y:S02]  /*7f80*/  IADD3 R109, P6, PT, R107, R247, RZ ;  /* 0x000000f76b6d7210 */ /* 0x000fe40007fde0ff */
[-C--:B------:R-:W-:Y:S02]  /*7f90*/  LEA.HI.X.SX32 R45, R45, R245.reuse, 0x1, P4 ;  /* 0x000000f52d2d7211 */ /* 0x080fe400020f0eff */
[----:B------:R-:W-:Y:S01]  /*7fa0*/  LEA.HI.X.SX32 R14, R14, R245, 0x1, P0 ;  /* 0x000000f50e0e7211 */ /* 0x000fe200000f0eff */
[----:B------:R-:W-:Y:S01]  /*7fb0*/  IMAD R71, R82, UR48, RZ ;  /* 0x0000003052477c24 */ /* 0x000fe2000f8e02ff */
[----:B------:R-:W-:-:S02]  /*7fc0*/  IADD3 R42, P4, PT, R11, R247, RZ ;  /* 0x000000f70b2a7210 */ /* 0x000fc40007f9e0ff */
[----:B------:R-:W-:Y:S01]  /*7fd0*/  IADD3 R72, P0, PT, R69, R247, RZ ;  /* 0x000000f745487210 */ /* 0x000fe20007f1e0ff */
[----:B------:R-:W-:Y:S01]  /*7fe0*/  IMAD R34, R103, UR31, RZ ;  /* 0x0000001f67227c24 */ /* 0x000fe2000f8e02ff */
[-C--:B------:R-:W-:Y:S01]  /*7ff0*/  LEA.HI.X.SX32 R30, R30, R245.reuse, 0x1, P3 ;  /* 0x000000f51e1e7211 */ /* 0x080fe200018f0eff */
[----:B------:R-:W-:Y:S01]  /*8000*/  IMAD R74, R74, UR46, RZ ;  /* 0x0000002e4a4a7c24 */ /* 0x000fe2000f8e02ff */
[-C--:B------:R-:W-:Y:S01]  /*8010*/  LEA.HI.X.SX32 R86, R86, R245.reuse, 0x1, P2 ;  /* 0x000000f556567211 */ /* 0x080fe200010f0eff */
[----:B------:R-:W-:Y:S01]  /*8020*/  IMAD R95, R95, UR26, RZ ;  /* 0x0000001a5f5f7c24 */ /* 0x000fe2000f8e02ff */
[----:B------:R-:W-:Y:S02]  /*8030*/  LEA.HI.X.SX32 R107, R107, R245, 0x1, P6 ;  /* 0x000000f56b6b7211 */ /* 0x000fe400030f0eff */
[-C--:B------:R-:W-:Y:S02]  /*8040*/  IADD3 R25, P3, PT, R24, R247.reuse, RZ ;  /* 0x000000f718197210 */ /* 0x080fe40007f7e0ff */
[----:B------:R-:W-:-:S02]  /*8050*/  IADD3 R82, P2, PT, R80, R247, RZ ;  /* 0x000000f750527210 */ /* 0x000fc40007f5e0ff */
[----:B------:R-:W-:Y:S01]  /*8060*/  IADD3 R103, P6, PT, R101, R247, RZ ;  /* 0x000000f765677210 */ /* 0x000fe20007fde0ff */
[----:B------:R-:W-:Y:S01]  /*8070*/  IMAD R63, R73, UR56, RZ ;  /* 0x00000038493f7c24 */ /* 0x000fe2000f8e02ff */
[-C--:B------:R-:W-:Y:S02]  /*8080*/  LEA.HI.X.SX32 R40, R11, R245.reuse, 0x1, P4 ;  /* 0x000000f50b287211 */ /* 0x080fe400020f0eff */
[----:B------:R-:W-:Y:S01]  /*8090*/  LEA.HI.X.SX32 R69, R69, R245, 0x1, P0 ;  /* 0x000000f545457211 */ /* 0x000fe200000f0eff */
[----:B------:R-:W-:Y:S01]  /*80a0*/  IMAD R65, R76, UR54, RZ ;  /* 0x000000364c417c24 */ /* 0x000fe2000f8e02ff */
[----:B------:R-:W-:Y:S01]  /*80b0*/  IADD3 R11, P0, PT, R10, R247, RZ ;  /* 0x000000f70a0b7210 */ /* 0x000fe20007f1e0ff */
[----:B------:R-:W-:Y:S01]  /*80c0*/  IMAD R83, R97, UR38, RZ ;  /* 0x0000002661537c24 */ /* 0x000fe2000f8e02ff */
[-C--:B------:R-:W-:Y:S01]  /*80d0*/  LEA.HI.X.SX32 R24, R24, R245.reuse, 0x1, P3 ;  /* 0x000000f518187211 */ /* 0x080fe200018f0eff */
[----:B------:R-:W-:Y:S01]  /*80e0*/  IMAD R68, R68, UR52, RZ ;  /* 0x0000003444447c24 */ /* 0x000fe2000f8e02ff */
[-C--:B------:R-:W-:Y:S01]  /*80f0*/  LEA.HI.X.SX32 R80, R80, R245.reuse, 0x1, P2 ;  /* 0x000000f550507211 */ /* 0x080fe200010f0eff */
[----:B------:R-:W-:Y:S01]  /*8100*/  IMAD R12, R12, UR51, RZ ;  /* 0x000000330c0c7c24 */ /* 0x000fe2000f8e02ff */
[----:B------:R-:W-:Y:S01]  /*8110*/  LEA.HI.X.SX32 R101, R101, R245, 0x1, P6 ;  /* 0x000000f565657211 */ /* 0x000fe200030f0eff */
[----:B------:R-:W-:Y:S01]  /*8120*/  IMAD R89, R89, UR32, RZ ;  /* 0x0000002059597c24 */ /* 0x000fe2000f8e02ff */
[----:B------:R-:W-:-:S02]  /*8130*/  IADD3 R19, P3, PT, R18, R247, RZ ;  /* 0x000000f712137210 */ /* 0x000fc40007f7e0ff */
[-C--:B------:R-:W-:Y:S01]  /*8140*/  IADD3 R76, P2, PT, R74, R247.reuse, RZ ;  /* 0x000000f74a4c7210 */ /* 0x080fe20007f5e0ff */
[----:B------:R-:W-:Y:S01]  /*8150*/  IMAD R2, R66, UR61, RZ ;  /* 0x0000003d42027c24 */ /* 0x000fe2000f8e02ff */
[----:B------:R-:W-:Y:S01]  /*8160*/  IADD3 R97, P6, PT, R95, R247, RZ ;  /* 0x000000f75f617210 */ /* 0x000fe20007fde0ff */
[----:B------:R-:W-:Y:S01]  /*8170*/  IMAD R4, R4, UR59, RZ ;  /* 0x0000003b04047c24 */ /* 0x000fe2000f8e02ff */
[----:B------:R-:W-:Y:S01]  /*8180*/  LEA.HI.X.SX32 R10, R10, R245, 0x1, P0 ;  /* 0x000000f50a0a7211 */ /* 0x000fe200000f0eff */
[----:B------:R-:W-:Y:S01]  /*8190*/  IMAD R62, R70, UR58, RZ ;  /* 0x0000003a463e7c24 */ /* 0x000fe2000f8e02ff */
[----:B------:R-:W-:Y:S01]  /*81a0*/  IADD3 R66, P0, PT, R63, R247, RZ ;  /* 0x000000f73f427210 */ /* 0x000fe20007f1e0ff */
[----:B------:R-:W-:Y:S01]  /*81b0*/  IMAD R28, R28, UR37, RZ ;  /* 0x000000251c1c7c24 */ /* 0x000fe2000f8e02ff */
[-C--:B------:R-:W-:Y:S01]  /*81c0*/  LEA.HI.X.SX32 R18, R18, R245.reuse, 0x1, P3 ;  /* 0x000000f512127211 */ /* 0x080fe200018f0eff */
[----:B------:R-:W-:Y:S01]  /*81d0*/  IMAD R8, R8, UR55, RZ ;  /* 0x0000003708087c24 */ /* 0x000fe2000f8e02ff */
[----:B------:R-:W-:-:S02]  /*81e0*/  LEA.HI.X.SX32 R74, R74, R245, 0x1, P2 ;  /* 0x000000f54a4a7211 */ /* 0x000fc400010f0eff */
[----:B------:R-:W-:Y:S02]  /*81f0*/  IADD3 R35, P4, PT, R34, R247, RZ ;  /* 0x000000f722237210 */ /* 0x000fe40007f9e0ff */
[----:B------:R-:W-:Y:S02]  /*8200*/  LEA.HI.X.SX32 R95, R95, R245, 0x1, P6 ;  /* 0x000000f55f5f7211 */ /* 0x000fe400030f0eff */
[-C--:B------:R-:W-:Y:S02]  /*8210*/  IADD3 R13, P2, PT, R12, R247.reuse, RZ ;  /* 0x000000f70c0d7210 */ /* 0x080fe40007f5e0ff */
[-C--:B------:R-:W-:Y:S02]  /*8220*/  IADD3 R70, P3, PT, R68, R247.reuse, RZ ;  /* 0x000000f744467210 */ /* 0x080fe40007f7e0ff */
[----:B------:R-:W-:Y:S01]  /*8230*/  IADD3 R91, P6, PT, R89, R247, RZ ;  /* 0x000000f7595b7210 */ /* 0x000fe20007fde0ff */
[----:B------:R-:W-:Y:S01]  /*8240*/  IMAD R225, R225, UR62, RZ ;  /* 0x0000003ee1e17c24 */ /* 0x000fe2000f8e02ff */
[----:B------:R-:W-:Y:S01]  /*8250*/  LEA.HI.X.SX32 R63, R63, R245, 0x1, P0 ;  /* 0x000000f53f3f7211 */ /* 0x000fe200000f0eff */
[----:B------:R-:W-:Y:S01]  /*8260*/  IMAD R60, R67, UR60, RZ ;  /* 0x0000003c433c7c24 */ /* 0x000fe2000f8e02ff */
[----:B------:R-:W-:-:S02]  /*8270*/  IADD3 R5, P0, PT, R4, R247, RZ ;  /* 0x000000f704057210 */ /* 0x000fc40007f1e0ff */
[-C--:B------:R-:W-:Y:S02]  /*8280*/  LEA.HI.X.SX32 R34, R34, R245.reuse, 0x1, P4 ;  /* 0x000000f522227211 */ /* 0x080fe400020f0eff */
[-C--:B------:R-:W-:Y:S02]  /*8290*/  LEA.HI.X.SX32 R12, R12, R245.reuse, 0x1, P2 ;  /* 0x000000f50c0c7211 */ /* 0x080fe400010f0eff */
[----:B------:R-:W-:Y:S02]  /*82a0*/  LEA.HI.X.SX32 R68, R68, R245, 0x1, P3 ;  /* 0x000000f544447211 */ /* 0x000fe400018f0eff */
[----:B------:R-:W-:Y:S02]  /*82b0*/  IADD3 R29, P4, PT, R28, R247, RZ ;  /* 0x000000f71c1d7210 */ /* 0x000fe40007f9e0ff */
[----:B------:R-:W-:Y:S02]  /*82c0*/  LEA.HI.X.SX32 R89, R89, R245, 0x1, P6 ;  /* 0x000000f559597211 */ /* 0x000fe400030f0eff */
[----:B------:R-:W-:-:S02]  /*82d0*/  IADD3 R67, P2, PT, R65, R247, RZ ;  /* 0x000000f741437210 */ /* 0x000fc40007f5e0ff */
[-C--:B------:R-:W-:Y:S02]  /*82e0*/  IADD3 R9, P3, PT, R8, R247.reuse, RZ ;  /* 0x000000f708097210 */ /* 0x080fe40007f7e0ff */
[----:B------:R-:W-:Y:S01]  /*82f0*/  IADD3 R85, P6, PT, R83, R247, RZ ;  /* 0x000000f753557210 */ /* 0x000fe20007fde0ff */
[----:B------:R-:W-:Y:S01]  /*8300*/  VIADD R132, R120, 0x3f ;  /* 0x0000003f78847836 */ /* 0x000fe20000000000 */
[----:B------:R-:W-:Y:S02]  /*8310*/  LEA.HI.X.SX32 R4, R4, R245, 0x1, P0 ;  /* 0x000000f504047211 */ /* 0x000fe400000f0eff */
[----:B------:R-:W-:Y:S01]  /*8320*/  IADD3 R227, P0, PT, R225, R247, RZ ;  /* 0x000000f7e1e37210 */ /* 0x000fe20007f1e0ff */
[----:B------:R-:W-:Y:S01]  /*8330*/  IMAD R20, R20, UR43, RZ ;  /* 0x0000002b14147c24 */ /* 0x000fe2000f8e02ff */
[-C--:B------:R-:W-:Y:S01]  /*8340*/  LEA.HI.X.SX32 R28, R28, R245.reuse, 0x1, P4 ;  /* 0x000000f51c1c7211 */ /* 0x080fe200020f0eff */
[----:B------:R-:W-:Y:S01]  /*8350*/  IMAD R16, R16, UR47, RZ ;  /* 0x0000002f10107c24 */ /* 0x000fe2000f8e02ff */
[----:B------:R-:W-:-:S02]  /*8360*/  LEA.HI.X.SX32 R65, R65, R245, 0x1, P2 ;  /* 0x000000f541417211 */ /* 0x000fc400010f0eff */
[----:B------:R-:W-:Y:S02]  /*8370*/  LEA.HI.X.SX32 R8, R8, R245, 0x1, P3 ;  /* 0x000000f508087211 */ /* 0x000fe400018f0eff */
[-C--:B------:R-:W-:Y:S02]  /*8380*/  IADD3 R27, P5, PT, R26, R247.reuse, RZ ;  /* 0x000000f71a1b7210 */ /* 0x080fe40007fbe0ff */
[----:B------:R-:W-:Y:S02]  /*8390*/  IADD3 R23, P4, PT, R22, R247, RZ ;  /* 0x000000f716177210 */ /* 0x000fe40007f9e0ff */
[----:B------:R-:W-:Y:S02]  /*83a0*/  LEA.HI.X.SX32 R83, R83, R245, 0x1, P6 ;  /* 0x000000f553537211 */ /* 0x000fe400030f0eff */
[-C--:B------:R-:W-:Y:S02]  /*83b0*/  IADD3 R7, P2, PT, R6, R247.reuse, RZ ;  /* 0x000000f706077210 */ /* 0x080fe40007f5e0ff */
[----:B------:R-:W-:-:S02]  /*83c0*/  IADD3 R64, P3, PT, R62, R247, RZ ;  /* 0x000000f73e407210 */ /* 0x000fc40007f7e0ff */
[----:B------:R-:W-:Y:S02]  /*83d0*/  IADD3 R79, P6, PT, R77, R247, RZ ;  /* 0x000000f74d4f7210 */ /* 0x000fe40007fde0ff */
[-C--:B------:R-:W-:Y:S02]  /*83e0*/  LEA.HI.X.SX32 R225, R225, R245.reuse, 0x1, P0 ;  /* 0x000000f5e1e17211 */ /* 0x080fe400000f0eff */
[----:B------:R-:W-:Y:S01]  /*83f0*/  ISETP.GT.AND P0, PT, R132, 0x3f, PT ;  /* 0x0000003f8400780c */ /* 0x000fe20003f04270 */
[----:B------:R-:W-:Y:S01]  /*8400*/  IMAD R233, R233, UR64, RZ ;  /* 0x00000040e9e97c24 */ /* 0x000fe2000f8e02ff */
[-C--:B------:R-:W-:Y:S01]  /*8410*/  LEA.HI.X.SX32 R26, R26, R245.reuse, 0x1, P5 ;  /* 0x000000f51a1a7211 */ /* 0x080fe200028f0eff */
[----:B------:R-:W-:Y:S01]  /*8420*/  IMAD R237, R237, UR65, RZ ;  /* 0x00000041eded7c24 */ /* 0x000fe2000f8e02ff */
[-C--:B------:R-:W-:Y:S01]  /*8430*/  LEA.HI.X.SX32 R22, R22, R245.reuse, 0x1, P4 ;  /* 0x000000f516167211 */ /* 0x080fe200020f0eff */
[----:B------:R-:W-:Y:S01]  /*8440*/  IMAD R241, R241, UR66, RZ ;  /* 0x00000042f1f17c24 */ /* 0x000fe2000f8e02ff */
[-C--:B------:R-:W-:Y:S01]  /*8450*/  LEA.HI.X.SX32 R6, R6, R245.reuse, 0x1, P2 ;  /* 0x000000f506067211 */ /* 0x080fe200010f0eff */
[----:B------:R-:W-:Y:S01]  /*8460*/  IMAD R229, R229, UR63, RZ ;  /* 0x0000003fe5e57c24 */ /* 0x000fe2000f8e02ff */
[----:B------:R-:W-:Y:S01]  /*8470*/  LEA.HI.X.SX32 R62, R62, R245, 0x1, P3 ;  /* 0x000000f53e3e7211 */ /* 0x000fe200018f0eff */
[----:B---3--:R-:W-:Y:S01]  /*8480*/  IMAD R121, R121, UR18, RZ ;  /* 0x0000001279797c24 */ /* 0x008fe2000f8e02ff */
[----:B------:R-:W-:-:S02]  /*8490*/  IADD3 R21, P5, PT, R20, R247, RZ ;  /* 0x000000f714157210 */ /* 0x000fc40007fbe0ff */
[----:B------:R-:W-:Y:S02]  /*84a0*/  IADD3 R17, P4, PT, R16, R247, RZ ;  /* 0x000000f710117210 */ /* 0x000fe40007f9e0ff */
[----:B------:R-:W-:Y:S02]  /*84b0*/  LEA.HI.X.SX32 R77, R77, R245, 0x1, P6 ;  /* 0x000000f54d4d7211 */ /* 0x000fe400030f0eff */
[-C--:B------:R-:W-:Y:S02]  /*84c0*/  IADD3 R61, P2, PT, R60, R247.reuse, RZ ;  /* 0x000000f73c3d7210 */ /* 0x080fe40007f5e0ff */
[-C--:B------:R-:W-:Y:S02]  /*84d0*/  IADD3 R3, P3, PT, R2, R247.reuse, RZ ;  /* 0x000000f702037210 */ /* 0x080fe40007f7e0ff */
[----:B------:R-:W-:Y:S02]  /*84e0*/  IADD3 R73, P6, PT, R71, R247, RZ ;  /* 0x000000f747497210 */ /* 0x000fe40007fde0ff */
[----:B------:R-:W-:-:S02]  /*84f0*/  ISETP.LT.AND P0, PT, R133, R120, P0 ;  /* 0x000000788500720c */ /* 0x000fc40000701270 */
[-C--:B------:R-:W-:Y:S02]  /*8500*/  LEA.HI.X.SX32 R20, R20, R245.reuse, 0x1, P5 ;  /* 0x000000f514147211 */ /* 0x080fe400028f0eff */
[-C--:B------:R-:W-:Y:S02]  /*8510*/  LEA.HI.X.SX32 R16, R16, R245.reuse, 0x1, P4 ;  /* 0x000000f510107211 */ /* 0x080fe400020f0eff */
[-C--:B------:R-:W-:Y:S02]  /*8520*/  LEA.HI.X.SX32 R60, R60, R245.reuse, 0x1, P2 ;  /* 0x000000f53c3c7211 */ /* 0x080fe400010f0eff */
[-C--:B------:R-:W-:Y:S02]  /*8530*/  LEA.HI.X.SX32 R2, R2, R245.reuse, 0x1, P3 ;  /* 0x000000f502027211 */ /* 0x080fe400018f0eff */
[----:B------:R-:W-:Y:S02]  /*8540*/  LEA.HI.X.SX32 R71, R71, R245, 0x1, P6 ;  /* 0x000000f547477211 */ /* 0x000fe400030f0eff */
[----:B------:R-:W-:-:S02]  /*8550*/  IADD3 R231, P2, PT, R229, R247, RZ ;  /* 0x000000f7e5e77210 */ /* 0x000fc40007f5e0ff */
[-C--:B------:R-:W-:Y:S02]  /*8560*/  IADD3 R235, P3, PT, R233, R247.reuse, RZ ;  /* 0x000000f7e9eb7210 */ /* 0x080fe40007f7e0ff */
[-C--:B------:R-:W-:Y:S02]  /*8570*/  IADD3 R239, P4, PT, R237, R247.reuse, RZ ;  /* 0x000000f7edef7210 */ /* 0x080fe40007f9e0ff */
[-C--:B------:R-:W-:Y:S02]  /*8580*/  IADD3 R243, P5, PT, R241, R247.reuse, RZ ;  /* 0x000000f7f1f37210 */ /* 0x080fe40007fbe0ff */
[----:B------:R-:W-:Y:S02]  /*8590*/  IADD3 R247, P6, PT, R121, R247, RZ ;  /* 0x000000f779f77210 */ /* 0x000fe40007fde0ff */
[-C--:B------:R-:W-:Y:S02]  /*85a0*/  LEA.HI.X.SX32 R229, R229, R245.reuse, 0x1, P2 ;  /* 0x000000f5e5e57211 */ /* 0x080fe400010f0eff */
[----:B------:R-:W-:-:S02]  /*85b0*/  LEA.HI.X.SX32 R233, R233, R245, 0x1, P3 ;  /* 0x000000f5e9e97211 */ /* 0x000fc400018f0eff */
[-C--:B------:R-:W-:Y:S02]  /*85c0*/  LEA.HI.X.SX32 R237, R237, R245.reuse, 0x1, P4 ;  /* 0x000000f5eded7211 */ /* 0x080fe400020f0eff */
[-C--:B------:R-:W-:Y:S02]  /*85d0*/  LEA.HI.X.SX32 R241, R241, R245.reuse, 0x1, P5 ;  /* 0x000000f5f1f17211 */ /* 0x080fe400028f0eff */
[----:B------:R-:W-:Y:S01]  /*85e0*/  LEA.HI.X.SX32 R245, R121, R245, 0x1, P6 ;  /* 0x000000f579f57211 */ /* 0x000fe200030f0eff */
[----:B------:R-:W-:Y:S01]  /*85f0*/  @P0 IMAD.MOV.U32 R120, RZ, RZ, R247 ;  /* 0x000000ffff780224 */ /* 0x000fe200078e00f7 */
[----:B------:R-:W-:-:S03]  /*8600*/  PRMT R127, RZ, 0x7610, R127 ;  /* 0x00007610ff7f7816 */ /* 0x000fc6000000007f */
[----:B------:R-:W-:Y:S01]  /*8610*/  @P0 IMAD.MOV.U32 R121, RZ, RZ, R245 ;  /* 0x000000ffff790224 */ /* 0x000fe200078e00f5 */
[----:B------:R-:W-:Y:S01]  /*8620*/  SHF.R.S32.HI R124, RZ, 0x7, R140 ;  /* 0x00000007ff7c7819 */ /* 0x000fe2000001148c */
[----:B------:R-:W-:-:S03]  /*8630*/  @P0 IMAD.MOV.U32 R125, RZ, RZ, R118 ;  /* 0x000000ffff7d0224 */ /* 0x000fc600078e0076 */
[----:B------:R0:W2:Y:S02]  /*8640*/  @P0 LDG.E.U8 R127, desc[UR20][R120.64] ;  /* 0x00000014787f0981 */ /* 0x0000a4000c1e1100 */
[----:B0-----:R-:W-:Y:S01]  /*8650*/  SGXT R120, R124, 0x1 ;  /* 0x000000017c78781a */ /* 0x001fe20000000200 */
[----:B------:R-:W-:Y:S01]  /*8660*/  @P0 IMAD.MOV.U32 R124, RZ, RZ, R117 ;  /* 0x000000ffff7c0224 */ /* 0x000fe200078e0075 */
[----:B------:R-:W-:-:S06]  /*8670*/  PRMT R121, RZ, 0x7610, R121 ;  /* 0x00007610ff797816 */ /* 0x000fcc0000000079 */
[----:B------:R0:W3:Y:S01]  /*8680*/  @P0 LDG.E.U8 R121, desc[UR20][R124.64] ;  /* 0x000000147c790981 */ /* 0x0000e2000c1e1100 */
[----:B------:R-:W-:-:S04]  /*8690*/  LOP3.LUT R120, R120, 0x90, RZ, 0xc0, !PT ;  /* 0x0000009078787812 */ /* 0x000fc800078ec0ff */
[----:B------:R-:W-:Y:S01]  /*86a0*/  LOP3.LUT R120, R120, 0x7f, R140, 0x78, !PT ;  /* 0x0000007f78787812 */ /* 0x000fe200078e788c */
[----:B0-----:R-:W-:Y:S02]  /*86b0*/  @P0 IMAD.MOV.U32 R124, RZ, RZ, R119 ;  /* 0x000000ffff7c0224 */ /* 0x001fe400078e0077 */
[----:B------:R-:W-:Y:S02]  /*86c0*/  @P0 IMAD.MOV.U32 R125, RZ, RZ, R113 ;  /* 0x000000ffff7d0224 */ /* 0x000fe400078e0071 */
[----:B---3--:R0:W-:Y:S02]  /*86d0*/  STS.U8 [R120+UR9+0x4000], R121 ;  /* 0x0040007978007988 */ /* 0x0081e40008000009 */
[----:B0-----:R-:W-:-:S06]  /*86e0*/  PRMT R121, RZ, 0x7610, R121 ;  /* 0x00007610ff797816 */ /* 0x001fcc0000000079 */
[----:B------:R0:W3:Y:S02]  /*86f0*/  @P0 LDG.E.U8 R121, desc[UR20][R124.64] ;  /* 0x000000147c790981 */ /* 0x0000e4000c1e1100 */
[----:B0-----:R-:W-:Y:S02]  /*8700*/  @P0 IMAD.MOV.U32 R124, RZ, RZ, R114 ;  /* 0x000000ffff7c0224 */ /* 0x001fe400078e0072 */
[----:B------:R-:W-:Y:S01]  /*8710*/  @P0 IMAD.MOV.U32 R125, RZ, RZ, R111 ;  /* 0x000000ffff7d0224 */ /* 0x000fe200078e006f */
        /* <DEDUP_REMOVED lines=152> */
[----:B------:R0:W3:Y:S01]  /*90a0*/  @P0 LDG.E.U8 R121, desc[UR20][R124.64] ;  /* 0x000000147c790981 */ /* 0x0000e2000c1e1100 */
[----:B------:R-:W-:-:S05]  /*90b0*/  LOP3.LUT R129, R120, 0x20, RZ, 0x3c, !PT ;  /* 0x0000002078817812 */ /* 0x000fca00078e3cff */
[----:B--2---:R-:W-:Y:S01]  /*90c0*/  STS.U8 [R129+UR9+0x7f00], R127 ;  /* 0x007f007f81007988 */ /* 0x004fe20008000009 */
[----:B0-----:R-:W-:Y:S02]  /*90d0*/  @P0 IMAD.MOV.U32 R124, RZ, RZ, R58 ;  /* 0x000000ffff7c0224 */ /* 0x001fe400078e003a */
[----:B------:R-:W-:Y:S01]  /*90e0*/  @P0 IMAD.MOV.U32 R125, RZ, RZ, R56 ;  /* 0x000000ffff7d0224 */ /* 0x000fe200078e0038 */
[----:B---3--:R0:W-:Y:S02]  /*90f0*/  STS.U8 [R129+UR9+0x4100], R121 ;  /* 0x0041007981007988 */ /* 0x0081e40008000009 */
[----:B0-----:R-:W-:-:S06]  /*9100*/  PRMT R121, RZ, 0x7610, R121 ;  /* 0x00007610ff797816 */ /* 0x001fcc0000000079 */
[----:B------:R0:W2:Y:S02]  /*9110*/  @P0 LDG.E.U8 R121, desc[UR20][R124.64] ;  /* 0x000000147c790981 */ /* 0x0000a4000c1e1100 */
[----:B0-----:R-:W-:Y:S02]  /*9120*/  @P0 IMAD.MOV.U32 R124, RZ, RZ, R55 ;  /* 0x000000ffff7c0224 */ /* 0x001fe400078e0037 */
[----:B------:R-:W-:Y:S01]  /*9130*/  @P0 IMAD.MOV.U32 R125, RZ, RZ, R53 ;  /* 0x000000ffff7d0224 */ /* 0x000fe200078e0035 */
[----:B--2---:R0:W-:Y:S02]  /*9140*/  STS.U8 [R129+UR9+0x4300], R121 ;  /* 0x0043007981007988 */ /* 0x0041e40008000009 */
        /* <DEDUP_REMOVED lines=141> */
[----:B------:R-:W2:Y:S01]  /*9a20*/  @P0 LDG.E.U8 R121, desc[UR20][R124.64] ;  /* 0x000000147c790981 */ /* 0x000ea2000c1e1100 */
[----:B------:R-:W-:-:S04]  /*9a30*/  ISETP.NE.U32.AND P0, PT, RZ, UR7, PT ;  /* 0x00000007ff007c0c */ /* 0x000fc8000bf05070 */
[C---:B------:R-:W-:Y:S02]  /*9a40*/  ISETP.LT.OR P2, PT, R132.reuse, 0x40, P0 ;  /* 0x000000408400780c */ /* 0x040fe40000741670 */
[----:B------:R-:W-:Y:S01]  /*9a50*/  ISETP.GE.AND P3, PT, R132, 0x80, PT ;  /* 0x000000808400780c */ /* 0x000fe20003f66270 */
[----:B--2---:R0:W-:Y:S01]  /*9a60*/  STS.U8 [R129+UR9+0x7d00], R121 ;  /* 0x007d007981007988 */ /* 0x0041e20008000009 */
[----:B-1----:R1:W-:Y:S06]  /*9a70*/  MEMBAR.ALL.CTA ;  /* 0x0000000000007992 */ /* 0x0023ec0000008000 */
[----:B-1----:R-:W1:Y:S02]  /*9a80*/  FENCE.VIEW.ASYNC.S ;  /* 0x00000000000073c6 */ /* 0x002e640000000000 */
[----:B-1----:R-:W-:Y:S06]  /*9a90*/  BAR.SYNC.DEFER_BLOCKING 0x0 ;  /* 0x0000000000007b1d */ /* 0x002fec0000010000 */
[----:B------:R-:W-:Y:S05]  /*9aa0*/  @P2 BRA `(.L_x_6) ;  /* 0x00000000008c2947 */ /* 0x000fea0003800000 */
[----:B------:R-:W-:Y:S02]  /*9ab0*/  USHF.R.U32.HI UR14, URZ, 0x4, UR9 ;  /* 0x00000004ff0e7899 */ /* 0x000fe40008011609 */
[----:B------:R-:W-:Y:S02]  /*9ac0*/  UIADD3 UR5, UPT, UPT, UR9, 0x4000, URZ ;  /* 0x0000400009057890 */ /* 0x000fe4000fffe0ff */
[----:B------:R-:W-:Y:S02]  /*9ad0*/  USGXT.U32 UR14, UR14, 0xe ;  /* 0x0000000e0e0e789a */ /* 0x000fe40008000000 */
[----:B------:R-:W-:Y:S02]  /*9ae0*/  USHF.R.U32.HI UR5, URZ, 0x4, UR5 ;  /* 0x00000004ff057899 */ /* 0x000fe40008011605 */
[----:B------:R-:W-:Y:S01]  /*9af0*/  UIADD3 UR26, UP1, UPT, UR14, 0x100, URZ ;  /* 0x000001000e1a7890 */ /* 0x000fe2000ff3e0ff */
[----:B------:R-:W-:Y:S01]  /*9b00*/  UMOV UR4, URZ ;  /* 0x000000ff00047c82 */ /* 0x000fe20008000000 */
[----:B------:R-:W-:-:S02]  /*9b10*/  USGXT.U32 UR6, UR5, 0xe ;  /* 0x0000000e0506789a */ /* 0x000fc40008000000 */
[----:B------:R-:W-:Y:S01]  /*9b20*/  UIADD3.X UR27, UPT, UPT, UR4, 0x40004040, URZ, UP1, !UPT ;  /* 0x40004040041b7890 */ /* 0x000fe20008ffe4ff */
[----:B------:R-:W-:Y:S01]  /*9b30*/  UMOV UR12, 0xfffffffe ;  /* 0xfffffffe000c7882 */ /* 0x000fe20000000000 */
[----:B------:R-:W-:Y:S01]  /*9b40*/  UMOV UR13, 0x7fffbfdf ;  /* 0x7fffbfdf000d7882 */ /* 0x000fe20000000000 */
[----:B------:R-:W-:Y:S01]  /*9b50*/  UMOV UR7, URZ ;  /* 0x000000ff00077c82 */ /* 0x000fe20008000000 */
[----:B------:R-:W-:Y:S02]  /*9b60*/  UIADD3 UR22, UPT, UPT, UR8, 0x100, URZ ;  /* 0x0000010008167890 */ /* 0x000fe4000fffe0ff */
[----:B------:R-:W-:Y:S02]  /*9b70*/  UIADD3.64 UR12, UPT, UPT, UR6, -UR12, URZ ;  /* 0x8000000c060c7297 */ /* 0x000fe4000fffe0ff */
[----:B------:R-:W-:Y:S02]  /*9b80*/  UIADD3.64 UR18, UPT, UPT, UR26, 0x100, URZ ;  /* 0x000001001a127897 */ /* 0x000fe4000fffe0ff */
[----:B------:R-:W-:-:S02]  /*9b90*/  UIADD3 UR23, UPT, UPT, UR8, 0x100, URZ ;  /* 0x0000010008177890 */ /* 0x000fc4000fffe0ff */
[----:B------:R-:W-:Y:S01]  /*9ba0*/  UIADD3.64 UR24, UPT, UPT, UR26, 0x200, URZ ;  /* 0x000002001a187897 */ /* 0x000fe2000fffe0ff */
[----:B------:R-:W-:Y:S01]  /*9bb0*/  UMOV UR28, 0x0 ;  /* 0x00000000001c7882 */ /* 0x000fe20000000000 */
[----:B------:R-:W-:Y:S01]  /*9bc0*/  UMOV UR29, 0x8408490 ;  /* 0x08408490001d7882 */ /* 0x000fe20000000000 */
[----:B------:R-:W-:Y:S01]  /*9bd0*/  UMOV UR15, 0x40004040 ;  /* 0x40004040000f7882 */ /* 0x000fe20000000000 */
[----:B------:R-:W-:Y:S01]  /*9be0*/  UMOV UR7, 0x80004020 ;  /* 0x8000402000077882 */ /* 0x000fe20000000000 */
[----:B------:R-:W-:Y:S01]  /*9bf0*/  UMOV UR30, 0x0 ;  /* 0x00000000001e7882 */ /* 0x000fe20000000000 */
[----:B------:R-:W-:Y:S01]  /*9c00*/  UMOV UR31, 0x8408490 ;  /* 0x08408490001f7882 */ /* 0x000fe20000000000 */
[----:B------:R-:W-:Y:S01]  /*9c10*/  UMOV UR32, 0x0 ;  /* 0x0000000000207882 */ /* 0x000fe20000000000 */
[----:B------:R-:W-:Y:S01]  /*9c20*/  UMOV UR33, 0x8408490 ;  /* 0x0840849000217882 */ /* 0x000fe20000000000 */
[----:B------:R-:W-:Y:S01]  /*9c30*/  UMOV UR4, UR11 ;  /* 0x0000000b00047c82 */ /* 0x000fe20008000000 */
[----:B------:R-:W-:Y:S01]  /*9c40*/  UMOV UR5, URZ ;  /* 0x000000ff00057c82 */ /* 0x000fe20008000000 */
[----:B------:R1:W-:Y:S01]  /*9c50*/  UTCQMMA gdesc[UR14], gdesc[UR6], tmem[UR8], tmem[UR28], idesc[UR29], !UPT ;  /* 0x00ff1c060e0075ea */ /* 0x0003e2000f800308 */
[----:B------:R-:W-:Y:S01]  /*9c60*/  UMOV UR34, 0x0 ;  /* 0x0000000000227882 */ /* 0x000fe20000000000 */
[----:B------:R-:W-:Y:S01]  /*9c70*/  UMOV UR35, 0x8408490 ;  /* 0x0840849000237882 */ /* 0x000fe20000000000 */
[----:B------:R1:W-:Y:S01]  /*9c80*/  UTCQMMA gdesc[UR26], gdesc[UR12], tmem[UR8], tmem[UR30], idesc[UR31], UPT ;  /* 0x00ff1e0c1a0075ea */ /* 0x0003e2000b800308 */
[----:B------:R-:W-:Y:S01]  /*9c90*/  UMOV UR4, UR4 ;  /* 0x0000000400047c82 */ /* 0x000fe20008000000 */
[----:B------:R1:W-:Y:S01]  /*9ca0*/  UTCQMMA gdesc[UR18], gdesc[UR6], tmem[UR22], tmem[UR32], idesc[UR33], !UPT ;  /* 0x00ff2006120075ea */ /* 0x0003e2000f800316 */
[----:B------:R1:W-:Y:S01]  /*9cb0*/  UTCQMMA gdesc[UR24], gdesc[UR12], tmem[UR23], tmem[UR34], idesc[UR35], UPT ;  /* 0x00ff220c180075ea */ /* 0x0003e2000b800317 */
[----:B------:R1:W-:Y:S01]  /*9cc0*/  UTCBAR [UR4], URZ ;  /* 0x000000ff040073e9 */ /* 0x0003e200080000ff */
[----:B------:R-:W-:Y:S01]  /*9cd0*/  NOP ;  /* 0x0000000000007918 */ /* 0x000fe20000000000 */
.L_x_6:
[----:B-1----:R-:W-:Y:S01]  /*9ce0*/  UMOV UR4, URZ ;  /* 0x000000ff00047c82 */ /* 0x002fe20008000000 */
[----:B------:R-:W-:Y:S05]  /*9cf0*/  @!P3 BRA `(.L_x_7) ;  /* 0x0000004400e8b947 */ /* 0x000fea0003800000 */
[----:B------:R-:W-:Y:S01]  /*9d00*/  SHF.R.S32.HI R124, RZ, 0x1f, R132 ;  /* 0x0000001fff7c7819 */ /* 0x000fe20000011484 */
[----:B------:R-:W-:Y:S01]  /*9d10*/  IMAD.SHL.U32 R122, R122, 0x40, RZ ;  /* 0x000000407a7a7824 */ /* 0x000fe200078e00ff */
[----:B------:R-:W-:Y:S01]  /*9d20*/  UIADD3 UR4, UPT, UPT, UR9, 0x8000, URZ ;  /* 0x0000800009047890 */ /* 0x000fe2000fffe0ff */
[----:B------:R-:W-:Y:S01]  /*9d30*/  IMAD.SHL.U32 R123, R123, 0x40, RZ ;  /* 0x000000407b7b7824 */ /* 0x000fe200078e00ff */
[----:B------:R-:W-:Y:S01]  /*9d40*/  LEA.HI R124, R124, R132, RZ, 0x6 ;  /* 0x000000847c7c7211 */ /* 0x000fe200078f30ff */
[----:B------:R-:W-:Y:S01]  /*9d50*/  UIADD3 UR6, UPT, UPT, UR9, 0xc000, URZ ;  /* 0x0000c00009067890 */ /* 0x000fe2000fffe0ff */
[----:B------:R1:W-:Y:S01]  /*9d60*/  STL [R1+0x40], R122 ;  /* 0x0000407a01007387 */ /* 0x0003e20000100800 */
[----:B0-----:R-:W-:Y:S01]  /*9d70*/  IADD3 R121, P2, P3, R126, UR16, R122 ;  /* 0x000000107e797c10 */ /* 0x001fe2000fb5e07a */
[----:B------:R-:W-:Y:S01]  /*9d80*/  USHF.R.U32.HI UR4, URZ, 0x4, UR4 ;  /* 0x00000004ff047899 */ /* 0x000fe20008011604 */
[----:B------:R-:W-:Y:S01]  /*9d90*/  SHF.R.S32.HI R124, RZ, 0x6, R124 ;  /* 0x00000006ff7c7819 */ /* 0x000fe2000001147c */
[----:B------:R-:W-:Y:S01]  /*9da0*/  USHF.R.U32.HI UR6, URZ, 0x4, UR6 ;  /* 0x00000004ff067899 */ /* 0x000fe20008011606 */
[----:B------:R-:W-:Y:S01]  /*9db0*/  IMAD.MOV.U32 R126, RZ, RZ, RZ ;  /* 0x000000ffff7e7224 */ /* 0x000fe200078e00ff */
[----:B------:R-:W-:Y:S01]  /*9dc0*/  USGXT.U32 UR22, UR4, 0xe ;  /* 0x0000000e0416789a */ /* 0x000fe20008000000 */
[----:B------:R-:W-:Y:S01]  /*9dd0*/  VIMNMX R124, PT, PT, R124, 0x2, !PT ;  /* 0x000000027c7c7848 */ /* 0x000fe20007fe0100 */
[----:B------:R-:W-:Y:S01]  /*9de0*/  USGXT.U32 UR4, UR6, 0xe ;  /* 0x0000000e0604789a */ /* 0x000fe20008000000 */
[----:B-1----:R-:W-:Y:S01]  /*9df0*/  SHF.R.S32.HI R122, RZ, 0x1f, R122 ;  /* 0x0000001fff7a7819 */ /* 0x002fe2000001147a */
[----:B------:R-:W-:-:S02]  /*9e00*/  UIADD3 UR28, UP1, UPT, UR22, 0x100, URZ ;  /* 0x00000100161c7890 */ /* 0x000fc4000ff3e0ff */
[----:B------:R-:W-:Y:S01]  /*9e10*/  VIADD R125, R124, 0xffffffff ;  /* 0xffffffff7c7d7836 */ /* 0x000fe20000000000 */
[----:B------:R-:W-:Y:S01]  /*9e20*/  UMOV UR5, URZ ;  /* 0x000000ff00057c82 */ /* 0x000fe20008000000 */
[----:B------:R-:W-:Y:S01]  /*9e30*/  SHF.R.S32.HI R124, RZ, 0x1f, R123 ;  /* 0x0000001fff7c7819 */ /* 0x000fe2000001147b */
[----:B------:R0:W-:Y:S01]  /*9e40*/  STL [R1+0x148], R122 ;  /* 0x0001487a01007387 */ /* 0x0001e20000100800 */
[----:B------:R-:W-:Y:S01]  /*9e50*/  UIADD3.X UR29, UPT, UPT, UR5, 0x40004040, URZ, UP1, !UPT ;  /* 0x40004040051d7890 */ /* 0x000fe20008ffe4ff */
[----:B------:R-:W-:Y:S02]  /*9e60*/  UMOV UR14, 0xfffffffe ;  /* 0xfffffffe000e7882 */ /* 0x000fe40000000000 */
[----:B------:R1:W-:Y:S01]  /*9e70*/  STL [R1+0x8], R125 ;  /* 0x0000087d01007387 */ /* 0x0003e20000100800 */
[----:B------:R-:W-:Y:S01]  /*9e80*/  UMOV UR15, 0x7fffbfdf ;  /* 0x7fffbfdf000f7882 */ /* 0x000fe20000000000 */
[----:B------:R-:W2:Y:S01]  /*9e90*/  LDCU UR30, c[0x0][0x3a8] ;  /* 0x00007500ff1e77ac */ /* 0x000ea20008000800 */
[----:B0-----:R-:W-:Y:S01]  /*9ea0*/  IADD3.X R122, PT, PT, R128, UR17, R122, P2, P3 ;  /* 0x00000011807a7c10 */ /* 0x001fe200097e647a */
[----:B------:R-:W-:-:S02]  /*9eb0*/  UIADD3.64 UR14, UPT, UPT, UR4, -UR14, URZ ;  /* 0x8000000e040e7297 */ /* 0x000fc4000fffe0ff */
[----:B------:R-:W-:Y:S02]  /*9ec0*/  UIADD3.64 UR24, UPT, UPT, UR28, 0x100, URZ ;  /* 0x000001001c187897 */ /* 0x000fe4000fffe0ff */
[----:B------:R-:W-:Y:S01]  /*9ed0*/  UIADD3.64 UR26, UPT, UPT, UR28, 0x200, URZ ;  /* 0x000002001c1a7897 */ /* 0x000fe2000fffe0ff */
[----:B------:R-:W-:Y:S01]  /*9ee0*/  UMOV UR23, 0x1 ;  /* 0x0000000100177882 */ /* 0x000fe20000000000 */
[----:B------:R-:W-:Y:S01]  /*9ef0*/  UMOV UR12, UR4 ;  /* 0x00000004000c7c82 */ /* 0x000fe20008000000 */
[----:B-1----:R-:W-:-:S09]  /*9f00*/  UMOV UR13, 0x80004020 ;  /* 0x80004020000d7882 */ /* 0x002fd20000000000 */
.L_x_10:
[----:B------:R-:W3:Y:S01]  /*9f10*/  LDL R127, [R1+0x13c] ;  /* 0x00013c00017f7983 */ /* 0x000ee20000100800 */
[----:B------:R-:W-:Y:S01]  /*9f20*/  IMAD.U32 R126, R126, -0x80000000, RZ ;  /* 0x800000007e7e7824 */ /* 0x000fe200078e00ff */
[----:B------:R-:W-:Y:S02]  /*9f30*/  PRMT R128, RZ, 0x7610, R128 ;  /* 0x00007610ff807816 */ /* 0x000fe40000000080 */
[----:B--2---:R-:W-:Y:S01]  /*9f40*/  IADD3 R124, P5, PT, R121, UR30, RZ ;  /* 0x0000001e797c7c10 */ /* 0x004fe2000ffbe0ff */
[----:B------:R-:W0:Y:S01]  /*9f50*/  SYNCS.PHASECHK.TRANS64.TRYWAIT P3, [UR11], R126 ;  /* 0x0000007eff0075a7 */ /* 0x000e22000806110b */
[C---:B------:R-:W-:Y:S01]  /*9f60*/  ISETP.GT.AND P4, PT, R115.reuse, 0x1, PT ;  /* 0x000000017300780c */ /* 0x040fe20003f84270 */
[----:B------:R1:W-:Y:S01]  /*9f70*/  STL.S16 [R1+0x38], R128 ;  /* 0x0000388001007387 */ /* 0x0003e20000100600 */
[----:B------:R-:W-:Y:S01]  /*9f80*/  ISETP.GT.AND P2, PT, R115, 0x2, PT ;  /* 0x000000027300780c */ /* 0x000fe20003f44270 */
[----:B---3--:R-:W-:Y:S01]  /*9f90*/  IMAD.X R125, R127, 0x1, R122, P5 ;  /* 0x000000017f7d7824 */ /* 0x008fe200028e067a */
[----:B01---5:R-:W-:Y:S11]  /*9fa0*/  @!P3 BRA `(.L_x_8) ;  /* 0x000000dc0014b947 */ /* 0x023ff60003800000 */
.L_x_16:
[----:B------:R-:W2:Y:S04]  /*9fb0*/  LDL R127, [R1+0x138] ;  /* 0x00013800017f7983 */ /* 0x000ea80000100800 */
[----:B------:R0:W-:Y:S04]  /*9fc0*/  STL [R1+0x278], R3 ;  /* 0x0002780301007387 */ /* 0x0001e80000100800 */
[----:B0-----:R-:W3:Y:S04]  /*9fd0*/  LDL R3, [R1+0x38] ;  /* 0x0000380001037983 */ /* 0x001ee80000100800 */
[----:B------:R-:W-:Y:S04]  /*9fe0*/  STL [R1+0x274], R2 ;  /* 0x0002740201007387 */ /* 0x000fe80000100800 */
[----:B------:R-:W-:Y:S04]  /*9ff0*/  STL [R1+0x270], R248 ;  /* 0x000270f801007387 */ /* 0x000fe80000100800 */
[----:B------:R-:W-:Y:S04]  /*a000*/  STL [R1+0x26c], R231 ;  /* 0x00026ce701007387 */ /* 0x000fe80000100800 */
[----:B------:R-:W-:Y:S04]  /*a010*/  STL [R1+0x268], R229 ;  /* 0x000268e501007387 */ /* 0x000fe80000100800 */
[----:B------:R-:W-:Y:S04]  /*a020*/  STL [R1+0x264], R250 ;  /* 0x000264fa01007387 */ /* 0x000fe80000100800 */
[----:B------:R-:W-:Y:S04]  /*a030*/  STL [R1+0x260], R239 ;  /* 0x000260ef01007387 */ /* 0x000fe80000100800 */
[----:B------:R-:W-:Y:S04]  /*a040*/  STL [R1+0x25c], R237 ;  /* 0x00025ced01007387 */ /* 0x000fe80000100800 */
[----:B------:R-:W-:Y:S04]  /*a050*/  STL [R1+0x258], R252 ;  /* 0x000258fc01007387 */ /* 0x000fe80000100800 */
[----:B------:R0:W-:Y:S04]  /*a060*/  STL [R1+0x254], R116 ;  /* 0x0002547401007387 */ /* 0x0001e80000100800 */
[----:B0-----:R-:W4:Y:S01]  /*a070*/  LDL R116, [R1+0x240] ;  /* 0x0002400001747983 */ /* 0x001f220000100800 */
[----:B------:R-:W-:-:S03]  /*a080*/  ISETP.GT.AND P3, PT, R115, 0x3, PT ;  /* 0x000000037300780c */ /* 0x000fc60003f64270 */
[----:B------:R-:W-:Y:S04]  /*a090*/  STL [R1+0x248], R120 ;  /* 0x0002487801007387 */ /* 0x000fe80000100800 */
[----:B------:R-:W-:Y:S01]  /*a0a0*/  STL [R1+0x244], R0 ;  /* 0x0002440001007387 */ /* 0x000fe20000100800 */
[----:B--2---:R-:W-:-:S03]  /*a0b0*/  IADD3 R126, P6, PT, R127, R121, RZ ;  /* 0x000000797f7e7210 */ /* 0x004fc60007fde0ff */
[----:B------:R-:W2:Y:S01]  /*a0c0*/  LDL R127, [R1+0x134] ;  /* 0x00013400017f7983 */ /* 0x000ea20000100800 */
[----:B------:R-:W-:-:S03]  /*a0d0*/  PRMT R2, RZ, 0x7610, R2 ;  /* 0x00007610ff027816 */ /* 0x000fc60000000002 */
[----:B---3--:R2:W3:Y:S02]  /*a0e0*/  @P4 LDG.E.U8 R3, desc[UR20][R124.64] ;  /* 0x000000147c034981 */ /* 0x0084e4000c1e1100 */
[----:B--2---:R-:W-:Y:S01]  /*a0f0*/  IADD3 R124, P5, PT, R127, R121, RZ ;  /* 0x000000797f7c7210 */ /* 0x004fe20007fbe0ff */
[----:B----4-:R-:W-:-:S05]  /*a100*/  IMAD.X R127, R116, 0x1, R122, P6 ;  /* 0x00000001747f7824 */ /* 0x010fca00030e067a */
[----:B------:R-:W2:Y:S04]  /*a110*/  @P2 LDG.E.U8 R2, desc[UR20][R126.64] ;  /* 0x000000147e022981 */ /* 0x000ea8000c1e1100 */
[----:B---3--:R0:W-:Y:S04]  /*a120*/  @P4 STL [R1+0x38], R3 ;  /* 0x0000380301004387 */ /* 0x0081e80000100800 */
[----:B0-----:R-:W3:Y:S04]  /*a130*/  LDL.LU R3, [R1+0x278] ;  /* 0x0002780001037983 */ /* 0x001ee80000300800 */
[----:B------:R-:W4:Y:S04]  /*a140*/  LDL R125, [R1+0x23c] ;  /* 0x00023c00017d7983 */ /* 0x000f280000100800 */
[----:B------:R-:W3:Y:S01]  /*a150*/  LDL R116, [R1+0x124] ;  /* 0x0001240001747983 */ /* 0x000ee20000100800 */
[----:B------:R-:W-:-:S02]  /*a160*/  PRMT R248, RZ, 0x7610, R248 ;  /* 0x00007610fff87816 */ /* 0x000fc400000000f8 */
[----:B------:R-:W-:Y:S01]  /*a170*/  ISETP.GT.AND P4, PT, R115, 0x4, PT ;  /* 0x000000047300780c */ /* 0x000fe20003f84270 */
[----:B--2---:R0:W-:Y:S04]  /*a180*/  STL [R1+0x34], R2 ;  /* 0x0000340201007387 */ /* 0x0041e80000100800 */
[----:B0-----:R-:W2:Y:S04]  /*a190*/  LDL.LU R2, [R1+0x274] ;  /* 0x0002740001027983 */ /* 0x001ea80000300800 */
[----:B------:R-:W2:Y:S01]  /*a1a0*/  LDL R127, [R1+0x130] ;  /* 0x00013000017f7983 */ /* 0x000ea20000100800 */
[----:B----4-:R-:W-:-:S05]  /*a1b0*/  IMAD.X R125, R125, 0x1, R122, P5 ;  /* 0x000000017d7d7824 */ /* 0x010fca00028e067a */
[----:B------:R-:W4:Y:S01]  /*a1c0*/  @P3 LDG.E.U8 R248, desc[UR20][R124.64] ;  /* 0x000000147cf83981 */ /* 0x000f22000c1e1100 */
[----:B--2---:R-:W-:-:S03]  /*a1d0*/  IADD3 R126, P6, PT, R127, R121, RZ ;  /* 0x000000797f7e7210 */ /* 0x004fc60007fde0ff */
[----:B------:R-:W2:Y:S01]  /*a1e0*/  LDL R127, [R1+0x238] ;  /* 0x00023800017f7983 */ /* 0x000ea20000100800 */
[----:B------:R-:W-:-:S03]  /*a1f0*/  PRMT R231, RZ, 0x7610, R231 ;  /* 0x00007610ffe77816 */ /* 0x000fc600000000e7 */
[----:B----4-:R0:W-:Y:S04]  /*a200*/  STL [R1+0x30], R248 ;  /* 0x000030f801007387 */ /* 0x0101e80000100800 */
[----:B0-----:R-:W4:Y:S04]  /*a210*/  LDL.LU R248, [R1+0x270] ;  /* 0x0002700001f87983 */ /* 0x001f280000300800 */
[----:B------:R-:W3:Y:S01]  /*a220*/  LDL R125, [R1+0x12c] ;  /* 0x00012c00017d7983 */ /* 0x000ee20000100800 */
[----:B--2---:R-:W-:-:S05]  /*a230*/  IMAD.X R127, R127, 0x1, R122, P6 ;  /* 0x000000017f7f7824 */ /* 0x004fca00030e067a */
[----:B------:R-:W2:Y:S01]  /*a240*/  @P4 LDG.E.U8 R231, desc[UR20][R126.64] ;  /* 0x000000147ee74981 */ /* 0x000ea2000c1e1100 */
[----:B---3--:R-:W-:-:S03]  /*a250*/  IADD3 R124, P5, PT, R125, R121, RZ ;  /* 0x000000797d7c7210 */ /* 0x008fc60007fbe0ff */
[----:B------:R-:W3:Y:S04]  /*a260*/  LDL R125, [R1+0x234] ;  /* 0x00023400017d7983 */ /* 0x000ee80000100800 */
[----:B--2---:R0:W-:Y:S04]  /*a270*/  STL [R1+0x2c], R231 ;  /* 0x00002ce701007387 */ /* 0x0041e80000100800 */
[----:B0-----:R-:W2:Y:S04]  /*a280*/  LDL.LU R231, [R1+0x26c] ;  /* 0x00026c0001e77983 */ /* 0x001ea80000300800 */
[----:B------:R-:W2:Y:S01]  /*a290*/  LDL R127, [R1+0x128] ;  /* 0x00012800017f7983 */ /* 0x000ea20000100800 */
[----:B------:R-:W-:-:S02]  /*a2a0*/  ISETP.GT.AND P2, PT, R115, 0x5, PT ;  /* 0x000000057300780c */ /* 0x000fc40003f44270 */
[----:B------:R-:W-:Y:S01]  /*a2b0*/  PRMT R229, RZ, 0x7610, R229 ;  /* 0x00007610ffe57816 */ /* 0x000fe200000000e5 */
[----:B---3--:R-:W-:-:S10]  /*a2c0*/  IMAD.X R125, R125, 0x1, R122, P5 ;  /* 0x000000017d7d7824 */ /* 0x008fd400028e067a */
[----:B------:R-:W3:Y:S01]  /*a2d0*/  @P2 LDG.E.U8 R229, desc[UR20][R124.64] ;  /* 0x000000147ce52981 */ /* 0x000ee2000c1e1100 */
[----:B--2---:R-:W-:-:S03]  /*a2e0*/  IADD3 R126, P6, PT, R127, R121, RZ ;  /* 0x000000797f7e7210 */ /* 0x004fc60007fde0ff */
[----:B------:R-:W2:Y:S01]  /*a2f0*/  LDL R127, [R1+0x230] ;  /* 0x00023000017f7983 */ /* 0x000ea20000100800 */
[----:B------:R-:W-:Y:S02]  /*a300*/  ISETP.GT.AND P3, PT, R115, 0x6, PT ;  /* 0x000000067300780c */ /* 0x000fe40003f64270 */
[----:B------:R-:W-:Y:S01]  /*a310*/  PRMT R120, RZ, 0x7610, R120 ;  /* 0x00007610ff787816 */ /* 0x000fe20000000078 */
[----:B---3--:R0:W-:Y:S04]  /*a320*/  STL [R1+0x28], R229 ;  /* 0x000028e501007387 */ /* 0x0081e80000100800 */
[----:B0-----:R-:W3:Y:S04]  /*a330*/  LDL.LU R229, [R1+0x268] ;  /* 0x0002680001e57983 */ /* 0x001ee80000300800 */
[----:B------:R-:W3:Y:S01]  /*a340*/  LDL R125, [R1+0x22c] ;  /* 0x00022c00017d7983 */ /* 0x000ee20000100800 */
[----:B--2---:R-:W-:-:S05]  /*a350*/  IMAD.X R127, R127, 0x1, R122, P6 ;  /* 0x000000017f7f7824 */ /* 0x004fca00030e067a */
[----:B------:R-:W2:Y:S04]  /*a360*/  @P3 LDG.E.U8 R120, desc[UR20][R126.64] ;  /* 0x000000147e783981 */ /* 0x000ea8000c1e1100 */
[----:B------:R-:W3:Y:S01]  /*a370*/  LDL R127, [R1+0x120] ;  /* 0x00012000017f7983 */ /* 0x000ee20000100800 */
[----:B------:R-:W-:-:S03]  /*a380*/  IADD3 R124, P5, PT, R116, R121, RZ ;  /* 0x00000079747c7210 */ /* 0x000fc60007fbe0ff */
[----:B------:R-:W4:Y:S01]  /*a390*/  LDL R116, [R1+0x224] ;  /* 0x0002240001747983 */ /* 0x000f220000100800 */
[----:B------:R-:W-:-:S03]  /*a3a0*/  ISETP.GT.AND P4, PT, R115, 0x7, PT ;  /* 0x000000077300780c */ /* 0x000fc60003f84270 */
[----:B--2---:R-:W-:Y:S01]  /*a3b0*/  STL [R1+0x250], R120 ;  /* 0x0002507801007387 */ /* 0x004fe20000100800 */
[----:B---3--:R-:W-:-:S03]  /*a3c0*/  IADD3 R126, P6, PT, R127, R121, RZ ;  /* 0x000000797f7e7210 */ /* 0x008fc60007fde0ff */
[----:B------:R-:W2:Y:S01]  /*a3d0*/  LDL R127, [R1+0x228] ;  /* 0x00022800017f7983 */ /* 0x000ea20000100800 */
[----:B------:R-:W-:Y:S01]  /*a3e0*/  PRMT R0, RZ, 0x7610, R0 ;  /* 0x00007610ff007816 */ /* 0x000fe20000000000 */
[----:B------:R-:W-:Y:S01]  /*a3f0*/  IMAD.X R125, R125, 0x1, R122, P5 ;  /* 0x000000017d7d7824 */ /* 0x000fe200028e067a */
[----:B------:R-:W-:Y:S02]  /*a400*/  ISETP.GT.AND P2, PT, R115, 0x8, PT ;  /* 0x000000087300780c */ /* 0x000fe40003f44270 */
[----:B------:R-:W-:Y:S02]  /*a410*/  PRMT R250, RZ, 0x7610, R250 ;  /* 0x00007610fffa7816 */ /* 0x000fe400000000fa */
[----:B------:R-:W3:Y:S04]  /*a420*/  @P4 LDG.E.U8 R0, desc[UR20][R124.64] ;  /* 0x000000147c004981 */ /* 0x000ee8000c1e1100 */
[----:B------:R-:W4:Y:S01]  /*a430*/  LDL R125, [R1+0x11c] ;  /* 0x00011c00017d7983 */ /* 0x000f220000100800 */
[----:B--2---:R-:W-:-:S05]  /*a440*/  IMAD.X R127, R127, 0x1, R122, P6 ;  /* 0x000000017f7f7824 */ /* 0x004fca00030e067a */
[----:B------:R-:W2:Y:S04]  /*a450*/  @P2 LDG.E.U8 R250, desc[UR20][R126.64] ;  /* 0x000000147efa2981 */ /* 0x000ea8000c1e1100 */
[----:B---3--:R-:W-:Y:S01]  /*a460*/  STL [R1+0x24c], R0 ;  /* 0x00024c0001007387 */ /* 0x008fe20000100800 */
[----:B----4-:R-:W-:-:S05]  /*a470*/  IADD3 R124, P5, PT, R125, R121, RZ ;  /* 0x000000797d7c7210 */ /* 0x010fca0007fbe0ff */
[----:B------:R-:W-:Y:S02]  /*a480*/  IMAD.X R125, R116, 0x1, R122, P5 ;  /* 0x00000001747d7824 */ /* 0x000fe400028e067a */
[----:B------:R-:W3:Y:S04]  /*a490*/  LDL R116, [R1+0x218] ;  /* 0x0002180001747983 */ /* 0x000ee80000100800 */
[----:B--2---:R0:W-:Y:S04]  /*a4a0*/  STL [R1+0x1c], R250 ;  /* 0x00001cfa01007387 */ /* 0x0041e80000100800 */
[----:B0-----:R-:W2:Y:S04]  /*a4b0*/  LDL.LU R250, [R1+0x264] ;  /* 0x0002640001fa7983 */ /* 0x001ea80000300800 */
[----:B------:R-:W4:Y:S01]  /*a4c0*/  LDL R127, [R1+0x118] ;  /* 0x00011800017f7983 */ /* 0x000f220000100800 */
[----:B------:R-:W-:-:S02]  /*a4d0*/  ISETP.GT.AND P3, PT, R115, 0x9, PT ;  /* 0x000000097300780c */ /* 0x000fc40003f64270 */
[----:B------:R-:W-:-:S11]  /*a4e0*/  PRMT R239, RZ, 0x7610, R239 ;  /* 0x00007610ffef7816 */ /* 0x000fd600000000ef */
[----:B------:R-:W2:Y:S01]  /*a4f0*/  @P3 LDG.E.U8 R239, desc[UR20][R124.64] ;  /* 0x000000147cef3981 */ /* 0x000ea2000c1e1100 */
[----:B----4-:R-:W-:-:S03]  /*a500*/  IADD3 R126, P6, PT, R127, R121, RZ ;  /* 0x000000797f7e7210 */ /* 0x010fc60007fde0ff */
[----:B------:R-:W4:Y:S01]  /*a510*/  LDL R127, [R1+0x220] ;  /* 0x00022000017f7983 */ /* 0x000f220000100800 */
[----:B------:R-:W-:Y:S02]  /*a520*/  ISETP.GT.AND P4, PT, R115, 0xa, PT ;  /* 0x0000000a7300780c */ /* 0x000fe40003f84270 */
[----:B------:R-:W-:Y:S01]  /*a530*/  PRMT R237, RZ, 0x7610, R237 ;  /* 0x00007610ffed7816 */ /* 0x000fe200000000ed */
[----:B--2---:R0:W-:Y:S04]  /*a540*/  STL [R1+0x18], R239 ;  /* 0x000018ef01007387 */ /* 0x0041e80000100800 */
[----:B0-----:R-:W2:Y:S04]  /*a550*/  LDL.LU R239, [R1+0x260] ;  /* 0x0002600001ef7983 */ /* 0x001ea80000300800 */
[----:B------:R-:W2:Y:S01]  /*a560*/  LDL R125, [R1+0x114] ;  /* 0x00011400017d7983 */ /* 0x000ea20000100800 */
[----:B----4-:R-:W-:-:S05]  /*a570*/  IMAD.X R127, R127, 0x1, R122, P6 ;  /* 0x000000017f7f7824 */ /* 0x010fca00030e067a */
[----:B------:R-:W4:Y:S01]  /*a580*/  @P4 LDG.E.U8 R237, desc[UR20][R126.64] ;  /* 0x000000147eed4981 */ /* 0x000f22000c1e1100 */
[----:B--2---:R-:W-:-:S03]  /*a590*/  IADD3 R124, P5, PT, R125, R121, RZ ;  /* 0x000000797d7c7210 */ /* 0x004fc60007fbe0ff */
[----:B------:R-:W2:Y:S04]  /*a5a0*/  LDL R125, [R1+0x21c] ;  /* 0x00021c00017d7983 */ /* 0x000ea80000100800 */
[----:B----4-:R0:W-:Y:S04]  /*a5b0*/  STL [R1+0x14], R237 ;  /* 0x000014ed01007387 */ /* 0x0101e80000100800 */
[----:B0-----:R-:W4:Y:S04]  /*a5c0*/  LDL.LU R237, [R1+0x25c] ;  /* 0x00025c0001ed7983 */ /* 0x001f280000300800 */
[----:B------:R-:W3:Y:S01]  /*a5d0*/  LDL R127, [R1+0x110] ;  /* 0x00011000017f7983 */ /* 0x000ee20000100800 */
[----:B------:R-:W-:-:S02]  /*a5e0*/  ISETP.GT.AND P2, PT, R115, 0xb, PT ;  /* 0x0000000b7300780c */ /* 0x000fc40003f44270 */
[----:B------:R-:W-:Y:S01]  /*a5f0*/  PRMT R252, RZ, 0x7610, R252 ;  /* 0x00007610fffc7816 */ /* 0x000fe200000000fc */
[----:B--2---:R-:W-:-:S10]  /*a600*/  IMAD.X R125, R125, 0x1, R122, P5 ;  /* 0x000000017d7d7824 */ /* 0x004fd400028e067a */
[----:B------:R-:W2:Y:S01]  /*a610*/  @P2 LDG.E.U8 R252, desc[UR20][R124.64] ;  /* 0x000000147cfc2981 */ /* 0x000ea2000c1e1100 */
[----:B---3--:R-:W-:-:S03]  /*a620*/  IADD3 R126, P6, PT, R127, R121, RZ ;  /* 0x000000797f7e7210 */ /* 0x008fc60007fde0ff */
[----:B------:R-:W3:Y:S01]  /*a630*/  LDL R127, [R1+0x10c] ;  /* 0x00010c00017f7983 */ /* 0x000ee20000100800 */
[----:B------:R-:W-:Y:S02]  /*a640*/  ISETP.GT.AND P3, PT, R115, 0xc, PT ;  /* 0x0000000c7300780c */ /* 0x000fe40003f64270 */
[----:B------:R-:W-:Y:S01]  /*a650*/  PRMT R120, RZ, 0x7610, R120 ;  /* 0x00007610ff787816 */ /* 0x000fe20000000078 */
[----:B--2---:R0:W-:Y:S04]  /*a660*/  STL [R1+0x10], R252 ;  /* 0x000010fc01007387 */ /* 0x0041e80000100800 */
[----:B0-----:R-:W2:Y:S04]  /*a670*/  LDL.LU R252, [R1+0x258] ;  /* 0x0002580001fc7983 */ /* 0x001ea80000300800 */
[----:B------:R-:W2:Y:S01]  /*a680*/  LDL R125, [R1+0x214] ;  /* 0x00021400017d7983 */ /* 0x000ea20000100800 */
[----:B---3--:R-:W-:Y:S01]  /*a690*/  IADD3 R124, P5, PT, R127, R121, RZ ;  /* 0x000000797f7c7210 */ /* 0x008fe20007fbe0ff */
[----:B------:R-:W-:Y:S01]  /*a6a0*/  IMAD.X R127, R116, 0x1, R122, P6 ;  /* 0x00000001747f7824 */ /* 0x000fe200030e067a */
[----:B------:R-:W-:Y:S01]  /*a6b0*/  ISETP.GT.AND P4, PT, R115, 0xd, PT ;  /* 0x0000000d7300780c */ /* 0x000fe20003f84270 */
[----:B------:R-:W3:Y:S04]  /*a6c0*/  LDL R116, [R1+0x100] ;  /* 0x0001000001747983 */ /* 0x000ee80000100800 */
[----:B------:R0:W3:Y:S04]  /*a6d0*/  @P3 LDG.E.U8 R120, desc[UR20][R126.64] ;  /* 0x000000147e783981 */ /* 0x0000e8000c1e1100 */
[----:B------:R-:W0:Y:S01]  /*a6e0*/  LDL R127, [R1+0x108] ;  /* 0x00010800017f7983 */ /* 0x000e220000100800 */
[----:B------:R-:W-:-:S02]  /*a6f0*/  PRMT R0, RZ, 0x7610, R0 ;  /* 0x00007610ff007816 */ /* 0x000fc40000000000 */
[----:B------:R-:W-:Y:S01]  /*a700*/  ISETP.GT.AND P2, PT, R115, 0xe, PT ;  /* 0x0000000e7300780c */ /* 0x000fe20003f44270 */
[----:B--2---:R-:W-:-:S05]  /*a710*/  IMAD.X R125, R125, 0x1, R122, P5 ;  /* 0x000000017d7d7824 */ /* 0x004fca00028e067a */
[----:B------:R1:W2:Y:S01]  /*a720*/  @P4 LDG.E.U8 R0, desc[UR20][R124.64] ;  /* 0x000000147c004981 */ /* 0x0002a2000c1e1100 */
[----:B------:R-:W-:-:S03]  /*a730*/  PRMT R251, RZ, 0x7610, R251 ;  /* 0x00007610fffb7816 */ /* 0x000fc600000000fb */
[----:B------:R-:W1:Y:S01]  /*a740*/  LDL R125, [R1+0x104] ;  /* 0x00010400017d7983 */ /* 0x000e620000100800 */
[----:B0-----:R-:W-:-:S03]  /*a750*/  IADD3 R126, P6, PT, R127, R121, RZ ;  /* 0x000000797f7e7210 */ /* 0x001fc60007fde0ff */
[----:B------:R-:W2:Y:S01]  /*a760*/  LDL R127, [R1+0x210] ;  /* 0x00021000017f7983 */ /* 0x000ea20000100800 */
[----:B------:R-:W-:Y:S01]  /*a770*/  ISETP.GT.AND P4, PT, R115, 0x10, PT ;  /* 0x000000107300780c */ /* 0x000fe20003f84270 */
[----:B--2---:R-:W-:-:S05]  /*a780*/  IMAD.X R127, R127, 0x1, R122, P6 ;  /* 0x000000017f7f7824 */ /* 0x004fca00030e067a */
[----:B------:R3:W2:Y:S04]  /*a790*/  @P2 LDG.E.U8 R251, desc[UR20][R126.64] ;  /* 0x000000147efb2981 */ /* 0x0006a8000c1e1100 */
[----:B------:R-:W2:Y:S01]  /*a7a0*/  LDL R127, [R1+0x208] ;  /* 0x00020800017f7983 */ /* 0x000ea20000100800 */
[----:B-1----:R-:W-:-:S03]  /*a7b0*/  IADD3 R124, P5, PT, R125, R121, RZ ;  /* 0x000000797d7c7210 */ /* 0x002fc60007fbe0ff */
[----:B------:R-:W4:Y:S01]  /*a7c0*/  LDL R125, [R1+0x20c] ;  /* 0x00020c00017d7983 */ /* 0x000f220000100800 */
[----:B---3--:R-:W-:Y:S02]  /*a7d0*/  IADD3 R126, P6, PT, R116, R121, RZ ;  /* 0x00000079747e7210 */ /* 0x008fe40007fde0ff */
[----:B------:R-:W-:Y:S01]  /*a7e0*/  PRMT R223, RZ, 0x7610, R223 ;  /* 0x00007610ffdf7816 */ /* 0x000fe200000000df */
[----:B------:R-:W3:Y:S01]  /*a7f0*/  LDL R116, [R1+0x1fc] ;  /* 0x0001fc0001747983 */ /* 0x000ee20000100800 */
[----:B------:R-:W-:Y:S02]  /*a800*/  ISETP.GT.AND P3, PT, R115, 0xf, PT ;  /* 0x0000000f7300780c */ /* 0x000fe40003f64270 */
[----:B------:R-:W-:Y:S01]  /*a810*/  PRMT R249, RZ, 0x7610, R249 ;  /* 0x00007610fff97816 */ /* 0x000fe200000000f9 */
[----:B--2---:R-:W-:-:S05]  /*a820*/  IMAD.X R127, R127, 0x1, R122, P6 ;  /* 0x000000017f7f7824 */ /* 0x004fca00030e067a */
[----:B------:R0:W2:Y:S04]  /*a830*/  @P4 LDG.E.U8 R223, desc[UR20][R126.64] ;  /* 0x000000147edf4981 */ /* 0x0000a8000c1e1100 */
[----:B------:R-:W0:Y:S01]  /*a840*/  LDL R127, [R1+0xf8] ;  /* 0x0000f800017f7983 */ /* 0x000e220000100800 */
[----:B----4-:R-:W-:-:S05]  /*a850*/  IMAD.X R125, R125, 0x1, R122, P5 ;  /* 0x000000017d7d7824 */ /* 0x010fca00028e067a */
[----:B------:R1:W4:Y:S04]  /*a860*/  @P3 LDG.E.U8 R249, desc[UR20][R124.64] ;  /* 0x000000147cf93981 */ /* 0x000328000c1e1100 */
[----:B------:R-:W1:Y:S01]  /*a870*/  LDL R125, [R1+0xfc] ;  /* 0x0000fc00017d7983 */ /* 0x000e620000100800 */
[----:B0-----:R-:W-:-:S03]  /*a880*/  IADD3 R126, P6, PT, R127, R121, RZ ;  /* 0x000000797f7e7210 */ /* 0x001fc60007fde0ff */
[----:B------:R-:W2:Y:S01]  /*a890*/  LDL R127, [R1+0x200] ;  /* 0x00020000017f7983 */ /* 0x000ea20000100800 */
[----:B------:R-:W-:Y:S02]  /*a8a0*/  ISETP.GT.AND P3, PT, R115, 0x12, PT ;  /* 0x000000127300780c */ /* 0x000fe40003f64270 */
[----:B------:R-:W-:Y:S02]  /*a8b0*/  PRMT R219, RZ, 0x7610, R219 ;  /* 0x00007610ffdb7816 */ /* 0x000fe400000000db */
[----:B-1----:R-:W-:Y:S02]  /*a8c0*/  IADD3 R124, P5, PT, R125, R121, RZ ;  /* 0x000000797d7c7210 */ /* 0x002fe40007fbe0ff */
[----:B------:R-:W3:Y:S01]  /*a8d0*/  LDL R125, [R1+0x204] ;  /* 0x00020400017d7983 */ /* 0x000ee20000100800 */
[----:B------:R-:W-:Y:S01]  /*a8e0*/  ISETP.GT.AND P2, PT, R115, 0x11, PT ;  /* 0x000000117300780c */ /* 0x000fe20003f44270 */
[----:B--2---:R-:W-:-:S05]  /*a8f0*/  IMAD.X R127, R127, 0x1, R122, P6 ;  /* 0x000000017f7f7824 */ /* 0x004fca00030e067a */
[----:B------:R0:W2:Y:S04]  /*a900*/  @P3 LDG.E.U8 R219, desc[UR20][R126.64] ;  /* 0x000000147edb3981 */ /* 0x0000a8000c1e1100 */
[----:B------:R-:W0:Y:S01]  /*a910*/  LDL R127, [R1+0xf0] ;  /* 0x0000f000017f7983 */ /* 0x000e220000100800 */
[----:B------:R-:W-:Y:S01]  /*a920*/  PRMT R221, RZ, 0x7610, R221 ;  /* 0x00007610ffdd7816 */ /* 0x000fe200000000dd */
[----:B---3--:R-:W-:-:S05]  /*a930*/  IMAD.X R125, R125, 0x1, R122, P5 ;  /* 0x000000017d7d7824 */ /* 0x008fca00028e067a */
[----:B------:R1:W3:Y:S04]  /*a940*/  @P2 LDG.E.U8 R221, desc[UR20][R124.64] ;  /* 0x000000147cdd2981 */ /* 0x0002e8000c1e1100 */
[----:B------:R-:W1:Y:S01]  /*a950*/  LDL R125, [R1+0xf4] ;  /* 0x0000f400017d7983 */ /* 0x000e620000100800 */
[----:B0-----:R-:W-:-:S03]  /*a960*/  IADD3 R126, P6, PT, R127, R121, RZ ;  /* 0x000000797f7e7210 */ /* 0x001fc60007fde0ff */
[----:B------:R-:W2:Y:S01]  /*a970*/  LDL R127, [R1+0x1f8] ;  /* 0x0001f800017f7983 */ /* 0x000ea20000100800 */
[C---:B------:R-:W-:Y:S02]  /*a980*/  ISETP.GT.AND P4, PT, R115.reuse, 0x13, PT ;  /* 0x000000137300780c */ /* 0x040fe40003f84270 */
[----:B------:R-:W-:Y:S02]  /*a990*/  ISETP.GT.AND P2, PT, R115, 0x14, PT ;  /* 0x000000147300780c */ /* 0x000fe40003f44270 */
[----:B------:R-:W-:Y:S02]  /*a9a0*/  PRMT R217, RZ, 0x7610, R217 ;  /* 0x00007610ffd97816 */ /* 0x000fe400000000d9 */
[----:B-1----:R-:W-:-:S05]  /*a9b0*/  IADD3 R124, P5, PT, R125, R121, RZ ;  /* 0x000000797d7c7210 */ /* 0x002fca0007fbe0ff */
[--C-:B------:R-:W-:Y:S01]  /*a9c0*/  IMAD.X R125, R116, 0x1, R122.reuse, P5 ;  /* 0x00000001747d7824 */ /* 0x100fe200028e067a */
[----:B------:R-:W-:Y:S01]  /*a9d0*/  PRMT R215, RZ, 0x7610, R215 ;  /* 0x00007610ffd77816 */ /* 0x000fe200000000d7 */
[----:B------:R-:W3:Y:S04]  /*a9e0*/  LDL R116, [R1+0x1f0] ;  /* 0x0001f00001747983 */ /* 0x000ee80000100800 */
[----:B------:R0:W3:Y:S04]  /*a9f0*/  @P4 LDG.E.U8 R217, desc[UR20][R124.64] ;  /* 0x000000147cd94981 */ /* 0x0000e8000c1e1100 */
[----:B------:R-:W0:Y:S01]  /*aa00*/  LDL R125, [R1+0xec] ;  /* 0x0000ec00017d7983 */ /* 0x000e220000100800 */
[----:B--2---:R-:W-:-:S05]  /*aa10*/  IMAD.X R127, R127, 0x1, R122, P6 ;  /* 0x000000017f7f7824 */ /* 0x004fca00030e067a */
[----:B------:R1:W2:Y:S04]  /*aa20*/  @P2 LDG.E.U8 R215, desc[UR20][R126.64] ;  /* 0x000000147ed72981 */ /* 0x0002a8000c1e1100 */
[----:B------:R-:W1:Y:S01]  /*aa30*/  LDL R127, [R1+0xe8] ;  /* 0x0000e800017f7983 */ /* 0x000e620000100800 */
[----:B0-----:R-:W-:-:S03]  /*aa40*/  IADD3 R124, P5, PT, R125, R121, RZ ;  /* 0x000000797d7c7210 */ /* 0x001fc60007fbe0ff */
[----:B------:R-:W2:Y:S01]  /*aa50*/  LDL R125, [R1+0x1f4] ;  /* 0x0001f400017d7983 */ /* 0x000ea20000100800 */
[----:B-1----:R-:W-:-:S03]  /*aa60*/  IADD3 R126, P6, PT, R127, R121, RZ ;  /* 0x000000797f7e7210 */ /* 0x002fc60007fde0ff */
[----:B------:R-:W3:Y:S01]  /*aa70*/  LDL R127, [R1+0xe4] ;  /* 0x0000e400017f7983 */ /* 0x000ee20000100800 */
[C---:B------:R-:W-:Y:S02]  /*aa80*/  ISETP.GT.AND P3, PT, R115.reuse, 0x15, PT ;  /* 0x000000157300780c */ /* 0x040fe40003f64270 */
[----:B------:R-:W-:Y:S02]  /*aa90*/  ISETP.GT.AND P4, PT, R115, 0x16, PT ;  /* 0x000000167300780c */ /* 0x000fe40003f84270 */
[----:B------:R-:W-:Y:S02]  /*aaa0*/  PRMT R213, RZ, 0x7610, R213 ;  /* 0x00007610ffd57816 */ /* 0x000fe400000000d5 */
[----:B------:R-:W-:Y:S01]  /*aab0*/  PRMT R211, RZ, 0x7610, R211 ;  /* 0x00007610ffd37816 */ /* 0x000fe200000000d3 */
[----:B--2---:R-:W-:-:S06]  /*aac0*/  IMAD.X R125, R125, 0x1, R122, P5 ;  /* 0x000000017d7d7824 */ /* 0x004fcc00028e067a */
[----:B------:R3:W2:Y:S04]  /*aad0*/  @P3 LDG.E.U8 R213, desc[UR20][R124.64] ;  /* 0x000000147cd53981 */ /* 0x0006a8000c1e1100 */
[----:B------:R-:W2:Y:S01]  /*aae0*/  LDL R125, [R1+0x1ec] ;  /* 0x0001ec00017d7983 */ /* 0x000ea20000100800 */
[----:B---3--:R-:W-:Y:S01]  /*aaf0*/  IADD3 R124, P5, PT, R127, R121, RZ ;  /* 0x000000797f7c7210 */ /* 0x008fe20007fbe0ff */
[----:B------:R-:W-:Y:S01]  /*ab00*/  IMAD.X R127, R116, 0x1, R122, P6 ;  /* 0x00000001747f7824 */ /* 0x000fe200030e067a */
[----:B------:R-:W-:Y:S01]  /*ab10*/  ISETP.GT.AND P2, PT, R115, 0x17, PT ;  /* 0x000000177300780c */ /* 0x000fe20003f44270 */
[----:B------:R-:W3:Y:S04]  /*ab20*/  LDL R116, [R1+0xd8] ;  /* 0x0000d80001747983 */ /* 0x000ee80000100800 */
[----:B------:R0:W2:Y:S04]  /*ab30*/  @P4 LDG.E.U8 R211, desc[UR20][R126.64] ;  /* 0x000000147ed34981 */ /* 0x0000a8000c1e1100 */
[----:B------:R-:W0:Y:S01]  /*ab40*/  LDL R127, [R1+0xe0] ;  /* 0x0000e000017f7983 */ /* 0x000e220000100800 */
[----:B------:R-:W-:-:S02]  /*ab50*/  PRMT R210, RZ, 0x7610, R210 ;  /* 0x00007610ffd27816 */ /* 0x000fc400000000d2 */
[----:B------:R-:W-:Y:S02]  /*ab60*/  ISETP.GT.AND P3, PT, R115, 0x18, PT ;  /* 0x000000187300780c */ /* 0x000fe40003f64270 */
[----:B0-----:R-:W-:Y:S02]  /*ab70*/  IADD3 R126, P6, PT, R127, R121, RZ ;  /* 0x000000797f7e7210 */ /* 0x001fe40007fde0ff */
[----:B------:R-:W3:Y:S01]  /*ab80*/  LDL R127, [R1+0x1e8] ;  /* 0x0001e800017f7983 */ /* 0x000ee20000100800 */
[----:B--2---:R-:W-:-:S05]  /*ab90*/  IMAD.X R125, R125, 0x1, R122, P5 ;  /* 0x000000017d7d7824 */ /* 0x004fca00028e067a */
[----:B------:R0:W2:Y:S01]  /*aba0*/  @P2 LDG.E.U8 R210, desc[UR20][R124.64] ;  /* 0x000000147cd22981 */ /* 0x0000a2000c1e1100 */
[----:B------:R-:W-:-:S03]  /*abb0*/  PRMT R209, RZ, 0x7610, R209 ;  /* 0x00007610ffd17816 */ /* 0x000fc600000000d1 */
[----:B------:R-:W0:Y:S01]  /*abc0*/  LDL R125, [R1+0xdc] ;  /* 0x0000dc00017d7983 */ /* 0x000e220000100800 */
[----:B---3--:R-:W-:-:S05]  /*abd0*/  IMAD.X R127, R127, 0x1, R122, P6 ;  /* 0x000000017f7f7824 */ /* 0x008fca00030e067a */
[----:B------:R1:W3:Y:S04]  /*abe0*/  @P3 LDG.E.U8 R209, desc[UR20][R126.64] ;  /* 0x000000147ed13981 */ /* 0x0002e8000c1e1100 */
[----:B------:R-:W2:Y:S01]  /*abf0*/  LDL R127, [R1+0x1e0] ;  /* 0x0001e000017f7983 */ /* 0x000ea20000100800 */
[----:B0-----:R-:W-:-:S03]  /*ac00*/  IADD3 R124, P5, PT, R125, R121, RZ ;  /* 0x000000797d7c7210 */ /* 0x001fc60007fbe0ff */
[----:B------:R-:W3:Y:S01]  /*ac10*/  LDL R125, [R1+0x1e4] ;  /* 0x0001e400017d7983 */ /* 0x000ee20000100800 */
[C---:B------:R-:W-:Y:S02]  /*ac20*/  ISETP.GT.AND P2, PT, R115.reuse, 0x1a, PT ;  /* 0x0000001a7300780c */ /* 0x040fe40003f44270 */
[----:B-1----:R-:W-:Y:S02]  /*ac30*/  IADD3 R126, P6, PT, R116, R121, RZ ;  /* 0x00000079747e7210 */ /* 0x002fe40007fde0ff */
[----:B------:R-:W-:Y:S01]  /*ac40*/  PRMT R205, RZ, 0x7610, R205 ;  /* 0x00007610ffcd7816 */ /* 0x000fe200000000cd */
[----:B------:R-:W3:Y:S01]  /*ac50*/  LDL R116, [R1+0x1d4] ;  /* 0x0001d40001747983 */ /* 0x000ee20000100800 */
[----:B------:R-:W-:Y:S01]  /*ac60*/  ISETP.GT.AND P4, PT, R115, 0x19, PT ;  /* 0x000000197300780c */ /* 0x000fe20003f84270 */
[----:B--2---:R-:W-:-:S06]  /*ac70*/  IMAD.X R127, R127, 0x1, R122, P6 ;  /* 0x000000017f7f7824 */ /* 0x004fcc00030e067a */
        /* <DEDUP_REMOVED lines=96> */
[----:B------:R-:W-:Y:S01]  /*b280*/  IMAD.X R125, R116, 0x1, R122, P5 ;  /* 0x00000001747d7824 */ /* 0x000fe200028e067a */
        /* <DEDUP_REMOVED lines=89> */
[--C-:B------:R-:W-:Y:S01]  /*b820*/  IMAD.X R127, R116, 0x1, R122.reuse, P6 ;  /* 0x00000001747f7824 */ /* 0x100fe200030e067a */
[----:B------:R-:W-:Y:S01]  /*b830*/  ISETP.GT.AND P2, PT, R115, 0x35, PT ;  /* 0x000000357300780c */ /* 0x000fe20003f44270 */
[----:B------:R-:W3:Y:S04]  /*b840*/  LDL R116, [R1+0x60] ;  /* 0x0000600001747983 */ /* 0x000ee80000100800 */
[----:B------:R0:W3:Y:S04]  /*b850*/  @P4 LDG.E.U8 R152, desc[UR20][R126.64] ;  /* 0x000000147e984981 */ /* 0x0000e8000c1e1100 */
[----:B------:R-:W0:Y:S01]  /*b860*/  LDL R127, [R1+0x68] ;  /* 0x00006800017f7983 */ /* 0x000e220000100800 */
[----:B------:R-:W-:Y:S01]  /*b870*/  PRMT R151, RZ, 0x7610, R151 ;  /* 0x00007610ff977816 */ /* 0x000fe20000000097 */
[----:B--2---:R-:W-:-:S05]  /*b880*/  IMAD.X R125, R125, 0x1, R122, P5 ;  /* 0x000000017d7d7824 */ /* 0x004fca00028e067a */
[----:B------:R1:W2:Y:S04]  /*b890*/  @P2 LDG.E.U8 R151, desc[UR20][R124.64] ;  /* 0x000000147c972981 */ /* 0x0002a8000c1e1100 */
[----:B------:R-:W1:Y:S01]  /*b8a0*/  LDL R125, [R1+0x64] ;  /* 0x00006400017d7983 */ /* 0x000e620000100800 */
[----:B0-----:R-:W-:-:S03]  /*b8b0*/  IADD3 R126, P6, PT, R127, R121, RZ ;  /* 0x000000797f7e7210 */ /* 0x001fc60007fde0ff */
[----:B------:R-:W2:Y:S01]  /*b8c0*/  LDL R127, [R1+0x170] ;  /* 0x00017000017f7983 */ /* 0x000ea20000100800 */
[----:B------:R-:W-:Y:S02]  /*b8d0*/  ISETP.GT.AND P3, PT, R115, 0x36, PT ;  /* 0x000000367300780c */ /* 0x000fe40003f64270 */
[----:B------:R-:W-:Y:S02]  /*b8e0*/  PRMT R149, RZ, 0x7610, R149 ;  /* 0x00007610ff957816 */ /* 0x000fe40000000095 */
[----:B-1----:R-:W-:Y:S02]  /*b8f0*/  IADD3 R124, P5, PT, R125, R121, RZ ;  /* 0x000000797d7c7210 */ /* 0x002fe40007fbe0ff */
[----:B------:R-:W4:Y:S01]  /*b900*/  LDL R125, [R1+0x16c] ;  /* 0x00016c00017d7983 */ /* 0x000f220000100800 */
[----:B--2---:R-:W-:-:S06]  /*b910*/  IMAD.X R127, R127, 0x1, R122, P6 ;  /* 0x000000017f7f7824 */ /* 0x004fcc00030e067a */
[----:B------:R3:W2:Y:S04]  /*b920*/  @P3 LDG.E.U8 R149, desc[UR20][R126.64] ;  /* 0x000000147e953981 */ /* 0x0006a8000c1e1100 */
[----:B------:R-:W2:Y:S01]  /*b930*/  LDL R127, [R1+0x168] ;  /* 0x00016800017f7983 */ /* 0x000ea20000100800 */
[C---:B------:R-:W-:Y:S02]  /*b940*/  ISETP.GT.AND P4, PT, R115.reuse, 0x37, PT ;  /* 0x000000377300780c */ /* 0x040fe40003f84270 */
[----:B------:R-:W-:Y:S02]  /*b950*/  ISETP.GT.AND P2, PT, R115, 0x38, PT ;  /* 0x000000387300780c */ /* 0x000fe40003f44270 */
[----:B------:R-:W-:Y:S02]  /*b960*/  PRMT R146, RZ, 0x7610, R146 ;  /* 0x00007610ff927816 */ /* 0x000fe40000000092 */
[----:B---3--:R-:W-:-:S02]  /*b970*/  IADD3 R126, P6, PT, R116, R121, RZ ;  /* 0x00000079747e7210 */ /* 0x008fc40007fde0ff */
[----:B------:R-:W-:Y:S01]  /*b980*/  PRMT R145, RZ, 0x7610, R145 ;  /* 0x00007610ff917816 */ /* 0x000fe20000000091 */
[----:B------:R-:W3:Y:S01]  /*b990*/  LDL R116, [R1+0x15c] ;  /* 0x00015c0001747983 */ /* 0x000ee20000100800 */
[----:B----4-:R-:W-:-:S05]  /*b9a0*/  IMAD.X R125, R125, 0x1, R122, P5 ;  /* 0x000000017d7d7824 */ /* 0x010fca00028e067a */
[----:B------:R0:W4:Y:S04]  /*b9b0*/  @P4 LDG.E.U8 R146, desc[UR20][R124.64] ;  /* 0x000000147c924981 */ /* 0x000128000c1e1100 */
        /* <DEDUP_REMOVED lines=14> */
[----:B------:R-:W0:Y:S01]  /*baa0*/  LDL R125, [R1+0x54] ;  /* 0x00005400017d7983 */ /* 0x000e220000100800 */
[----:B---3--:R-:W-:-:S05]  /*bab0*/  IMAD.X R127, R127, 0x1, R122, P6 ;  /* 0x000000017f7f7824 */ /* 0x008fca00030e067a */
[----:B------:R1:W3:Y:S04]  /*bac0*/  @P4 LDG.E.U8 R140, desc[UR20][R126.64] ;  /* 0x000000147e8c4981 */ /* 0x0002e8000c1e1100 */
[----:B------:R-:W1:Y:S01]  /*bad0*/  LDL R127, [R1+0x50] ;  /* 0x00005000017f7983 */ /* 0x000e620000100800 */
[----:B------:R-:W-:Y:S02]  /*bae0*/  ISETP.GT.AND P2, PT, R115, 0x3b, PT ;  /* 0x0000003b7300780c */ /* 0x000fe40003f44270 */
[----:B------:R-:W-:Y:S02]  /*baf0*/  PRMT R139, RZ, 0x7610, R139 ;  /* 0x00007610ff8b7816 */ /* 0x000fe4000000008b */
[----:B0-----:R-:W-:-:S05]  /*bb00*/  IADD3 R124, P5, PT, R125, R121, RZ ;  /* 0x000000797d7c7210 */ /* 0x001fca0007fbe0ff */
[----:B------:R-:W-:Y:S01]  /*bb10*/  IMAD.X R125, R116, 0x1, R122, P5 ;  /* 0x00000001747d7824 */ /* 0x000fe200028e067a */
[----:B------:R-:W-:Y:S01]  /*bb20*/  ISETP.GT.AND P3, PT, R115, 0x3c, PT ;  /* 0x0000003c7300780c */ /* 0x000fe20003f64270 */
[----:B------:R-:W2:Y:S04]  /*bb30*/  LDL R116, [R1+0x150] ;  /* 0x0001500001747983 */ /* 0x000ea80000100800 */
[----:B------:R0:W2:Y:S04]  /*bb40*/  @P2 LDG.E.U8 R139, desc[UR20][R124.64] ;  /* 0x000000147c8b2981 */ /* 0x0000a8000c1e1100 */
[----:B------:R-:W0:Y:S01]  /*bb50*/  LDL R125, [R1+0x4c] ;  /* 0x00004c00017d7983 */ /* 0x000e220000100800 */
[----:B-1----:R-:W-:-:S03]  /*bb60*/  IADD3 R126, P6, PT, R127, R121, RZ ;  /* 0x000000797f7e7210 */ /* 0x002fc60007fde0ff */
[----:B------:R-:W2:Y:S01]  /*bb70*/  LDL R127, [R1+0x158] ;  /* 0x00015800017f7983 */ /* 0x000ea20000100800 */
[----:B------:R-:W-:Y:S02]  /*bb80*/  PRMT R137, RZ, 0x7610, R137 ;  /* 0x00007610ff897816 */ /* 0x000fe40000000089 */
[----:B0-----:R-:W-:Y:S02]  /*bb90*/  IADD3 R124, P5, PT, R125, R121, RZ ;  /* 0x000000797d7c7210 */ /* 0x001fe40007fbe0ff */
[----:B------:R-:W3:Y:S01]  /*bba0*/  LDL R125, [R1+0x154] ;  /* 0x00015400017d7983 */ /* 0x000ee20000100800 */
[----:B--2---:R-:W-:-:S05]  /*bbb0*/  IMAD.X R127, R127, 0x1, R122, P6 ;  /* 0x000000017f7f7824 */ /* 0x004fca00030e067a */
[----:B------:R0:W2:Y:S04]  /*bbc0*/  @P3 LDG.E.U8 R137, desc[UR20][R126.64] ;  /* 0x000000147e893981 */ /* 0x0000a8000c1e1100 */
[----:B------:R-:W0:Y:S01]  /*bbd0*/  LDL R127, [R1+0x48] ;  /* 0x00004800017f7983 */ /* 0x000e220000100800 */
[----:B------:R-:W-:Y:S02]  /*bbe0*/  ISETP.GT.AND P4, PT, R115, 0x3d, PT ;  /* 0x0000003d7300780c */ /* 0x000fe40003f84270 */
[----:B------:R-:W-:Y:S01]  /*bbf0*/  PRMT R134, RZ, 0x7610, R134 ;  /* 0x00007610ff867816 */ /* 0x000fe20000000086 */
[----:B---3--:R-:W-:-:S10]  /*bc00*/  IMAD.X R125, R125, 0x1, R122, P5 ;  /* 0x000000017d7d7824 */ /* 0x008fd400028e067a */
[----:B------:R1:W3:Y:S04]  /*bc10*/  @P4 LDG.E.U8 R134, desc[UR20][R124.64] ;  /* 0x000000147c864981 */ /* 0x0002e8000c1e1100 */
[----:B------:R-:W2:Y:S01]  /*bc20*/  LDL R125, [R1+0x14c] ;  /* 0x00014c00017d7983 */ /* 0x000ea20000100800 */
[----:B0-----:R-:W-:-:S03]  /*bc30*/  IADD3 R126, P5, PT, R127, R121, RZ ;  /* 0x000000797f7e7210 */ /* 0x001fc60007fbe0ff */
[----:B------:R-:W1:Y:S01]  /*bc40*/  LDL R127, [R1+0x44] ;  /* 0x00004400017f7983 */ /* 0x000e620000100800 */
[C---:B------:R-:W-:Y:S02]  /*bc50*/  ISETP.GT.AND P3, PT, R115.reuse, 0x3f, PT ;  /* 0x0000003f7300780c */ /* 0x040fe40003f64270 */
[----:B------:R-:W-:Y:S02]  /*bc60*/  ISETP.GT.AND P2, PT, R115, 0x3e, PT ;  /* 0x0000003e7300780c */ /* 0x000fe40003f44270 */
[----:B------:R-:W-:Y:S02]  /*bc70*/  PRMT R131, RZ, 0x7610, R131 ;  /* 0x00007610ff837816 */ /* 0x000fe40000000083 */
[----:B------:R-:W-:Y:S02]  /*bc80*/  PRMT R133, RZ, 0x7610, R133 ;  /* 0x00007610ff857816 */ /* 0x000fe40000000085 */
[----:B------:R-:W-:Y:S02]  /*bc90*/  PRMT R128, RZ, 0x7610, R128 ;  /* 0x00007610ff807816 */ /* 0x000fe40000000080 */
[----:B------:R-:W-:-:S02]  /*bca0*/  PRMT R129, RZ, 0x7610, R129 ;  /* 0x00007610ff817816 */ /* 0x000fc40000000081 */
[----:B------:R-:W-:Y:S02]  /*bcb0*/  PRMT R130, RZ, 0x7610, R130 ;  /* 0x00007610ff827816 */ /* 0x000fe40000000082 */
[----:B------:R-:W-:Y:S02]  /*bcc0*/  PRMT R132, RZ, 0x7610, R132 ;  /* 0x00007610ff847816 */ /* 0x000fe40000000084 */
        /* <DEDUP_REMOVED lines=15> */
[----:B-1----:R-:W-:Y:S01]  /*bdc0*/  IADD3 R124, P4, PT, R127, R121, RZ ;  /* 0x000000797f7c7210 */ /* 0x002fe20007f9e0ff */
[----:B------:R-:W-:-:S02]  /*bdd0*/  IMAD.X R127, R116, 0x1, R122, P5 ;  /* 0x00000001747f7824 */ /* 0x000fc400028e067a */
[----:B------:R-:W0:Y:S01]  /*bde0*/  S2R R116, SR_TID.X ;  /* 0x0000000000747919 */ /* 0x000e220000002100 */
[----:B------:R-:W-:Y:S01]  /*bdf0*/  ISETP.GT.AND P5, PT, R115, RZ, PT ;  /* 0x000000ff7300720c */ /* 0x000fe20003fa4270 */
[----:B--2---:R-:W-:Y:S01]  /*be00*/  IMAD.X R125, R125, 0x1, R122, P4 ;  /* 0x000000017d7d7824 */ /* 0x004fe200020e067a */
[----:B------:R-:W2:Y:S04]  /*be10*/  @P2 LDG.E.U8 R133, desc[UR20][R126.64] ;  /* 0x000000147e852981 */ /* 0x000ea8000c1e1100 */
[----:B------:R1:W2:Y:S07]  /*be20*/  @P3 LDG.E.U8 R131, desc[UR20][R124.64] ;  /* 0x000000147c833981 */ /* 0x0002ae000c1e1100 */
[----:B-1----:R-:W-:-:S02]  /*be30*/  @P5 IMAD.MOV.U32 R124, RZ, RZ, R121 ;  /* 0x000000ffff7c5224 */ /* 0x002fc400078e0079 */
[----:B------:R-:W-:-:S05]  /*be40*/  @P5 IMAD.MOV.U32 R125, RZ, RZ, R122 ;  /* 0x000000ffff7d5224 */ /* 0x000fca00078e007a */
[----:B------:R1:W2:Y:S01]  /*be50*/  @P5 LDG.E.U8 R128, desc[UR20][R124.64] ;  /* 0x000000147c805981 */ /* 0x0002a2000c1e1100 */
[----:B0-----:R-:W-:-:S04]  /*be60*/  LOP3.LUT R116, R116, 0x3f, RZ, 0xc0, !PT ;  /* 0x0000003f74747812 */ /* 0x001fc800078ec0ff */
[----:B------:R-:W-:Y:S02]  /*be70*/  ISETP.GE.AND P4, PT, R116, R115, PT ;  /* 0x000000737400720c */ /* 0x000fe40003f86270 */
[C---:B------:R-:W-:Y:S01]  /*be80*/  IADD3 R247, P2, PT, R123.reuse, R247, RZ ;  /* 0x000000f77bf77210 */ /* 0x040fe20007f5e0ff */
[----:B------:R-:W2:Y:S01]  /*be90*/  LDL.LU R116, [R1+0x254] ;  /* 0x0002540001747983 */ /* 0x000ea20000300800 */
[----:B------:R-:W-:Y:S01]  /*bea0*/  BAR.SYNC.DEFER_BLOCKING 0x0 ;  /* 0x0000000000007b1d */ /* 0x000fe20000010000 */
[----:B------:R-:W-:Y:S02]  /*beb0*/  SHF.R.S32.HI R127, RZ, 0x1f, R123 ;  /* 0x0000001fff7f7819 */ /* 0x000fe4000001147b */
[----:B------:R-:W-:-:S03]  /*bec0*/  IADD3 R117, P3, PT, R123, R117, RZ ;  /* 0x000000757b757210 */ /* 0x000fc60007f7e0ff */
[C---:B------:R-:W-:Y:S01]  /*bed0*/  IMAD.X R245, R127.reuse, 0x1, R245, P2 ;  /* 0x000000017ff57824 */ /* 0x040fe200010e06f5 */
[----:B-1----:R-:W-:Y:S01]  /*bee0*/  PRMT R124, RZ, 0x7610, R124 ;  /* 0x00007610ff7c7816 */ /* 0x002fe2000000007c */
[----:B------:R-:W-:Y:S02]  /*bef0*/  IMAD.X R118, R127, 0x1, R118, P3 ;  /* 0x000000017f767824 */ /* 0x000fe400018e0676 */
[----:B------:R-:W-:Y:S02]  /*bf00*/  @!P4 IMAD.MOV.U32 R126, RZ, RZ, R247 ;  /* 0x000000ffff7ec224 */ /* 0x000fe400078e00f7 */
[----:B------:R-:W-:Y:S01]  /*bf10*/  @!P4 IMAD.MOV.U32 R127, RZ, RZ, R245 ;  /* 0x000000ffff7fc224 */ /* 0x000fe200078e00f5 */
[----:B------:R-:W-:Y:S02]  /*bf20*/  PRMT R125, RZ, 0x7610, R125 ;  /* 0x00007610ff7d7816 */ /* 0x000fe4000000007d */
[C---:B------:R-:W-:Y:S02]  /*bf30*/  IADD3 R119, P2, PT, R123.reuse, R119, RZ ;  /* 0x000000777b777210 */ /* 0x040fe40007f5e0ff */
[----:B------:R0:W2:Y:S01]  /*bf40*/  @!P4 LDG.E.U8 R124, desc[UR20][R126.64] ;  /* 0x000000147e7cc981 */ /* 0x0000a2000c1e1100 */
[----:B------:R-:W-:Y:S01]  /*bf50*/  IADD3 R114, P3, PT, R123, R114, RZ ;  /* 0x000000727b727210 */ /* 0x000fe20007f7e0ff */
[----:B0-----:R-:W-:-:S02]  /*bf60*/  @!P4 IMAD.MOV.U32 R126, RZ, RZ, R117 ;  /* 0x000000ffff7ec224 */ /* 0x001fc400078e0075 */
[----:B------:R-:W-:-:S05]  /*bf70*/  @!P4 IMAD.MOV.U32 R127, RZ, RZ, R118 ;  /* 0x000000ffff7fc224 */ /* 0x000fca00078e0076 */
[----:B------:R0:W2:Y:S02]  /*bf80*/  @!P4 LDG.E.U8 R125, desc[UR20][R126.64] ;  /* 0x000000147e7dc981 */ /* 0x0000a4000c1e1100 */
[----:B0-----:R-:W-:Y:S01]  /*bf90*/  SHF.R.S32.HI R127, RZ, 0x1f, R123 ;  /* 0x0000001fff7f7819 */ /* 0x001fe2000001147b */
[----:B------:R-:W-:-:S04]  /*bfa0*/  @!P4 IMAD.MOV.U32 R126, RZ, RZ, R119 ;  /* 0x000000ffff7ec224 */ /* 0x000fc800078e0077 */
[C---:B------:R-:W-:Y:S02]  /*bfb0*/  IMAD.X R113, R127.reuse, 0x1, R113, P2 ;  /* 0x000000017f717824 */ /* 0x040fe400010e0671 */
[----:B------:R-:W-:Y:S02]  /*bfc0*/  IMAD.X R111, R127, 0x1, R111, P3 ;  /* 0x000000017f6f7824 */ /* 0x000fe400018e066f */
[----:B------:R-:W-:Y:S01]  /*bfd0*/  @!P4 IMAD.MOV.U32 R127, RZ, RZ, R113 ;  /* 0x000000ffff7fc224 */ /* 0x000fe200078e0071 */
[----:B------:R-:W-:-:S04]  /*bfe0*/  IADD3 R112, P2, PT, R123, R112, RZ ;  /* 0x000000707b707210 */ /* 0x000fc80007f5e0ff */
[----:B------:R0:W2:Y:S02]  /*bff0*/  @!P4 LDG.E.U8 R129, desc[UR20][R126.64] ;  /* 0x000000147e81c981 */ /* 0x0000a4000c1e1100 */
[----:B0-----:R-:W-:Y:S01]  /*c000*/  SHF.R.S32.HI R127, RZ, 0x1f, R123 ;  /* 0x0000001fff7f7819 */ /* 0x001fe2000001147b */
[----:B------:R-:W-:-:S04]  /*c010*/  @!P4 IMAD.MOV.U32 R126, RZ, RZ, R114 ;  /* 0x000000ffff7ec224 */ /* 0x000fc800078e0072 */
[----:B------:R-:W-:Y:S02]  /*c020*/  IMAD.X R110, R127, 0x1, R110, P2 ;  /* 0x000000017f6e7824 */ /* 0x000fe400010e066e */
[----:B------:R-:W-:-:S05]  /*c030*/  @!P4 IMAD.MOV.U32 R127, RZ, RZ, R111 ;  /* 0x000000ffff7fc224 */ /* 0x000fca00078e006f */
[----:B------:R0:W2:Y:S01]  /*c040*/  @!P4 LDG.E.U8 R130, desc[UR20][R126.64] ;  /* 0x000000147e82c981 */ /* 0x0000a2000c1e1100 */
[C---:B------:R-:W-:Y:S01]  /*c050*/  IADD3 R109, P2, PT, R123.reuse, R109, RZ ;  /* 0x0000006d7b6d7210 */ /* 0x040fe20007f5e0ff */
[----:B0-----:R-:W-:Y:S02]  /*c060*/  @!P4 IMAD.MOV.U32 R126, RZ, RZ, R112 ;  /* 0x000000ffff7ec224 */ /* 0x001fe400078e0070 */
[----:B------:R-:W-:Y:S01]  /*c070*/  @!P4 IMAD.MOV.U32 R127, RZ, RZ, R110 ;  /* 0x000000ffff7fc224 */ /* 0x000fe200078e006e */
[----:B------:R-:W-:-:S04]  /*c080*/  IADD3 R108, P3, PT, R123, R108, RZ ;  /* 0x0000006c7b6c7210 */ /* 0x000fc80007f7e0ff */
        /* <DEDUP_REMOVED lines=85> */
[----:B------:R0:W2:Y:S01]  /*c5e0*/  @!P4 LDG.E.U8 R162, desc[UR20][R126.64] ;  /* 0x000000147ea2c981 */ /* 0x0000a2000c1e1100 */
[----:B------:R-:W-:Y:S02]  /*c5f0*/  PRMT R165, RZ, 0x7610, R165 ;  /* 0x00007610ffa57816 */ /* 0x000fe400000000a5 */
[----:B0-----:R-:W-:Y:S01]  /*c600*/  SHF.R.S32.HI R127, RZ, 0x1f, R123 ;  /* 0x0000001fff7f7819 */ /* 0x001fe2000001147b */
[----:B------:R-:W-:-:S04]  /*c610*/  @!P4 IMAD.MOV.U32 R126, RZ, RZ, R79 ;  /* 0x000000ffff7ec224 */ /* 0x000fc800078e004f */
[C---:B------:R-:W-:Y:S02]  /*c620*/  IMAD.X R77, R127.reuse, 0x1, R77, P2 ;  /* 0x000000017f4d7824 */ /* 0x040fe400010e064d */
[----:B------:R-:W-:Y:S02]  /*c630*/  IMAD.X R75, R127, 0x1, R75, P3 ;  /* 0x000000017f4b7824 */ /* 0x000fe400018e064b */
[----:B------:R-:W-:Y:S01]  /*c640*/  @!P4 IMAD.MOV.U32 R127, RZ, RZ, R77 ;  /* 0x000000ffff7fc224 */ /* 0x000fe200078e004d */
[----:B------:R-:W-:-:S04]  /*c650*/  IADD3 R76, P2, PT, R123, R76, RZ ;  /* 0x0000004c7b4c7210 */ /* 0x000fc80007f5e0ff */
[----:B------:R0:W2:Y:S01]  /*c660*/  @!P4 LDG.E.U8 R165, desc[UR20][R126.64] ;  /* 0x000000147ea5c981 */ /* 0x0000a2000c1e1100 */
[----:B------:R-:W-:Y:S02]  /*c670*/  PRMT R166, RZ, 0x7610, R166 ;  /* 0x00007610ffa67816 */ /* 0x000fe400000000a6 */
[----:B0-----:R-:W-:Y:S01]  /*c680*/  SHF.R.S32.HI R127, RZ, 0x1f, R123 ;  /* 0x0000001fff7f7819 */ /* 0x001fe2000001147b */
[----:B------:R-:W-:-:S04]  /*c690*/  @!P4 IMAD.MOV.U32 R126, RZ, RZ, R78 ;  /* 0x000000ffff7ec224 */ /* 0x000fc800078e004e */
[----:B------:R-:W-:Y:S02]  /*c6a0*/  IMAD.X R74, R127, 0x1, R74, P2 ;  /* 0x000000017f4a7824 */ /* 0x000fe400010e064a */
[----:B------:R-:W-:Y:S01]  /*c6b0*/  @!P4 IMAD.MOV.U32 R127, RZ, RZ, R75 ;  /* 0x000000ffff7fc224 */ /* 0x000fe200078e004b */
[----:B------:R-:W-:-:S04]  /*c6c0*/  PRMT R168, RZ, 0x7610, R168 ;  /* 0x00007610ffa87816 */ /* 0x000fc800000000a8 */
        /* <DEDUP_REMOVED lines=132> */
[----:B------:R-:W-:-:S04]  /*cf10*/  PRMT R208, RZ, 0x7610, R208 ;  /* 0x00007610ffd07816 */ /* 0x000fc800000000d0 */
[----:B------:R0:W2:Y:S01]  /*cf20*/  @!P4 LDG.E.U8 R207, desc[UR20][R126.64] ;  /* 0x000000147ecfc981 */ /* 0x0000a2000c1e1100 */
[----:B------:R-:W-:Y:S01]  /*cf30*/  IADD3 R39, P2, PT, R123, R39, RZ ;  /* 0x000000277b277210 */ /* 0x000fe20007f5e0ff */
[----:B0-----:R-:W-:Y:S02]  /*cf40*/  @!P4 IMAD.MOV.U32 R126, RZ, RZ, R42 ;  /* 0x000000ffff7ec224 */ /* 0x001fe400078e002a */
[----:B------:R-:W-:-:S05]  /*cf50*/  @!P4 IMAD.MOV.U32 R127, RZ, RZ, R40 ;  /* 0x000000ffff7fc224 */ /* 0x000fca00078e0028 */
[----:B------:R0:W2:Y:S01]  /*cf60*/  @!P4 LDG.E.U8 R208, desc[UR20][R126.64] ;  /* 0x000000147ed0c981 */ /* 0x0000a2000c1e1100 */
[----:B------:R-:W-:Y:S02]  /*cf70*/  PRMT R212, RZ, 0x7610, R212 ;  /* 0x00007610ffd47816 */ /* 0x000fe400000000d4 */
[----:B0-----:R-:W-:Y:S01]  /*cf80*/  SHF.R.S32.HI R127, RZ, 0x1f, R123 ;  /* 0x0000001fff7f7819 */ /* 0x001fe2000001147b */
[----:B------:R-:W-:-:S04]  /*cf90*/  @!P4 IMAD.MOV.U32 R126, RZ, RZ, R39 ;  /* 0x000000ffff7ec224 */ /* 0x000fc800078e0027 */
[----:B------:R-:W-:-:S04]  /*cfa0*/  IMAD.X R38, R127, 0x1, R38, P2 ;  /* 0x000000017f267824 */ /* 0x000fc800010e0626 */
[----:B------:R-:W-:Y:S01]  /*cfb0*/  @!P4 IMAD.MOV.U32 R127, RZ, RZ, R38 ;  /* 0x000000ffff7fc224 */ /* 0x000fe200078e0026 */
[----:B------:R-:W-:-:S04]  /*cfc0*/  IADD3 R37, P2, PT, R123, R37, RZ ;  /* 0x000000257b257210 */ /* 0x000fc80007f5e0ff */
        /* <DEDUP_REMOVED lines=63> */
[----:B------:R0:W3:Y:S01]  /*d3c0*/  @!P4 LDG.E.U8 R230, desc[UR20][R126.64] ;  /* 0x000000147ee6c981 */ /* 0x0000e2000c1e1100 */
        /* <DEDUP_REMOVED lines=74> */
[----:B------:R-:W-:-:S05]  /*d870*/  @!P4 IMAD.MOV.U32 R127, RZ, RZ, R237 ;  /* 0x000000ffff7fc224 */ /* 0x000fca00078e00ed */
[----:B------:R0:W3:Y:S04]  /*d880*/  @!P4 LDG.E.U8 R252, desc[UR20][R126.64] ;  /* 0x000000147efcc981 */ /* 0x0000e8000c1e1100 */
[----:B------:R-:W3:Y:S04]  /*d890*/  LDL.LU R126, [R1+0x1c] ;  /* 0x00001c00017e7983 */ /* 0x000ee80000300800 */
[----:B------:R-:W4:Y:S04]  /*d8a0*/  LDL.LU R127, [R1+0x18] ;  /* 0x00001800017f7983 */ /* 0x000f280000300800 */
[----:B--2---:R1:W-:Y:S04]  /*d8b0*/  STS.U8 [R116+UR9+0x8000], R128 ;  /* 0x0080008074007988 */ /* 0x0043e80008000009 */
[----:B------:R-:W-:Y:S04]  /*d8c0*/  STS.U8 [R116+UR9+0x8800], R223 ;  /* 0x008800df74007988 */ /* 0x000fe80008000009 */
[----:B------:R-:W-:Y:S04]  /*d8d0*/  STS.U8 [R116+UR9+0x8c00], R209 ;  /* 0x008c00d174007988 */ /* 0x000fe80008000009 */
[----:B-1----:R-:W2:Y:S04]  /*d8e0*/  LDL.LU R128, [R1+0x10] ;  /* 0x0000100001807983 */ /* 0x002ea80000300800 */
[----:B------:R-:W-:Y:S04]  /*d8f0*/  STS.U8 [R116+UR9+0x9000], R193 ;  /* 0x009000c174007988 */ /* 0x000fe80008000009 */
[----:B------:R-:W-:Y:S04]  /*d900*/  STS.U8 [R116+UR9+0x9400], R176 ;  /* 0x009400b074007988 */ /* 0x000fe80008000009 */
[----:B---3--:R1:W-:Y:S04]  /*d910*/  STS.U8 [R116+UR9+0x8400], R126 ;  /* 0x0084007e74007988 */ /* 0x0083e80008000009 */
[----:B-1----:R-:W3:Y:S04]  /*d920*/  LDL.LU R126, [R1+0x2c] ;  /* 0x00002c00017e7983 */ /* 0x002ee80000300800 */
[----:B------:R-:W2:Y:S04]  /*d930*/  LDL.LU R223, [R1+0x30] ;  /* 0x0000300001df7983 */ /* 0x000ea80000300800 */
[----:B------:R-:W2:Y:S04]  /*d940*/  LDL.LU R209, [R1+0x38] ;  /* 0x0000380001d17983 */ /* 0x000ea80000300800 */
[----:B------:R-:W3:Y:S04]  /*d950*/  LDL.LU R193, [R1+0x14] ;  /* 0x0000140001c17983 */ /* 0x000ee80000300800 */
[----:B------:R-:W3:Y:S04]  /*d960*/  LDL.LU R176, [R1+0x34] ;  /* 0x0000340001b07983 */ /* 0x000ee80000300800 */
[----:B------:R1:W-:Y:S04]  /*d970*/  STS.U8 [R116+UR9+0x9800], R161 ;  /* 0x009800a174007988 */ /* 0x0003e80008000009 */
[----:B------:R0:W-:Y:S01]  /*d980*/  STS.U8 [R116+UR9+0x9c00], R145 ;  /* 0x009c009174007988 */ /* 0x0001e20008000009 */
[----:B-1----:R-:W-:-:S02]  /*d990*/  LOP3.LUT R161, R116, 0x10, RZ, 0x3c, !PT ;  /* 0x0000001074a17812 */ /* 0x002fc400078e3cff */
[----:B0-----:R-:W-:-:S03]  /*d9a0*/  LOP3.LUT R145, R116, 0x30, RZ, 0x3c, !PT ;  /* 0x0000003074917812 */ /* 0x001fc600078e3cff */
[----:B--2---:R-:W-:Y:S04]  /*d9b0*/  STS.U8 [R161+UR9+0x8080], R209 ;  /* 0x008080d1a1007988 */ /* 0x004fe80008000009 */
[----:B----4-:R0:W-:Y:S04]  /*d9c0*/  STS.U8 [R161+UR9+0x8480], R127 ;  /* 0x0084807fa1007988 */ /* 0x0101e80008000009 */
[----:B0-----:R-:W2:Y:S01]  /*d9d0*/  LDL.LU R127, [R1+0x28] ;  /* 0x00002800017f7983 */ /* 0x001ea20000300800 */
[----:B------:R-:W-:-:S03]  /*d9e0*/  LOP3.LUT R209, R116, 0x20, RZ, 0x3c, !PT ;  /* 0x0000002074d17812 */ /* 0x000fc600078e3cff */
[----:B------:R-:W-:Y:S04]  /*d9f0*/  STS.U8 [R161+UR9+0x8880], R221 ;  /* 0x008880dda1007988 */ /* 0x000fe80008000009 */
[----:B------:R-:W-:Y:S04]  /*da00*/  STS.U8 [R161+UR9+0x8c80], R206 ;  /* 0x008c80cea1007988 */ /* 0x000fe80008000009 */
[----:B------:R-:W-:Y:S04]  /*da10*/  STS.U8 [R161+UR9+0x9080], R191 ;  /* 0x009080bfa1007988 */ /* 0x000fe80008000009 */
[----:B------:R-:W-:Y:S04]  /*da20*/  STS.U8 [R161+UR9+0x9480], R175 ;  /* 0x009480afa1007988 */ /* 0x000fe80008000009 */
[----:B------:R-:W-:Y:S04]  /*da30*/  STS.U8 [R161+UR9+0x9880], R158 ;  /* 0x0098809ea1007988 */ /* 0x000fe80008000009 */
[----:B------:R-:W-:Y:S04]  /*da40*/  STS.U8 [R161+UR9+0x9c80], R143 ;  /* 0x009c808fa1007988 */ /* 0x000fe80008000009 */
[----:B---3--:R-:W-:Y:S04]  /*da50*/  STS.U8 [R209+UR9+0x8100], R176 ;  /* 0x008100b0d1007988 */ /* 0x008fe80008000009 */
        /* <DEDUP_REMOVED lines=8> */
[----:B------:R0:W-:Y:S04]  /*dae0*/  STS.U8 [R145+UR9+0x8580], R128 ;  /* 0x0085808091007988 */ /* 0x0001e80008000009 */
[----:B------:R-:W-:Y:S04]  /*daf0*/  STS.U8 [R145+UR9+0x8980], R217 ;  /* 0x008980d991007988 */ /* 0x000fe80008000009 */
[----:B------:R-:W-:Y:S01]  /*db00*/  STS.U8 [R145+UR9+0x8d80], R203 ;  /* 0x008d80cb91007988 */ /* 0x000fe20008000009 */
[----:B0-----:R-:W-:-:S03]  /*db10*/  LOP3.LUT R128, R116, 0x40, RZ, 0x3c, !PT ;  /* 0x0000004074807812 */ /* 0x001fc600078e3cff */
[----:B------:R-:W-:Y:S04]  /*db20*/  STS.U8 [R145+UR9+0x9180], R187 ;  /* 0x009180bb91007988 */ /* 0x000fe80008000009 */
[----:B------:R-:W-:Y:S04]  /*db30*/  STS.U8 [R145+UR9+0x9580], R170 ;  /* 0x009580aa91007988 */ /* 0x000fe80008000009 */
[----:B------:R-:W-:Y:S04]  /*db40*/  STS.U8 [R145+UR9+0x9980], R155 ;  /* 0x0099809b91007988 */ /* 0x000fe80008000009 */
[----:B------:R-:W-:Y:S04]  /*db50*/  STS.U8 [R145+UR9+0x9d80], R139 ;  /* 0x009d808b91007988 */ /* 0x000fe80008000009 */
[----:B------:R-:W-:Y:S04]  /*db60*/  STS.U8 [R128+UR9+0x8200], R126 ;  /* 0x0082007e80007988 */ /* 0x000fe80008000009 */
[----:B------:R0:W-:Y:S04]  /*db70*/  STS.U8 [R128+UR9+0x8600], R120 ;  /* 0x0086007880007988 */ /* 0x0001e80008000009 */
[----:B0-----:R-:W3:Y:S01]  /*db80*/  LDL.LU R120, [R1+0x250] ;  /* 0x0002500001787983 */ /* 0x001ee20000300800 */
[----:B------:R-:W-:-:S03]  /*db90*/  LOP3.LUT R126, R116, 0x50, RZ, 0x3c, !PT ;  /* 0x00000050747e7812 */ /* 0x000fc600078e3cff */
[----:B------:R-:W-:Y:S04]  /*dba0*/  STS.U8 [R128+UR9+0x8a00], R215 ;  /* 0x008a00d780007988 */ /* 0x000fe80008000009 */
[----:B------:R-:W-:Y:S04]  /*dbb0*/  STS.U8 [R128+UR9+0x8e00], R200 ;  /* 0x008e00c880007988 */ /* 0x000fe80008000009 */
[----:B------:R-:W-:Y:S04]  /*dbc0*/  STS.U8 [R128+UR9+0x9200], R185 ;  /* 0x009200b980007988 */ /* 0x000fe80008000009 */
[----:B------:R-:W-:Y:S04]  /*dbd0*/  STS.U8 [R128+UR9+0x9600], R169 ;  /* 0x009600a980007988 */ /* 0x000fe80008000009 */
[----:B------:R-:W-:Y:S04]  /*dbe0*/  STS.U8 [R128+UR9+0x9a00], R152 ;  /* 0x009a009880007988 */ /* 0x000fe80008000009 */
[----:B------:R-:W-:Y:S04]  /*dbf0*/  STS.U8 [R128+UR9+0x9e00], R137 ;  /* 0x009e008980007988 */ /* 0x000fe80008000009 */
[----:B--2---:R-:W-:Y:S04]  /*dc00*/  STS.U8 [R126+UR9+0x8280], R127 ;  /* 0x0082807f7e007988 */ /* 0x004fe80008000009 */
[----:B------:R0:W-:Y:S04]  /*dc10*/  STS.U8 [R126+UR9+0x8680], R0 ;  /* 0x008680007e007988 */ /* 0x0001e80008000009 */
        /* <DEDUP_REMOVED lines=8> */
[----:B---3--:R0:W-:Y:S04]  /*dca0*/  STS.U8 [R127+UR9+0x8300], R120 ;  /* 0x008300787f007988 */ /* 0x0081e80008000009 */
        /* <DEDUP_REMOVED lines=8> */
[----:B------:R-:W-:Y:S04]  /*dd30*/  STS.U8 [R127+UR9+0x9f00], R133 ;  /* 0x009f00857f007988 */ /* 0x000fe80008000009 */
[----:B--2---:R0:W-:Y:S04]  /*dd40*/  STS.U8 [R126+UR9+0x8380], R0 ;  /* 0x008380007e007988 */ /* 0x0041e80008000009 */
[----:B0-----:R0:W5:Y:S04]  /*dd50*/  LDL.LU R0, [R1+0x244] ;  /* 0x0002440001007983 */ /* 0x0011680000300800 */
[----:B------:R-:W-:Y:S04]  /*dd60*/  STS.U8 [R126+UR9+0x8780], R249 ;  /* 0x008780f97e007988 */ /* 0x000fe80008000009 */
[----:B------:R-:W-:Y:S04]  /*dd70*/  STS.U8 [R126+UR9+0x8b80], R210 ;  /* 0x008b80d27e007988 */ /* 0x000fe80008000009 */
[----:B------:R-:W-:Y:S04]  /*dd80*/  STS.U8 [R126+UR9+0x8f80], R194 ;  /* 0x008f80c27e007988 */ /* 0x000fe80008000009 */
[----:B------:R-:W-:Y:S04]  /*dd90*/  STS.U8 [R126+UR9+0x9380], R179 ;  /* 0x009380b37e007988 */ /* 0x000fe80008000009 */
[----:B------:R-:W-:Y:S04]  /*dda0*/  STS.U8 [R126+UR9+0x9780], R163 ;  /* 0x009780a37e007988 */ /* 0x000fe80008000009 */
[----:B------:R-:W-:Y:S04]  /*ddb0*/  STS.U8 [R126+UR9+0x9b80], R146 ;  /* 0x009b80927e007988 */ /* 0x000fe80008000009 */
[----:B------:R3:W-:Y:S01]  /*ddc0*/  STS.U8 [R126+UR9+0x9f80], R131 ;  /* 0x009f80837e007988 */ /* 0x0007e20008000009 */
[----:B------:R-:W-:Y:S01]  /*ddd0*/  ULEA UR11, UR23, UR9, 0x3 ;  /* 0x00000009170b7291 */ /* 0x000fe2000f8e18ff */
[----:B------:R-:W-:Y:S01]  /*dde0*/  UMOV UR4, UR5 ;  /* 0x0000000500047c82 */ /* 0x000fe20008000000 */
[----:B---3--:R-:W-:Y:S01]  /*ddf0*/  LOP3.LUT R126, R120, 0x20, RZ, 0x3c, !PT ;  /* 0x00000020787e7812 */ /* 0x008fe200078e3cff */
[----:B------:R0:W-:Y:S04]  /*de00*/  STS.U8 [R120+UR9+0xc000], R125 ;  /* 0x00c0007d78007988 */ /* 0x0001e80008000009 */
        /* <DEDUP_REMOVED lines=62> */
[----:B------:R0:W-:Y:S01]  /*e1f0*/  STS.U8 [R126+UR9+0xfd00], R252 ;  /* 0x00fd00fc7e007988 */ /* 0x0001e20008000009 */
[----:B------:R1:W-:Y:S06]  /*e200*/  MEMBAR.ALL.CTA ;  /* 0x0000000000007992 */ /* 0x0003ec0000008000 */
[----:B-1----:R-:W1:Y:S01]  /*e210*/  FENCE.VIEW.ASYNC.S ;  /* 0x00000000000073c6 */ /* 0x002e620000000000 */
[----:B------:R-:W-:Y:S01]  /*e220*/  UIADD3 UR11, UPT, UPT, UR11, 0x10000, URZ ;  /* 0x000100000b0b7890 */ /* 0x000fe2000fffe0ff */
[----:B-1----:R-:W-:Y:S06]  /*e230*/  BAR.SYNC.DEFER_BLOCKING 0x0 ;  /* 0x0000000000007b1d */ /* 0x002fec0000010000 */
[----:B------:R-:W-:Y:S05]  /*e240*/  @P0 BRA `(.L_x_9) ;  /* 0x0000000000540947 */ /* 0x000fea0003800000 */
[----:B------:R-:W-:Y:S02]  /*e250*/  UIADD3 UR31, UPT, UPT, UR8, 0x100, URZ ;  /* 0x00000100081f7890 */ /* 0x000fe4000fffe0ff */
[----:B------:R-:W-:Y:S01]  /*e260*/  UIADD3 UR36, UPT, UPT, UR8, 0x100, URZ ;  /* 0x0000010008247890 */ /* 0x000fe2000fffe0ff */
[----:B------:R-:W-:Y:S01]  /*e270*/  UMOV UR18, 0x0 ;  /* 0x0000000000127882 */ /* 0x000fe20000000000 */
[----:B------:R-:W-:Y:S01]  /*e280*/  UMOV UR19, 0x8408490 ;  /* 0x0840849000137882 */ /* 0x000fe20000000000 */
[----:B------:R-:W-:Y:S01]  /*e290*/  UMOV UR16, UR22 ;  /* 0x0000001600107c82 */ /* 0x000fe20008000000 */
[----:B------:R-:W-:Y:S01]  /*e2a0*/  UMOV UR17, 0x40004040 ;  /* 0x4000404000117882 */ /* 0x000fe20000000000 */
[----:B------:R-:W-:Y:S01]  /*e2b0*/  UMOV UR32, 0x0 ;  /* 0x0000000000207882 */ /* 0x000fe20000000000 */
[----:B------:R-:W-:Y:S01]  /*e2c0*/  UMOV UR33, 0x8408490 ;  /* 0x0840849000217882 */ /* 0x000fe20000000000 */
[----:B------:R-:W-:Y:S01]  /*e2d0*/  UMOV UR34, 0x0 ;  /* 0x0000000000227882 */ /* 0x000fe20000000000 */
[----:B------:R-:W-:Y:S01]  /*e2e0*/  UMOV UR35, 0x8408490 ;  /* 0x0840849000237882 */ /* 0x000fe20000000000 */
[----:B------:R-:W-:Y:S01]  /*e2f0*/  UMOV UR6, UR11 ;  /* 0x0000000b00067c82 */ /* 0x000fe20008000000 */
[----:B------:R-:W-:Y:S01]  /*e300*/  UMOV UR7, URZ ;  /* 0x000000ff00077c82 */ /* 0x000fe20008000000 */
[----:B------:R1:W-:Y:S01]  /*e310*/  UTCQMMA gdesc[UR16], gdesc[UR12], tmem[UR8], tmem[UR18], idesc[UR19], UPT ;  /* 0x00ff120c100075ea */ /* 0x0003e2000b800308 */
[----:B------:R-:W-:Y:S01]  /*e320*/  UMOV UR38, 0x0 ;  /* 0x0000000000267882 */ /* 0x000fe20000000000 */
[----:B------:R-:W-:Y:S01]  /*e330*/  UMOV UR39, 0x8408490 ;  /* 0x0840849000277882 */ /* 0x000fe20000000000 */
[----:B------:R1:W-:Y:S01]  /*e340*/  UTCQMMA gdesc[UR28], gdesc[UR14], tmem[UR8], tmem[UR32], idesc[UR33], UPT ;  /* 0x00ff200e1c0075ea */ /* 0x0003e2000b800308 */
[----:B------:R-:W-:Y:S01]  /*e350*/  UMOV UR5, UR6 ;  /* 0x0000000600057c82 */ /* 0x000fe20008000000 */
[----:B------:R1:W-:Y:S01]  /*e360*/  UTCQMMA gdesc[UR24], gdesc[UR12], tmem[UR31], tmem[UR34], idesc[UR35], UPT ;  /* 0x00ff220c180075ea */ /* 0x0003e2000b80031f */
[----:B------:R1:W-:Y:S01]  /*e370*/  UTCQMMA gdesc[UR26], gdesc[UR14], tmem[UR36], tmem[UR38], idesc[UR39], UPT ;  /* 0x00ff260e1a0075ea */ /* 0x0003e2000b800324 */
[----:B------:R1:W-:Y:S01]  /*e380*/  UTCBAR [UR5], URZ ;  /* 0x000000ff050073e9 */ /* 0x0003e200080000ff */
[----:B------:R-:W-:Y:S01]  /*e390*/  NOP ;  /* 0x0000000000007918 */ /* 0x000fe20000000000 */
.L_x_9:
[----:B0-----:R-:W2:Y:S04]  /*e3a0*/  LDL R126, [R1+0x40] ;  /* 0x00004000017e7983 */ /* 0x001ea80000100800 */
[----:B------:R-:W3:Y:S04]  /*e3b0*/  LDL.LU R125, [R1+0x8] ;  /* 0x00000800017d7983 */ /* 0x000ee80000300800 */
[----:B------:R-:W4:Y:S01]  /*e3c0*/  LDL R124, [R1+0x148] ;  /* 0x00014800017c7983 */ /* 0x000f220000100800 */
[----:B------:R-:W-:Y:S01]  /*e3d0*/  UIADD3 UR23, UPT, UPT, UR23, 0x1, URZ ;  /* 0x0000000117177890 */ /* 0x000fe2000fffe0ff */
[----:B------:R-:W-:-:S03]  /*e3e0*/  VIADD R115, R115, 0xffffffc0 ;  /* 0xffffffc073737836 */ /* 0x000fc60000000000 */
[----:B------:R-:W-:-:S04]  /*e3f0*/  UISETP.GT.AND UP1, UPT, UR23, 0x1, UPT ;  /* 0x000000011700788c */ /* 0x000fc8000bf24270 */
[----:B-1----:R-:W-:Y:S02]  /*e400*/  USEL UR5, URZ, 0x1, !UP1 ;  /* 0x00000001ff057887 */ /* 0x002fe4000c800000 */
[----:B------:R-:W-:Y:S02]  /*e410*/  USEL UR23, UR23, URZ, !UP1 ;  /* 0x000000ff17177287 */ /* 0x000fe4000c800000 */
[----:B------:R-:W-:Y:S01]  /*e420*/  ULOP3.LUT UR5, UR4, UR5, URZ, 0x3c, !UPT ;  /* 0x0000000504057292 */ /* 0x000fe2000f8e3cff */
[----:B--2---:R-:W-:Y:S01]  /*e430*/  IADD3 R121, P3, PT, R126, R121, RZ ;  /* 0x000000797e797210 */ /* 0x004fe20007f7e0ff */
[----:B------:R-:W-:Y:S02]  /*e440*/  IMAD.U32 R126, RZ, RZ, UR4 ;  /* 0x00000004ff7e7e24 */ /* 0x000fe4000f8e00ff */
[----:B---3--:R-:W-:Y:S02]  /*e450*/  VIADD R125, R125, 0xffffffff ;  /* 0xffffffff7d7d7836 */ /* 0x008fe40000000000 */
[----:B----4-:R-:W-:-:S03]  /*e460*/  IMAD.X R122, R124, 0x1, R122, P3 ;  /* 0x000000017c7a7824 */ /* 0x010fc600018e067a */
[----:B------:R1:W-:Y:S01]  /*e470*/  STL [R1+0x8], R125 ;  /* 0x0000087d01007387 */ /* 0x0003e20000100800 */
[----:B------:R-:W-:-:S13]  /*e480*/  ISETP.NE.U32.AND P2, PT, R125, RZ, PT ;  /* 0x000000ff7d00720c */ /* 0x000fda0003f45070 */
[----:B-1----:R-:W-:Y:S05]  /*e490*/  @P2 BRA `(.L_x_10) ;  /* 0xffffffb8009c2947 */ /* 0x002fea000383ffff */
.L_x_7:
[----:B------:R-:W2:Y:S01]  /*e4a0*/  LDL.LU R124, [R1+0x144] ;  /* 0x00014400017c7983 */ /* 0x000ea20000300800 */
[----:B------:R-:W1:Y:S01]  /*e4b0*/  LDCU UR5, c[0x0][0x3b8] ;  /* 0x00007700ff0577ac */ /* 0x000e620008000800 */
[----:B------:R-:W3:Y:S01]  /*e4c0*/  LDC R125, c[0x0][0x3a0] ;  /* 0x0000e800ff7d7b82 */ /* 0x000ee20000000800 */
[C---:B-----5:R-:W-:Y:S01]  /*e4d0*/  VIADD R2, R0.reuse, 0x1 ;  /* 0x0000000100027836 */ /* 0x060fe20000000000 */
[----:B------:R-:W2:Y:S01]  /*e4e0*/  LDCU.128 UR12, c[0x0][0x390] ;  /* 0x00007200ff0c77ac */ /* 0x000ea20008000c00 */
[C---:B------:R-:W-:Y:S02]  /*e4f0*/  VIADD R10, R0.reuse, 0x2 ;  /* 0x00000002000a7836 */ /* 0x040fe40000000000 */
[C---:B------:R-:W-:Y:S01]  /*e500*/  VIADD R9, R0.reuse, 0x3 ;  /* 0x0000000300097836 */ /* 0x040fe20000000000 */
[----:B------:R-:W4:Y:S01]  /*e510*/  LDCU UR7, c[0x0][0x39c] ;  /* 0x00007380ff0777ac */ /* 0x000f220008000800 */
[----:B------:R-:W0:Y:S01]  /*e520*/  LDCU UR6, c[0x0][0x3b4] ;  /* 0x00007680ff0677ac */ /* 0x000e220008000800 */
[----:B------:R-:W0:Y:S01]  /*e530*/  LDCU UR16, c[0x0][0x39c] ;  /* 0x00007380ff1077ac */ /* 0x000e220008000800 */
[----:B-1----:R-:W-:Y:S01]  /*e540*/  IMAD R4, R0, UR5, RZ ;  /* 0x0000000500047c24 */ /* 0x002fe2000f8e02ff */
[----:B------:R-:W1:Y:S03]  /*e550*/  LDCU UR17, c[0x0][0x39c] ;  /* 0x00007380ff1177ac */ /* 0x000e660008000800 */
[----:B------:R-:W-:-:S02]  /*e560*/  VIADD R5, R4, UR5 ;  /* 0x0000000504057c36 */ /* 0x000fc40008000000 */
[----:B---3--:R-:W-:Y:S02]  /*e570*/  VIADD R125, R125, 0x3f ;  /* 0x0000003f7d7d7836 */ /* 0x008fe40000000000 */
[----:B------:R-:W-:-:S03]  /*e580*/  VIADD R6, R5, UR5 ;  /* 0x0000000505067c36 */ /* 0x000fc60008000000 */
[----:B------:R-:W-:Y:S01]  /*e590*/  ISETP.GE.AND P4, PT, R125, 0x40, PT ;  /* 0x000000407d00780c */ /* 0x000fe20003f86270 */
[----:B------:R-:W-:-:S04]  /*e5a0*/  VIADD R7, R6, UR5 ;  /* 0x0000000506077c36 */ /* 0x000fc80008000000 */
        /* <DEDUP_REMOVED lines=11> */
[----:B------:R-:W-:Y:S01]  /*e660*/  VIADD R78, R77, UR5 ;  /* 0x000000054d4e7c36 */ /* 0x000fe20008000000 */
[----:B--2---:R-:W-:-:S04]  /*e670*/  ISETP.GE.AND P0, PT, R124, UR14, PT ;  /* 0x0000000e7c007c0c */ /* 0x004fc8000bf06270 */
[----:B----4-:R-:W-:Y:S01]  /*e680*/  ISETP.LT.AND P6, PT, R2, UR7, !P0 ;  /* 0x0000000702007c0c */ /* 0x010fe2000c7c1270 */
[----:B0-----:R-:W-:Y:S01]  /*e690*/  IMAD R2, R124, UR6, RZ ;  /* 0x000000067c027c24 */ /* 0x001fe2000f8e02ff */
[----:B------:R-:W0:Y:S01]  /*e6a0*/  LDCU UR6, c[0x0][0x39c] ;  /* 0x00007380ff0677ac */ /* 0x000e220008000800 */
[----:B------:R-:W-:Y:S02]  /*e6b0*/  ISETP.LT.AND P3, PT, R10, UR16, !P0 ;  /* 0x000000100a007c0c */ /* 0x000fe4000c761270 */
[----:B-1----:R-:W-:Y:S01]  /*e6c0*/  ISETP.LT.AND P5, PT, R9, UR17, !P0 ;  /* 0x0000001109007c0c */ /* 0x002fe2000c7a1270 */
[----:B------:R-:W-:Y:S01]  /*e6d0*/  VIADD R9, R0, 0x4 ;  /* 0x0000000400097836 */ /* 0x000fe20000000000 */
[----:B------:R-:W-:-:S04]  /*e6e0*/  IADD3 R3, P2, PT, R2, UR12, RZ ;  /* 0x0000000c02037c10 */ /* 0x000fc8000ff5e0ff */
[----:B------:R-:W-:Y:S02]  /*e6f0*/  LEA.HI.X.SX32 R2, R2, UR13, 0x1, P2 ;  /* 0x0000000d02027c11 */ /* 0x000fe400090f0eff */
[----:B------:R-:W-:Y:S01]  /*e700*/  IADD3 R246, P2, PT, R4, R3, RZ ;  /* 0x0000000304f67210 */ /* 0x000fe20007f5e0ff */
[----:B------:R-:W-:-:S12]  /*e710*/  @!P4 BRA `(.L_x_11) ;  /* 0x000000000010c947 */ /* 0x000fd80003800000 */
[----:B------:R-:W-:-:S06]  /*e720*/  USHF.L.U32 UR4, UR4, 0x1f, URZ ;  /* 0x0000001f04047899 */ /* 0x000fcc00080006ff */
[----:B------:R-:W-:-:S04]  /*e730*/  IMAD.U32 R10, RZ, RZ, UR4 ;  /* 0x00000004ff0a7e24 */ /* 0x000fc8000f8e00ff */
[----:B------:R-:W1:Y:S02]  /*e740*/  SYNCS.PHASECHK.TRANS64.TRYWAIT P4, [UR11], R10 ;  /* 0x0000000aff0075a7 */ /* 0x000e64000808110b */
[----:B-1----:R-:W-:Y:S05]  /*e750*/  @!P4 BRA `(.L_x_12) ;  /* 0x000000940034c947 */ /* 0x002fea0003800000 */
.L_x_11:
[----:B------:R-:W-:Y:S01]  /*e760*/  BAR.SYNC.DEFER_BLOCKING 0x0 ;  /* 0x0000000000007b1d */ /* 0x000fe20000010000 */
[CC--:B------:R-:W-:Y:S01]  /*e770*/  IADD3 R88, P4, PT, R5.reuse, R3.reuse, RZ ;  /* 0x0000000305587210 */ /* 0x0c0fe20007f9e0ff */
[----:B------:R-:W-:Y:S01]  /*e780*/  VIADD R79, R78, UR5 ;  /* 0x000000054e4f7c36 */ /* 0x000fe20008000000 */
[-C--:B------:R-:W-:Y:S01]  /*e790*/  LEA.HI.X.SX32 R247, R4, R2.reuse, 0x1, P2 ;  /* 0x0000000204f77211 */ /* 0x080fe200010f0eff */
[----:B------:R-:W-:Y:S01]  /*e7a0*/  VIADD R86, R0, 0x5 ;  /* 0x0000000500567836 */ /* 0x000fe20000000000 */
[-C--:B------:R-:W-:Y:S01]  /*e7b0*/  LEA.HI.X.SX32 R89, R5, R2.reuse, 0x1, P4 ;  /* 0x0000000205597211 */ /* 0x080fe200020f0eff */
[----:B------:R-:W-:Y:S01]  /*e7c0*/  VIADD R80, R79, UR5 ;  /* 0x000000054f507c36 */ /* 0x000fe20008000000 */
[-C--:B------:R-:W-:Y:S01]  /*e7d0*/  IADD3 R10, P4, PT, R6, R3.reuse, RZ ;  /* 0x00000003060a7210 */ /* 0x080fe20007f9e0ff */
[----:B------:R-:W1:Y:S01]  /*e7e0*/  LDCU UR4, c[0x0][0x39c] ;  /* 0x00007380ff0477ac */ /* 0x000e620008000800 */
[----:B0-----:R-:W-:Y:S01]  /*e7f0*/  ISETP.LT.AND P2, PT, R9, UR6, !P0 ;  /* 0x0000000609007c0c */ /* 0x001fe2000c741270 */
[----:B------:R-:W-:Y:S01]  /*e800*/  VIADD R81, R80, UR5 ;  /* 0x0000000550517c36 */ /* 0x000fe20008000000 */
[-C--:B------:R-:W-:Y:S01]  /*e810*/  LEA.HI.X.SX32 R11, R6, R2.reuse, 0x1, P4 ;  /* 0x00000002060b7211 */ /* 0x080fe200020f0eff */
[----:B------:R-:W0:Y:S01]  /*e820*/  LDCU UR6, c[0x0][0x39c] ;  /* 0x00007380ff0677ac */ /* 0x000e220008000800 */
[CC--:B------:R-:W-:Y:S01]  /*e830*/  IADD3 R4, P4, PT, R8.reuse, R3.reuse, RZ ;  /* 0x0000000308047210 */ /* 0x0c0fe20007f9e0ff */
[----:B------:R-:W-:Y:S01]  /*e840*/  VIADD R82, R81, UR5 ;  /* 0x0000000551527c36 */ /* 0x000fe20008000000 */
[----:B------:R-:W-:Y:S01]  /*e850*/  P2R R87, PR, RZ, 0x20 ;  /* 0x00000020ff577803 */ /* 0x000fe20000000000 */
[----:B------:R2:W-:Y:S01]  /*e860*/  STL.64 [R1+0x100], R10 ;  /* 0x0001000a01007387 */ /* 0x0005e20000100a00 */
[-C--:B------:R-:W-:Y:S01]  /*e870*/  LEA.HI.X.SX32 R5, R8, R2.reuse, 0x1, P4 ;  /* 0x0000000208057211 */ /* 0x080fe200020f0eff */
[----:B------:R-:W-:Y:S01]  /*e880*/  VIADD R83, R82, UR5 ;  /* 0x0000000552537c36 */ /* 0x000fe20008000000 */
[C---:B------:R-:W-:Y:S01]  /*e890*/  IADD3 R92, P4, PT, R68.reuse, R3, RZ ;  /* 0x00000003445c7210 */ /* 0x040fe20007f9e0ff */
[----:B------:R-:W3:Y:S02]  /*e8a0*/  LDCU UR7, c[0x0][0x39c] ;  /* 0x00007380ff0777ac */ /* 0x000ee40008000800 */
[----:B------:R-:W-:Y:S01]  /*e8b0*/  VIADD R84, R83, UR5 ;  /* 0x0000000553547c36 */ /* 0x000fe20008000000 */
[----:B------:R-:W-:Y:S01]  /*e8c0*/  LEA.HI.X.SX32 R93, R68, R2, 0x1, P4 ;  /* 0x00000002445d7211 */ /* 0x000fe200020f0eff */
[----:B------:R-:W4:Y:S02]  /*e8d0*/  @!P1 SYNCS.CCTL.IV [UR9+0x10000] ;  /* 0x01000000ff0099b1 */ /* 0x000f240008000009 */
[----:B----4-:R-:W-:Y:S01]  /*e8e0*/  BAR.SYNC.DEFER_BLOCKING 0x0 ;  /* 0x0000000000007b1d */ /* 0x010fe20000010000 */
[----:B------:R-:W-:-:S04]  /*e8f0*/  VIADD R85, R84, UR5 ;  /* 0x0000000554557c36 */ /* 0x000fc80008000000 */
[----:B------:R-:W-:Y:S01]  /*e900*/  VIADD R68, R85, UR5 ;  /* 0x0000000555447c36 */ /* 0x000fe20008000000 */
[----:B------:R-:W4:Y:S01]  /*e910*/  @!P1 SYNCS.CCTL.IV [UR9+0x10008] ;  /* 0x01000800ff0099b1 */ /* 0x000f220008000009 */
[CC--:B--2---:R-:W-:Y:S01]  /*e920*/  IADD3 R10, P1, PT, R7.reuse, R3.reuse, RZ ;  /* 0x00000003070a7210 */ /* 0x0c4fe20007f3e0ff */
[----:B------:R-:W2:Y:S03]  /*e930*/  LDCU UR9, c[0x0][0x39c] ;  /* 0x00007380ff0977ac */ /* 0x000ea60008000800 */
[----:B------:R-:W-:Y:S02]  /*e940*/  LEA.HI.X.SX32 R11, R7, R2, 0x1, P1 ;  /* 0x00000002070b7211 */ /* 0x000fe400008f0eff */
[----:B------:R-:W-:-:S03]  /*e950*/  IADD3 R90, P1, PT, R69, R3, RZ ;  /* 0x00000003455a7210 */ /* 0x000fc60007f3e0ff */
[----:B------:R-:W-:Y:S01]  /*e960*/  STL.64 [R1+0xf8], R10 ;  /* 0x0000f80a01007387 */ /* 0x000fe20000100a00 */
[----:B------:R-:W-:Y:S01]  /*e970*/  LEA.HI.X.SX32 R91, R69, R2, 0x1, P1 ;  /* 0x00000002455b7211 */ /* 0x000fe200008f0eff */
[----:B------:R-:W-:Y:S02]  /*e980*/  VIADD R69, R68, UR5 ;  /* 0x0000000544457c36 */ /* 0x000fe40008000000 */
[----:B------:R5:W-:Y:S04]  /*e990*/  STL.64 [R1+0xf0], R4 ;  /* 0x0000f00401007387 */ /* 0x000be80000100a00 */
[----:B------:R0:W-:Y:S04]  /*e9a0*/  STL.64 [R1+0xe8], R92 ;  /* 0x0000e85c01007387 */ /* 0x0001e80000100a00 */
[----:B------:R1:W-:Y:S01]  /*e9b0*/  STL.64 [R1+0xe0], R90 ;  /* 0x0000e05a01007387 */ /* 0x0003e20000100a00 */
[----:B-----5:R-:W5:Y:S01]  /*e9c0*/  LDTM.x64 R4, tmem[UR10] ;  /* 0x0000000a000479ee */ /* 0x020f620008340000 */
[----:B------:R-:W2:Y:S01]  /*e9d0*/  LDTM.x64 R132, tmem[UR10+0x40] ;  /* 0x0000400a008479ee */ /* 0x000ea20008340000 */
[----:B0-----:R-:W-:-:S02]  /*e9e0*/  IADD3 R92, P4, PT, R70, R3, RZ ;  /* 0x00000003465c7210 */ /* 0x001fc40007f9e0ff */
[----:B-1----:R-:W-:Y:S02]  /*e9f0*/  IADD3 R90, P1, PT, R71, R3, RZ ;  /* 0x00000003475a7210 */ /* 0x002fe40007f3e0ff */
[-C--:B------:R-:W-:Y:S01]  /*ea00*/  LEA.HI.X.SX32 R93, R70, R2.reuse, 0x1, P4 ;  /* 0x00000002465d7211 */ /* 0x080fe200020f0eff */
[----:B------:R-:W-:Y:S01]  /*ea10*/  VIADD R70, R69, UR5 ;  /* 0x0000000545467c36 */ /* 0x000fe20008000000 */
[----:B------:R-:W-:-:S03]  /*ea20*/  LEA.HI.X.SX32 R91, R71, R2, 0x1, P1 ;  /* 0x00000002475b7211 */ /* 0x000fc600008f0eff */
[----:B------:R0:W-:Y:S01]  /*ea30*/  STL.64 [R1+0xd8], R92 ;  /* 0x0000d85c01007387 */ /* 0x0001e20000100a00 */
[----:B------:R-:W-:-:S03]  /*ea40*/  VIADD R71, R70, UR5 ;  /* 0x0000000546477c36 */ /* 0x000fc60008000000 */
[----:B------:R1:W-:Y:S01]  /*ea50*/  STL.64 [R1+0xd0], R90 ;  /* 0x0000d05a01007387 */ /* 0x0003e20000100a00 */
[CC--:B0-----:R-:W-:Y:S02]  /*ea60*/  IADD3 R92, P4, PT, R72.reuse, R3.reuse, RZ ;  /* 0x00000003485c7210 */ /* 0x0c1fe40007f9e0ff */
        /* <DEDUP_REMOVED lines=16> */
[C---:B-1----:R-:W-:Y:S02]  /*eb70*/  IADD3 R90, P1, PT, R77.reuse, R3, RZ ;  /* 0x000000034d5a7210 */ /* 0x042fe40007f3e0ff */
[-C--:B------:R-:W-:Y:S02]  /*eb80*/  LEA.HI.X.SX32 R93, R76, R2.reuse, 0x1, P4 ;  /* 0x000000024c5d7211 */ /* 0x080fe400020f0eff */
[----:B------:R-:W-:-:S03]  /*eb90*/  LEA.HI.X.SX32 R91, R77, R2, 0x1, P1 ;  /* 0x000000024d5b7211 */ /* 0x000fc600008f0eff */
[----:B------:R0:W-:Y:S04]  /*eba0*/  STL.64 [R1+0xa8], R92 ;  /* 0x0000a85c01007387 */ /* 0x0001e80000100a00 */
[----:B------:R1:W-:Y:S01]  /*ebb0*/  STL.64 [R1+0xa0], R90 ;  /* 0x0000a05a01007387 */ /* 0x0003e20000100a00 */
[CC--:B0-----:R-:W-:Y:S02]  /*ebc0*/  IADD3 R92, P4, PT, R78.reuse, R3.reuse, RZ ;  /* 0x000000034e5c7210 */ /* 0x0c1fe40007f9e0ff */
[C---:B-1----:R-:W-:Y:S02]  /*ebd0*/  IADD3 R90, P1, PT, R79.reuse, R3, RZ ;  /* 0x000000034f5a7210 */ /* 0x042fe40007f3e0ff */
[-C--:B------:R-:W-:Y:S02]  /*ebe0*/  LEA.HI.X.SX32 R93, R78, R2.reuse, 0x1, P4 ;  /* 0x000000024e5d7211 */ /* 0x080fe400020f0eff */
[----:B------:R-:W-:-:S02]  /*ebf0*/  LEA.HI.X.SX32 R91, R79, R2, 0x1, P1 ;  /* 0x000000024f5b7211 */ /* 0x000fc400008f0eff */
[CC--:B------:R-:W-:Y:S01]  /*ec00*/  IADD3 R76, P4, PT, R80.reuse, R3.reuse, RZ ;  /* 0x00000003504c7210 */ /* 0x0c0fe20007f9e0ff */
[----:B------:R0:W-:Y:S03]  /*ec10*/  STL.64 [R1+0x98], R92 ;  /* 0x0000985c01007387 */ /* 0x0001e60000100a00 */
[----:B------:R-:W-:Y:S01]  /*ec20*/  LEA.HI.X.SX32 R77, R80, R2, 0x1, P4 ;  /* 0x00000002504d7211 */ /* 0x000fe200020f0eff */
[----:B------:R1:W-:Y:S04]  /*ec30*/  STL.64 [R1+0x90], R90 ;  /* 0x0000905a01007387 */ /* 0x0003e80000100a00 */
[----:B------:R2:W-:Y:S01]  /*ec40*/  STL.64 [R1+0x88], R76 ;  /* 0x0000884c01007387 */ /* 0x0005e20000100a00 */
[----:B0-----:R-:W-:-:S02]  /*ec50*/  IADD3 R92, P1, PT, R81, R3, RZ ;  /* 0x00000003515c7210 */ /* 0x001fc40007f3e0ff */
[CC--:B-1----:R-:W-:Y:S02]  /*ec60*/  IADD3 R90, P4, PT, R82.reuse, R3.reuse, RZ ;  /* 0x00000003525a7210 */ /* 0x0c2fe40007f9e0ff */
[-C--:B------:R-:W-:Y:S02]  /*ec70*/  LEA.HI.X.SX32 R93, R81, R2.reuse, 0x1, P1 ;  /* 0x00000002515d7211 */ /* 0x080fe400008f0eff */
[-C--:B------:R-:W-:Y:S01]  /*ec80*/  LEA.HI.X.SX32 R91, R82, R2.reuse, 0x1, P4 ;  /* 0x00000002525b7211 */ /* 0x080fe200020f0eff */
[----:B--2---:R-:W-:Y:S01]  /*ec90*/  VIADD R76, R75, UR5 ;  /* 0x000000054b4c7c36 */ /* 0x004fe20008000000 */
[CC--:B------:R-:W-:Y:S01]  /*eca0*/  IADD3 R78, P1, PT, R83.reuse, R3.reuse, RZ ;  /* 0x00000003534e7210 */ /* 0x0c0fe20007f3e0ff */
[----:B------:R-:W-:Y:S02]  /*ecb0*/  STL.64 [R1+0x80], R92 ;  /* 0x0000805c01007387 */ /* 0x000fe40000100a00 */
[----:B------:R-:W-:Y:S01]  /*ecc0*/  VIADD R77, R76, UR5 ;  /* 0x000000054c4d7c36 */ /* 0x000fe20008000000 */
[----:B------:R-:W-:Y:S01]  /*ecd0*/  LEA.HI.X.SX32 R79, R83, R2, 0x1, P1 ;  /* 0x00000002534f7211 */ /* 0x000fe200008f0eff */
[----:B------:R0:W-:Y:S01]  /*ece0*/  STL.64 [R1+0x78], R90 ;  /* 0x0000785a01007387 */ /* 0x0001e20000100a00 */
[----:B------:R-:W-:-:S03]  /*ecf0*/  IADD3 R80, P1, PT, R85, R3, RZ ;  /* 0x0000000355507210 */ /* 0x000fc60007f3e0ff */
[----:B------:R1:W-:Y:S01]  /*ed00*/  STL.64 [R1+0x70], R78 ;  /* 0x0000704e01007387 */ /* 0x0003e20000100a00 */
[----:B------:R-:W-:Y:S02]  /*ed10*/  LEA.HI.X.SX32 R81, R85, R2, 0x1, P1 ;  /* 0x0000000255517211 */ /* 0x000fe400008f0eff */
[----:B0-----:R-:W-:-:S04]  /*ed20*/  IADD3 R90, P4, PT, R84, R3, RZ ;  /* 0x00000003545a7210 */ /* 0x001fc80007f9e0ff */
[----:B------:R-:W-:Y:S01]  /*ed30*/  LEA.HI.X.SX32 R91, R84, R2, 0x1, P4 ;  /* 0x00000002545b7211 */ /* 0x000fe200020f0eff */
[----:B-1----:R-:W-:Y:S01]  /*ed40*/  VIADD R78, R77, UR5 ;  /* 0x000000054d4e7c36 */ /* 0x002fe20008000000 */
[----:B------:R-:W-:-:S03]  /*ed50*/  IADD3 R82, P4, PT, R68, R3, RZ ;  /* 0x0000000344527210 */ /* 0x000fc60007f9e0ff */
[----:B------:R-:W-:Y:S01]  /*ed60*/  STL.64 [R1+0x68], R90 ;  /* 0x0000685a01007387 */ /* 0x000fe20000100a00 */
[----:B------:R-:W-:Y:S01]  /*ed70*/  LEA.HI.X.SX32 R83, R68, R2, 0x1, P4 ;  /* 0x0000000244537211 */ /* 0x000fe200020f0eff */
[----:B------:R-:W-:Y:S02]  /*ed80*/  VIADD R79, R78, UR5 ;  /* 0x000000054e4f7c36 */ /* 0x000fe40008000000 */
[----:B------:R0:W-:Y:S02]  /*ed90*/  STL.64 [R1+0x60], R80 ;  /* 0x0000605001007387 */ /* 0x0001e40000100a00 */
[----:B------:R-:W-:Y:S02]  /*eda0*/  VIADD R68, R79, UR5 ;  /* 0x000000054f447c36 */ /* 0x000fe40008000000 */
[----:B------:R1:W-:Y:S01]  /*edb0*/  STL.64 [R1+0x58], R82 ;  /* 0x0000585201007387 */ /* 0x0003e20000100a00 */
[----:B0-----:R-:W-:-:S04]  /*edc0*/  IADD3 R80, P1, PT, R69, R3, RZ ;  /* 0x0000000345507210 */ /* 0x001fc80007f3e0ff */
[----:B------:R-:W-:Y:S01]  /*edd0*/  LEA.HI.X.SX32 R81, R69, R2, 0x1, P1 ;  /* 0x0000000245517211 */ /* 0x000fe200008f0eff */
[----:B------:R-:W-:Y:S01]  /*ede0*/  VIADD R69, R68, UR5 ;  /* 0x0000000544457c36 */ /* 0x000fe20008000000 */
[----:B-1----:R-:W-:-:S03]  /*edf0*/  IADD3 R82, P4, PT, R70, R3, RZ ;  /* 0x0000000346527210 */ /* 0x002fc60007f9e0ff */
[----:B------:R0:W-:Y:S01]  /*ee00*/  STL.64 [R1+0x50], R80 ;  /* 0x0000505001007387 */ /* 0x0001e20000100a00 */
[----:B------:R-:W-:Y:S01]  /*ee10*/  LEA.HI.X.SX32 R83, R70, R2, 0x1, P4 ;  /* 0x0000000246537211 */ /* 0x000fe200020f0eff */
[----:B------:R-:W-:-:S04]  /*ee20*/  VIADD R70, R69, UR5 ;  /* 0x0000000545467c36 */ /* 0x000fc80008000000 */
        /* <DEDUP_REMOVED lines=22> */
[----:B------:R-:W-:-:S05]  /*ef90*/  LEA.HI.X.SX32 R83, R76, R2, 0x1, P4 ;  /* 0x000000024c537211 */ /* 0x000fca00020f0eff */
[----:B------:R1:W-:Y:S01]  /*efa0*/  STL.64 [R1+0x18], R82 ;  /* 0x0000185201007387 */ /* 0x0003e20000100a00 */
[----:B0-----:R-:W-:-:S04]  /*efb0*/  IADD3 R80, P1, PT, R77, R3, RZ ;  /* 0x000000034d507210 */ /* 0x001fc80007f3e0ff */
[----:B------:R-:W-:Y:S02]  /*efc0*/  LEA.HI.X.SX32 R81, R77, R2, 0x1, P1 ;  /* 0x000000024d517211 */ /* 0x000fe400008f0eff */
[----:B-1----:R-:W-:-:S03]  /*efd0*/  IADD3 R82, P4, PT, R78, R3, RZ ;  /* 0x000000034e527210 */ /* 0x002fc60007f9e0ff */
[----:B------:R0:W-:Y:S01]  /*efe0*/  STL.64 [R1+0x10], R80 ;  /* 0x0000105001007387 */ /* 0x0001e20000100a00 */
[----:B------:R-:W-:Y:S02]  /*eff0*/  LEA.HI.X.SX32 R83, R78, R2, 0x1, P4 ;  /* 0x000000024e537211 */ /* 0x000fe400020f0eff */
[----:B------:R-:W-:-:S03]  /*f000*/  IADD3 R250, P4, PT, R68, R3, RZ ;  /* 0x0000000344fa7210 */ /* 0x000fc60007f9e0ff */
[----:B------:R-:W-:Y:S01]  /*f010*/  STL.64 [R1+0x8], R82 ;  /* 0x0000085201007387 */ /* 0x000fe20000100a00 */
[-C--:B------:R-:W-:Y:S01]  /*f020*/  LEA.HI.X.SX32 R251, R68, R2.reuse, 0x1, P4 ;  /* 0x0000000244fb7211 */ /* 0x080fe200020f0eff */
[----:B------:R-:W-:Y:S01]  /*f030*/  VIADD R68, R75, UR5 ;  /* 0x000000054b447c36 */ /* 0x000fe20008000000 */
[CC--:B------:R-:W-:Y:S02]  /*f040*/  IADD3 R244, P4, PT, R70.reuse, R3.reuse, RZ ;  /* 0x0000000346f47210 */ /* 0x0c0fe40007f9e0ff */
[CC--:B0-----:R-:W-:Y:S02]  /*f050*/  IADD3 R80, P1, PT, R79.reuse, R3.reuse, RZ ;  /* 0x000000034f507210 */ /* 0x0c1fe40007f3e0ff */
[-C--:B------:R-:W-:Y:S02]  /*f060*/  LEA.HI.X.SX32 R245, R70, R2.reuse, 0x1, P4 ;  /* 0x0000000246f57211 */ /* 0x080fe400020f0eff */
[----:B------:R-:W-:Y:S02]  /*f070*/  LEA.HI.X.SX32 R81, R79, R2, 0x1, P1 ;  /* 0x000000024f517211 */ /* 0x000fe400008f0eff */
[----:B------:R-:W-:-:S02]  /*f080*/  IADD3 R248, P1, PT, R69, R3, RZ ;  /* 0x0000000345f87210 */ /* 0x000fc40007f3e0ff */
[-C--:B------:R-:W-:Y:S01]  /*f090*/  IADD3 R240, P4, PT, R72, R3.reuse, RZ ;  /* 0x0000000348f07210 */ /* 0x080fe20007f9e0ff */
[----:B------:R-:W-:Y:S01]  /*f0a0*/  STL.64 [R1], R80 ;  /* 0x0000005001007387 */ /* 0x000fe20000100a00 */
[-C--:B------:R-:W-:Y:S01]  /*f0b0*/  LEA.HI.X.SX32 R249, R69, R2.reuse, 0x1, P1 ;  /* 0x0000000245f97211 */ /* 0x080fe200008f0eff */
[----:B------:R-:W-:Y:S01]  /*f0c0*/  VIADD R69, R68, UR5 ;  /* 0x0000000544457c36 */ /* 0x000fe20008000000 */
[-C--:B------:R-:W-:Y:S01]  /*f0d0*/  IADD3 R242, P1, PT, R71, R3.reuse, RZ ;  /* 0x0000000347f27210 */ /* 0x080fe20007f3e0ff */
[----:B------:R-:W-:Y:S01]  /*f0e0*/  STL [R1+0x288], R250 ;  /* 0x000288fa01007387 */ /* 0x000fe20000100800 */
[-C--:B------:R-:W-:Y:S01]  /*f0f0*/  LEA.HI.X.SX32 R241, R72, R2.reuse, 0x1, P4 ;  /* 0x0000000248f17211 */ /* 0x080fe200020f0eff */
[----:B------:R-:W-:Y:S01]  /*f100*/  VIADD R70, R69, UR5 ;  /* 0x0000000545467c36 */ /* 0x000fe20008000000 */
[-C--:B------:R-:W-:Y:S01]  /*f110*/  LEA.HI.X.SX32 R243, R71, R2.reuse, 0x1, P1 ;  /* 0x0000000247f37211 */ /* 0x080fe200008f0eff */
[----:B------:R-:W-:Y:S01]  /*f120*/  STL [R1+0x278], R251 ;  /* 0x000278fb01007387 */ /* 0x000fe20000100800 */
[CC--:B------:R-:W-:Y:S01]  /*f130*/  IADD3 R238, P1, PT, R73.reuse, R3.reuse, RZ ;  /* 0x0000000349ee7210 */ /* 0x0c0fe20007f3e0ff */
[----:B------:R-:W-:Y:S01]  /*f140*/  VIADD R71, R70, UR5 ;  /* 0x0000000546477c36 */ /* 0x000fe20008000000 */
[CC--:B------:R-:W-:Y:S01]  /*f150*/  IADD3 R236, P4, PT, R74.reuse, R3.reuse, RZ ;  /* 0x000000034aec7210 */ /* 0x0c0fe20007f9e0ff */
[----:B------:R-:W-:Y:S01]  /*f160*/  STL [R1+0x2a0], R248 ;  /* 0x0002a0f801007387 */ /* 0x000fe20000100800 */
[-C--:B------:R-:W-:Y:S01]  /*f170*/  LEA.HI.X.SX32 R239, R73, R2.reuse, 0x1, P1 ;  /* 0x0000000249ef7211 */ /* 0x080fe200008f0eff */
[----:B------:R-:W-:Y:S01]  /*f180*/  VIADD R72, R71, UR5 ;  /* 0x0000000547487c36 */ /* 0x000fe20008000000 */
[----:B------:R-:W-:Y:S01]  /*f190*/  IADD3 R234, P1, PT, R75, R3, RZ ;  /* 0x000000034bea7210 */ /* 0x000fe20007f3e0ff */
[----:B------:R-:W-:Y:S01]  /*f1a0*/  STL [R1+0x274], R249 ;  /* 0x000274f901007387 */ /* 0x000fe20000100800 */
[----:B------:R-:W-:-:S02]  /*f1b0*/  LEA.HI.X.SX32 R237, R74, R2, 0x1, P4 ;  /* 0x000000024aed7211 */ /* 0x000fc400020f0eff */
[----:B------:R-:W-:Y:S01]  /*f1c0*/  LEA.HI.X.SX32 R235, R75, R2, 0x1, P1 ;  /* 0x000000024beb7211 */ /* 0x000fe200008f0eff */
[----:B------:R-:W-:Y:S01]  /*f1d0*/  STL.64 [R1+0x280], R244 ;  /* 0x000280f401007387 */ /* 0x000fe20000100a00 */
[----:B------:R-:W-:-:S03]  /*f1e0*/  IADD3 R232, P4, PT, R68, R3, RZ ;  /* 0x0000000344e87210 */ /* 0x000fc60007f9e0ff */
[----:B------:R-:W-:Y:S04]  /*f1f0*/  STL.64 [R1+0x290], R242 ;  /* 0x000290f201007387 */ /* 0x000fe80000100a00 */
[----:B------:R-:W-:Y:S04]  /*f200*/  STL [R1+0x2b8], R240 ;  /* 0x0002b8f001007387 */ /* 0x000fe80000100800 */
[----:B------:R-:W-:Y:S04]  /*f210*/  STL [R1+0x270], R241 ;  /* 0x000270f101007387 */ /* 0x000fe80000100800 */
[----:B------:R-:W-:Y:S04]  /*f220*/  STL.64 [R1+0x298], R238 ;  /* 0x000298ee01007387 */ /* 0x000fe80000100a00 */
[----:B------:R-:W-:Y:S04]  /*f230*/  STL [R1+0x26c], R237 ;  /* 0x00026ced01007387 */ /* 0x000fe80000100800 */
[----:B------:R0:W-:Y:S04]  /*f240*/  STL.64 [R1+0x2a8], R234 ;  /* 0x0002a8ea01007387 */ /* 0x0001e80000100a00 */
[----:B0-----:R-:W2:Y:S01]  /*f250*/  LDL.LU.64 R234, [R1+0x100] ;  /* 0x0001000001ea7983 */ /* 0x001ea20000300a00 */
[----:B------:R-:W-:-:S02]  /*f260*/  IADD3 R230, P1, PT, R69, R3, RZ ;  /* 0x0000000345e67210 */ /* 0x000fc40007f3e0ff */
[-C--:B------:R-:W-:Y:S01]  /*f270*/  LEA.HI.X.SX32 R233, R68, R2.reuse, 0x1, P4 ;  /* 0x0000000244e97211 */ /* 0x080fe200020f0eff */
[----:B------:R-:W-:Y:S01]  /*f280*/  VIADD R68, R72, UR5 ;  /* 0x0000000548447c36 */ /* 0x000fe20008000000 */
[-C--:B------:R-:W-:Y:S02]  /*f290*/  IADD3 R228, P4, PT, R70, R3.reuse, RZ ;  /* 0x0000000346e47210 */ /* 0x080fe40007f9e0ff */
[-C--:B------:R-:W-:Y:S01]  /*f2a0*/  LEA.HI.X.SX32 R231, R69, R2.reuse, 0x1, P1 ;  /* 0x0000000245e77211 */ /* 0x080fe200008f0eff */
[----:B------:R-:W-:Y:S01]  /*f2b0*/  VIADD R69, R68, UR5 ;  /* 0x0000000544457c36 */ /* 0x000fe20008000000 */
[-C--:B------:R-:W-:Y:S02]  /*f2c0*/  IADD3 R226, P1, PT, R71, R3.reuse, RZ ;  /* 0x0000000347e27210 */ /* 0x080fe40007f3e0ff */
[----:B------:R-:W-:Y:S01]  /*f2d0*/  LEA.HI.X.SX32 R229, R70, R2, 0x1, P4 ;  /* 0x0000000246e57211 */ /* 0x000fe200020f0eff */
[----:B------:R-:W-:Y:S01]  /*f2e0*/  VIADD R70, R69, UR5 ;  /* 0x0000000545467c36 */ /* 0x000fe20008000000 */
[----:B------:R-:W-:-:S02]  /*f2f0*/  IADD3 R224, P4, PT, R72, R3, RZ ;  /* 0x0000000348e07210 */ /* 0x000fc40007f9e0ff */
[-C--:B------:R-:W-:Y:S01]  /*f300*/  LEA.HI.X.SX32 R227, R71, R2.reuse, 0x1, P1 ;  /* 0x0000000247e37211 */ /* 0x080fe200008f0eff */
[----:B------:R-:W-:Y:S01]  /*f310*/  VIADD R71, R70, UR5 ;  /* 0x0000000546477c36 */ /* 0x000fe20008000000 */
[-C--:B------:R-:W-:Y:S02]  /*f320*/  IADD3 R222, P1, PT, R68, R3.reuse, RZ ;  /* 0x0000000344de7210 */ /* 0x080fe40007f3e0ff */
[-C--:B------:R-:W-:Y:S02]  /*f330*/  LEA.HI.X.SX32 R225, R72, R2.reuse, 0x1, P4 ;  /* 0x0000000248e17211 */ /* 0x080fe400020f0eff */
[-C--:B------:R-:W-:Y:S02]  /*f340*/  IADD3 R220, P4, PT, R69, R3.reuse, RZ ;  /* 0x0000000345dc7210 */ /* 0x080fe40007f9e0ff */
[----:B------:R-:W-:Y:S01]  /*f350*/  LEA.HI.X.SX32 R223, R68, R2, 0x1, P1 ;  /* 0x0000000244df7211 */ /* 0x000fe200008f0eff */
[----:B------:R-:W-:Y:S01]  /*f360*/  VIADD R68, R71, UR5 ;  /* 0x0000000547447c36 */ /* 0x000fe20008000000 */
[----:B------:R-:W-:-:S02]  /*f370*/  IADD3 R216, P1, PT, R70, R3, RZ ;  /* 0x0000000346d87210 */ /* 0x000fc40007f3e0ff */
[-C--:B------:R-:W-:Y:S01]  /*f380*/  LEA.HI.X.SX32 R221, R69, R2.reuse, 0x1, P4 ;  /* 0x0000000245dd7211 */ /* 0x080fe200020f0eff */
[----:B------:R-:W-:Y:S01]  /*f390*/  VIADD R69, R68, UR5 ;  /* 0x0000000544457c36 */ /* 0x000fe20008000000 */
[CC--:B------:R-:W-:Y:S02]  /*f3a0*/  IADD3 R212, P4, PT, R71.reuse, R3.reuse, RZ ;  /* 0x0000000347d47210 */ /* 0x0c0fe40007f9e0ff */
[-C--:B------:R-:W-:Y:S02]  /*f3b0*/  LEA.HI.X.SX32 R217, R70, R2.reuse, 0x1, P1 ;  /* 0x0000000246d97211 */ /* 0x080fe400008f0eff */
[----:B------:R-:W-:Y:S02]  /*f3c0*/  LEA.HI.X.SX32 R213, R71, R2, 0x1, P4 ;  /* 0x0000000247d57211 */ /* 0x000fe400020f0eff */
[----:B------:R-:W-:Y:S02]  /*f3d0*/  IADD3 R208, P4, PT, R68, R3, RZ ;  /* 0x0000000344d07210 */ /* 0x000fe40007f9e0ff */
[----:B-----5:R-:W-:-:S02]  /*f3e0*/  F2FP.SATFINITE.E5M2.F32.PACK_AB_MERGE_C R245, R17, R16, RZ ;  /* 0x0000001011f5723e */ /* 0x020fc400048060ff */
[----:B------:R-:W-:Y:S02]  /*f3f0*/  LEA.HI.X.SX32 R209, R68, R2, 0x1, P4 ;  /* 0x0000000244d17211 */ /* 0x000fe400020f0eff */
[----:B------:R-:W-:Y:S02]  /*f400*/  IADD3 R204, P4, PT, R69, R3, RZ ;  /* 0x0000000345cc7210 */ /* 0x000fe40007f9e0ff */
[----:B------:R-:W-:Y:S02]  /*f410*/  F2FP.SATFINITE.E5M2.F32.PACK_AB_MERGE_C R244, R11, R10, RZ ;  /* 0x0000000a0bf4723e */ /* 0x000fe400048060ff */
[----:B------:R-:W-:Y:S02]  /*f420*/  LEA.HI.X.SX32 R205, R69, R2, 0x1, P4 ;  /* 0x0000000245cd7211 */ /* 0x000fe400020f0eff */
[----:B------:R-:W-:Y:S01]  /*f430*/  ISETP.LT.AND P1, PT, R86, UR4, !P0 ;  /* 0x0000000456007c0c */ /* 0x000fe2000c721270 */
[----:B------:R-:W0:Y:S01]  /*f440*/  LDCU UR4, c[0x0][0x39c] ;  /* 0x00007380ff0477ac */ /* 0x000e220008000800 */
[----:B------:R-:W-:-:S02]  /*f450*/  F2FP.SATFINITE.E5M2.F32.PACK_AB_MERGE_C R238, R23, R22, RZ ;  /* 0x0000001617ee723e */ /* 0x000fc400048060ff */
[----:B------:R-:W-:Y:S02]  /*f460*/  F2FP.SATFINITE.E5M2.F32.PACK_AB_MERGE_C R239, R25, R24, RZ ;  /* 0x0000001819ef723e */ /* 0x000fe400048060ff */
[----:B------:R-:W-:Y:S02]  /*f470*/  F2FP.SATFINITE.E5M2.F32.PACK_AB_MERGE_C R240, R27, R26, RZ ;  /* 0x0000001a1bf0723e */ /* 0x000fe400048060ff */
[----:B------:R-:W-:Y:S02]  /*f480*/  F2FP.SATFINITE.E5M2.F32.PACK_AB_MERGE_C R242, R29, R28, RZ ;  /* 0x0000001c1df2723e */ /* 0x000fe400048060ff */
[----:B------:R-:W-:Y:S02]  /*f490*/  F2FP.SATFINITE.E5M2.F32.PACK_AB_MERGE_C R243, R31, R30, RZ ;  /* 0x0000001e1ff3723e */ /* 0x000fe400048060ff */
[----:B------:R-:W-:Y:S02]  /*f4a0*/  F2FP.SATFINITE.E5M2.F32.PACK_AB_MERGE_C R248, R33, R32, RZ ;  /* 0x0000002021f8723e */ /* 0x000fe400048060ff */
[----:B------:R-:W-:-:S02]  /*f4b0*/  F2FP.SATFINITE.E5M2.F32.PACK_AB_MERGE_C R251, R35, R34, RZ ;  /* 0x0000002223fb723e */ /* 0x000fc400048060ff */
[----:B------:R-:W-:Y:S02]  /*f4c0*/  F2FP.SATFINITE.E5M2.F32.PACK_AB_MERGE_C R250, R37, R36, RZ ;  /* 0x0000002425fa723e */ /* 0x000fe400048060ff */
[----:B------:R-:W-:Y:S02]  /*f4d0*/  F2FP.SATFINITE.E5M2.F32.PACK_AB_MERGE_C R249, R39, R38, RZ ;  /* 0x0000002627f9723e */ /* 0x000fe400048060ff */
[----:B------:R-:W-:Y:S02]  /*f4e0*/  F2FP.SATFINITE.E5M2.F32.PACK_AB_MERGE_C R241, R41, R40, RZ ;  /* 0x0000002829f1723e */ /* 0x000fe400048060ff */
[----:B------:R-:W-:Y:S01]  /*f4f0*/  F2FP.SATFINITE.E5M2.F32.PACK_AB_MERGE_C R237, R43, R42, RZ ;  /* 0x0000002a2bed723e */ /* 0x000fe200048060ff */
[----:B--2---:R1:W-:Y:S04]  /*f500*/  STL.64 [R1+0x300], R234 ;  /* 0x000300ea01007387 */ /* 0x0043e80000100a00 */
[----:B------:R2:W-:Y:S04]  /*f510*/  STL [R1+0x268], R233 ;  /* 0x000268e901007387 */ /* 0x0005e80000100800 */
[----:B------:R5:W-:Y:S04]  /*f520*/  STL.64 [R1+0x2b0], R230 ;  /* 0x0002b0e601007387 */ /* 0x000be80000100a00 */
[----:B------:R0:W-:Y:S01]  /*f530*/  STL [R1+0x264], R229 ;  /* 0x000264e501007387 */ /* 0x0001e20000100800 */
[----:B-1----:R-:W-:Y:S01]  /*f540*/  IMAD.MOV.U32 R234, RZ, RZ, R88 ;  /* 0x000000ffffea7224 */ /* 0x002fe200078e0058 */
[----:B--2---:R-:W-:Y:S01]  /*f550*/  F2FP.SATFINITE.E5M2.F32.PACK_AB_MERGE_C R233, R45, R44, RZ ;  /* 0x0000002c2de9723e */ /* 0x004fe200048060ff */
[----:B------:R-:W-:Y:S01]  /*f560*/  IMAD.MOV.U32 R235, RZ, RZ, R89 ;  /* 0x000000ffffeb7224 */ /* 0x000fe200078e0059 */
[----:B------:R1:W-:Y:S04]  /*f570*/  STL.64 [R1+0x2c0], R226 ;  /* 0x0002c0e201007387 */ /* 0x0003e80000100a00 */
[----:B------:R2:W-:Y:S01]  /*f580*/  STL [R1+0x260], R225 ;  /* 0x000260e101007387 */ /* 0x0005e20000100800 */
[----:B-----5:R-:W-:-:S02]  /*f590*/  F2FP.SATFINITE.E5M2.F32.PACK_AB_MERGE_C R230, R19, R18, RZ ;  /* 0x0000001213e6723e */ /* 0x020fc400048060ff */
[----:B------:R-:W-:Y:S01]  /*f5a0*/  F2FP.SATFINITE.E5M2.F32.PACK_AB_MERGE_C R231, R21, R20, RZ ;  /* 0x0000001415e7723e */ /* 0x000fe200048060ff */
[----:B------:R-:W-:Y:S01]  /*f5b0*/  STL.64 [R1+0x2c8], R222 ;  /* 0x0002c8de01007387 */ /* 0x000fe20000100a00 */
[----:B0-----:R-:W-:-:S03]  /*f5c0*/  F2FP.SATFINITE.E5M2.F32.PACK_AB_MERGE_C R229, R47, R46, RZ ;  /* 0x0000002e2fe5723e */ /* 0x001fc600048060ff */
[----:B------:R0:W-:Y:S01]  /*f5d0*/  STL [R1+0x25c], R221 ;  /* 0x00025cdd01007387 */ /* 0x0001e20000100800 */
[----:B-1----:R-:W-:Y:S02]  /*f5e0*/  F2FP.SATFINITE.E5M2.F32.PACK_AB_MERGE_C R226, R13, R12, RZ ;  /* 0x0000000c0de2723e */ /* 0x002fe400048060ff */
[----:B------:R-:W-:Y:S01]  /*f5f0*/  F2FP.SATFINITE.E5M2.F32.PACK_AB_MERGE_C R227, R15, R14, RZ ;  /* 0x0000000e0fe3723e */ /* 0x000fe200048060ff */
[----:B------:R1:W-:Y:S01]  /*f600*/  STL.64 [R1+0x2d0], R216 ;  /* 0x0002d0d801007387 */ /* 0x0003e20000100a00 */
[----:B--2---:R-:W-:-:S03]  /*f610*/  F2FP.SATFINITE.E5M2.F32.PACK_AB_MERGE_C R225, R49, R48, RZ ;  /* 0x0000003031e1723e */ /* 0x004fc600048060ff */
[----:B------:R-:W-:Y:S01]  /*f620*/  STL [R1+0x258], R213 ;  /* 0x000258d501007387 */ /* 0x000fe20000100800 */
[----:B0-----:R-:W-:-:S03]  /*f630*/  F2FP.SATFINITE.E5M2.F32.PACK_AB_MERGE_C R221, R51, R50, RZ ;  /* 0x0000003233dd723e */ /* 0x001fc600048060ff */
[----:B------:R0:W-:Y:S01]  /*f640*/  STL.64 [R1+0x2d8], R208 ;  /* 0x0002d8d001007387 */ /* 0x0001e20000100a00 */
[----:B-1----:R-:W-:Y:S01]  /*f650*/  F2FP.SATFINITE.E5M2.F32.PACK_AB_MERGE_C R216, R5, R4, RZ ;  /* 0x0000000405d8723e */ /* 0x002fe200048060ff */
[----:B------:R-:W-:Y:S02]  /*f660*/  VIADD R4, R69, UR5 ;  /* 0x0000000545047c36 */ /* 0x000fe40008000000 */
[----:B------:R1:W-:Y:S01]  /*f670*/  STL [R1+0x254], R205 ;  /* 0x000254cd01007387 */ /* 0x0003e20000100800 */
[----:B------:R-:W-:Y:S01]  /*f680*/  F2FP.SATFINITE.E5M2.F32.PACK_AB_MERGE_C R217, R7, R6, RZ ;  /* 0x0000000607d9723e */ /* 0x000fe200048060ff */
[C---:B------:R-:W-:Y:S01]  /*f690*/  VIADD R5, R4.reuse, UR5 ;  /* 0x0000000504057c36 */ /* 0x040fe20008000000 */
[----:B------:R-:W-:Y:S01]  /*f6a0*/  IADD3 R200, P4, PT, R4, R3, RZ ;  /* 0x0000000304c87210 */ /* 0x000fe20007f9e0ff */
[----:B------:R-:W-:Y:S01]  /*f6b0*/  STL.64 [R1+0x2f0], R226 ;  /* 0x0002f0e201007387 */ /* 0x000fe20000100a00 */
[----:B0-----:R-:W-:Y:S01]  /*f6c0*/  IMAD.MOV.U32 R208, RZ, RZ, R87 ;  /* 0x000000ffffd07224 */ /* 0x001fe200078e0057 */
[----:B------:R-:W-:-:S02]  /*f6d0*/  F2FP.SATFINITE.E5M2.F32.PACK_AB_MERGE_C R209, R9, R8, RZ ;  /* 0x0000000809d1723e */ /* 0x000fc400048060ff */
[----:B------:R-:W-:Y:S01]  /*f6e0*/  LEA.HI.X.SX32 R201, R4, R2, 0x1, P4 ;  /* 0x0000000204c97211 */ /* 0x000fe200020f0eff */
[C---:B------:R-:W-:Y:S01]  /*f6f0*/  VIADD R4, R5.reuse, UR5 ;  /* 0x0000000505047c36 */ /* 0x040fe20008000000 */
[-C--:B------:R-:W-:Y:S01]  /*f700*/  IADD3 R196, P4, PT, R5, R3.reuse, RZ ;  /* 0x0000000305c47210 */ /* 0x080fe20007f9e0ff */
[----:B------:R-:W0:Y:S01]  /*f710*/  LDTM.x64 R68, tmem[UR10+0x80] ;  /* 0x0000800a004479ee */ /* 0x000e220008340000 */
[----:B------:R-:W-:Y:S01]  /*f720*/  F2FP.SATFINITE.E5M2.F32.PACK_AB_MERGE_C R213, R53, R52, RZ ;  /* 0x0000003435d5723e */ /* 0x000fe200048060ff */
[----:B------:R-:W-:Y:S01]  /*f730*/  STL.64 [R1+0x2e0], R200 ;  /* 0x0002e0c801007387 */ /* 0x000fe20000100a00 */
[----:B------:R-:W-:Y:S01]  /*f740*/  LEA.HI.X.SX32 R197, R5, R2, 0x1, P4 ;  /* 0x0000000205c57211 */ /* 0x000fe200020f0eff */
[C---:B------:R-:W-:Y:S01]  /*f750*/  VIADD R5, R4.reuse, UR5 ;  /* 0x0000000504057c36 */ /* 0x040fe20008000000 */
[----:B------:R-:W-:Y:S01]  /*f760*/  IADD3 R198, P4, PT, R4, R3, RZ ;  /* 0x0000000304c67210 */ /* 0x000fe20007f9e0ff */
[----:B------:R-:W-:Y:S01]  /*f770*/  STL [R1+0x2e8], R245 ;  /* 0x0002e8f501007387 */ /* 0x000fe20000100800 */
[----:B-1----:R-:W-:-:S02]  /*f780*/  F2FP.SATFINITE.E5M2.F32.PACK_AB_MERGE_C R205, R55, R54, RZ ;  /* 0x0000003637cd723e */ /* 0x002fc400048060ff */
[-C--:B------:R-:W-:Y:S01]  /*f790*/  LEA.HI.X.SX32 R199, R4, R2.reuse, 0x1, P4 ;  /* 0x0000000204c77211 */ /* 0x080fe200020f0eff */
[C---:B------:R-:W-:Y:S01]  /*f7a0*/  VIADD R4, R5.reuse, UR5 ;  /* 0x0000000505047c36 */ /* 0x040fe20008000000 */
[CC--:B------:R-:W-:Y:S01]  /*f7b0*/  IADD3 R202, P4, PT, R5.reuse, R3.reuse, RZ ;  /* 0x0000000305ca7210 */ /* 0x0c0fe20007f9e0ff */
[----:B------:R-:W-:Y:S03]  /*f7c0*/  STL [R1+0x2f8], R244 ;  /* 0x0002f8f401007387 */ /* 0x000fe60000100800 */
[-C--:B------:R-:W-:Y:S01]  /*f7d0*/  LEA.HI.X.SX32 R203, R5, R2.reuse, 0x1, P4 ;  /* 0x0000000205cb7211 */ /* 0x080fe200020f0eff */
[C---:B------:R-:W-:Y:S01]  /*f7e0*/  VIADD R5, R4.reuse, UR5 ;  /* 0x0000000504057c36 */ /* 0x040fe20008000000 */
[CC--:B------:R-:W-:Y:S01]  /*f7f0*/  IADD3 R206, P4, PT, R4.reuse, R3.reuse, RZ ;  /* 0x0000000304ce7210 */ /* 0x0c0fe20007f9e0ff */
[----:B------:R1:W-:Y:S03]  /*f800*/  STL [R1+0x250], R197 ;  /* 0x000250c501007387 */ /* 0x0003e60000100800 */
[-C--:B------:R-:W-:Y:S01]  /*f810*/  LEA.HI.X.SX32 R207, R4, R2.reuse, 0x1, P4 ;  /* 0x0000000204cf7211 */ /* 0x080fe200020f0eff */
[C---:B------:R-:W-:Y:S01]  /*f820*/  VIADD R4, R5.reuse, UR5 ;  /* 0x0000000505047c36 */ /* 0x040fe20008000000 */
[CC--:B------:R-:W-:Y:S01]  /*f830*/  IADD3 R210, P4, PT, R5.reuse, R3.reuse, RZ ;  /* 0x0000000305d27210 */ /* 0x0c0fe20007f9e0ff */
[----:B------:R2:W-:Y:S02]  /*f840*/  STL [R1+0x24c], R203 ;  /* 0x00024ccb01007387 */ /* 0x0005e40000100800 */
[C---:B------:R-:W-:Y:S01]  /*f850*/  VIADD R252, R4.reuse, UR5 ;  /* 0x0000000504fc7c36 */ /* 0x040fe20008000000 */
[----:B------:R-:W-:Y:S01]  /*f860*/  LEA.HI.X.SX32 R211, R5, R2, 0x1, P4 ;  /* 0x0000000205d37211 */ /* 0x000fe200020f0eff */
[----:B------:R5:W-:Y:S01]  /*f870*/  STL [R1+0x248], R207 ;  /* 0x000248cf01007387 */ /* 0x000be20000100800 */
[----:B------:R-:W-:-:S02]  /*f880*/  IADD3 R214, P4, PT, R4, R3, RZ ;  /* 0x0000000304d67210 */ /* 0x000fc40007f9e0ff */
[----:B------:R-:W-:Y:S02]  /*f890*/  F2FP.SATFINITE.E5M2.F32.PACK_AB_MERGE_C R5, R65, R64, RZ ;  /* 0x000000404105723e */ /* 0x000fe400048060ff */
[----:B------:R-:W-:Y:S02]  /*f8a0*/  LEA.HI.X.SX32 R215, R4, R2, 0x1, P4 ;  /* 0x0000000204d77211 */ /* 0x000fe400020f0eff */
[C---:B------:R-:W-:Y:S02]  /*f8b0*/  IADD3 R218, P4, PT, R252.reuse, R3, RZ ;  /* 0x00000003fcda7210 */ /* 0x040fe40007f9e0ff */
[----:B------:R-:W-:Y:S02]  /*f8c0*/  F2FP.SATFINITE.E5M2.F32.PACK_AB_MERGE_C R4, R67, R66, RZ ;  /* 0x000000424304723e */ /* 0x000fe400048060ff */
[----:B------:R-:W-:Y:S02]  /*f8d0*/  LEA.HI.X.SX32 R219, R252, R2, 0x1, P4 ;  /* 0x00000002fcdb7211 */ /* 0x000fe400020f0eff */
[----:B------:R-:W-:-:S02]  /*f8e0*/  ISETP.LT.AND P4, PT, R0, UR15, !P0 ;  /* 0x0000000f00007c0c */ /* 0x000fc4000c781270 */
[----:B-1----:R-:W-:Y:S01]  /*f8f0*/  F2FP.SATFINITE.E5M2.F32.PACK_AB_MERGE_C R197, R57, R56, RZ ;  /* 0x0000003839c5723e */ /* 0x002fe200048060ff */
[----:B------:R1:W-:Y:S01]  /*f900*/  STL [R1+0x244], R219 ;  /* 0x000244db01007387 */ /* 0x0003e20000100800 */
[----:B--2---:R-:W-:Y:S02]  /*f910*/  F2FP.SATFINITE.E5M2.F32.PACK_AB_MERGE_C R203, R59, R58, RZ ;  /* 0x0000003a3bcb723e */ /* 0x004fe400048060ff */
[----:B-----5:R-:W-:Y:S01]  /*f920*/  F2FP.SATFINITE.E5M2.F32.PACK_AB_MERGE_C R207, R61, R60, RZ ;  /* 0x0000003c3dcf723e */ /* 0x020fe200048060ff */
[----:B------:R-:W2:Y:S04]  /*f930*/  LDL.LU.64 R244, [R1+0xf8] ;  /* 0x0000f80001f47983 */ /* 0x000ea80000300a00 */
[----:B------:R-:W-:Y:S01]  /*f940*/  STL [R1+0x140], R5 ;  /* 0x0001400501007387 */ /* 0x000fe20000100800 */
[----:B-1----:R-:W-:-:S03]  /*f950*/  F2FP.SATFINITE.E5M2.F32.PACK_AB_MERGE_C R219, R63, R62, RZ ;  /* 0x0000003e3fdb723e */ /* 0x002fc600048060ff */
[----:B------:R-:W5:Y:S04]  /*f960*/  LDL.LU.64 R222, [R1+0xf0] ;  /* 0x0000f00001de7983 */ /* 0x000f680000300a00 */
[----:B------:R1:W-:Y:S01]  /*f970*/  STL [R1+0x138], R4 ;  /* 0x0001380401007387 */ /* 0x0003e20000100800 */
[----:B------:R-:W-:Y:S01]  /*f980*/  VIADD R252, R252, UR5 ;  /* 0x00000005fcfc7c36 */ /* 0x000fe20008000000 */
[----:B------:R-:W-:Y:S02]  /*f990*/  PRMT R200, R216, 0x9910, RZ ;  /* 0x00009910d8c87816 */ /* 0x000fe400000000ff */
[----:B------:R-:W2:Y:S01]  /*f9a0*/  LDL.LU.64 R226, [R1+0xe8] ;  /* 0x0000e80001e27983 */ /* 0x000ea20000300a00 */
[----:B-1----:R-:W1:Y:S01]  /*f9b0*/  LDTM.x64 R4, tmem[UR10+0xc0] ;  /* 0x0000c00a000479ee */ /* 0x002e620008340000 */
[----:B------:R-:W-:-:S02]  /*f9c0*/  NOP ;  /* 0x0000000000007918 */ /* 0x000fc40000000000 */
[----:B------:R0:W-:Y:S02]  /*f9d0*/  @P4 STG.E.U8 desc[UR20][R246.64], R216 ;  /* 0x000000d8f6004986 */ /* 0x0001e4000c101114 */
[----:B0-----:R-:W-:-:S05]  /*f9e0*/  VIADD R246, R0, 0x6 ;  /* 0x0000000600f67836 */ /* 0x001fca0000000000 */
[----:B------:R-:W-:Y:S01]  /*f9f0*/  ISETP.LT.AND P4, PT, R246, UR4, !P0 ;  /* 0x00000004f6007c0c */ /* 0x000fe2000c781270 */
[----:B------:R-:W0:Y:S01]  /*fa00*/  LDCU UR4, c[0x0][0x39c] ;  /* 0x00007380ff0477ac */ /* 0x000e220008000800 */
[----:B------:R-:W-:-:S04]  /*fa10*/  IADD3 R246, P5, PT, R252, R3, RZ ;  /* 0x00000003fcf67210 */ /* 0x000fc80007fbe0ff */
[----:B------:R-:W-:Y:S02]  /*fa20*/  LEA.HI.X.SX32 R247, R252, R2, 0x1, P5 ;  /* 0x00000002fcf77211 */ /* 0x000fe400028f0eff */
[----:B------:R-:W-:Y:S02]  /*fa30*/  ISETP.NE.AND P5, PT, R208, RZ, PT ;  /* 0x000000ffd000720c */ /* 0x000fe40003fa5270 */
[----:B------:R-:W-:Y:S02]  /*fa40*/  SHF.R.S32.HI R208, RZ, 0x8, R200 ;  /* 0x00000008ffd07819 */ /* 0x000fe400000114c8 */
[----:B------:R-:W2:Y:S04]  /*fa50*/  LDL.LU.64 R200, [R1+0xe0] ;  /* 0x0000e00001c87983 */ /* 0x000ea80000300a00 */
[----:B------:R0:W-:Y:S04]  /*fa60*/  @P6 STG.E.U8 desc[UR20][R234.64], R208 ;  /* 0x000000d0ea006986 */ /* 0x0001e8000c101114 */
[----:B0-----:R-:W2:Y:S01]  /*fa70*/  LDL.LU.64 R234, [R1+0x300] ;  /* 0x0003000001ea7983 */ /* 0x001ea20000300a00 */
[----:B------:R-:W-:-:S05]  /*fa80*/  VIADD R208, R0, 0x7 ;  /* 0x0000000700d07836 */ /* 0x000fca0000000000 */
[----:B------:R-:W-:Y:S01]  /*fa90*/  ISETP.LT.AND P6, PT, R208, UR4, !P0 ;  /* 0x00000004d0007c0c */ /* 0x000fe2000c7c1270 */
[----:B------:R-:W0:Y:S01]  /*faa0*/  LDCU UR4, c[0x0][0x39c] ;  /* 0x00007380ff0477ac */ /* 0x000e220008000800 */
[----:B------:R-:W-:Y:S01]  /*fab0*/  VIADD R208, R0, 0x8 ;  /* 0x0000000800d07836 */ /* 0x000fe20000000000 */
[----:B--2---:R2:W-:Y:S04]  /*fac0*/  @P3 STG.E.U8 desc[UR20][R234.64], R217 ;  /* 0x000000d9ea003986 */ /* 0x0045e8000c101114 */
[----:B0-----:R-:W-:Y:S01]  /*fad0*/  ISETP.LT.AND P3, PT, R208, UR4, !P0 ;  /* 0x00000004d0007c0c */ /* 0x001fe2000c761270 */
[----:B------:R-:W0:Y:S01]  /*fae0*/  LDCU UR4, c[0x0][0x39c] ;  /* 0x00007380ff0477ac */ /* 0x000e220008000800 */
[----:B------:R-:W-:-:S04]  /*faf0*/  PRMT R208, R217, 0x9910, RZ ;  /* 0x00009910d9d07816 */ /* 0x000fc800000000ff */
[----:B------:R-:W-:Y:S01]  /*fb00*/  SHF.R.S32.HI R208, RZ, 0x8, R208 ;  /* 0x00000008ffd07819 */ /* 0x000fe200000114d0 */
[----:B--2---:R-:W2:Y:S04]  /*fb10*/  LDL.LU.64 R234, [R1+0xd8] ;  /* 0x0000d80001ea7983 */ /* 0x004ea80000300a00 */
[----:B------:R-:W2:Y:S04]  /*fb20*/  LDL.LU.64 R216, [R1+0xd0] ;  /* 0x0000d00001d87983 */ /* 0x000ea80000300a00 */
[----:B------:R0:W-:Y:S04]  /*fb30*/  @P5 STG.E.U8 desc[UR20][R244.64], R208 ;  /* 0x000000d0f4005986 */ /* 0x0001e8000c101114 */
[----:B0-----:R-:W2:Y:S01]  /*fb40*/  LDL.LU R244, [R1+0x2f8] ;  /* 0x0002f80001f47983 */ /* 0x001ea20000300800 */
[----:B------:R-:W-:-:S05]  /*fb50*/  VIADD R208, R0, 0x9 ;  /* 0x0000000900d07836 */ /* 0x000fca0000000000 */
[----:B------:R-:W-:Y:S01]  /*fb60*/  ISETP.LT.AND P5, PT, R208, UR4, !P0 ;  /* 0x00000004d0007c0c */ /* 0x000fe2000c7a1270 */
[----:B------:R-:W0:Y:S01]  /*fb70*/  LDCU UR4, c[0x0][0x39c] ;  /* 0x00007380ff0477ac */ /* 0x000e220008000800 */
[----:B------:R-:W-:Y:S01]  /*fb80*/  VIADD R208, R0, 0xa ;  /* 0x0000000a00d07836 */ /* 0x000fe20000000000 */
[----:B-----5:R5:W-:Y:S04]  /*fb90*/  @P2 STG.E.U8 desc[UR20][R222.64], R209 ;  /* 0x000000d1de002986 */ /* 0x020be8000c101114 */
[----:B-----5:R-:W5:Y:S01]  /*fba0*/  LDL.LU.64 R222, [R1+0xc8] ;  /* 0x0000c80001de7983 */ /* 0x020f620000300a00 */
[----:B0-----:R-:W-:Y:S01]  /*fbb0*/  ISETP.LT.AND P2, PT, R208, UR4, !P0 ;  /* 0x00000004d0007c0c */ /* 0x001fe2000c741270 */
[----:B------:R-:W0:Y:S01]  /*fbc0*/  LDCU UR4, c[0x0][0x39c] ;  /* 0x00007380ff0477ac */ /* 0x000e220008000800 */
[----:B------:R-:W-:-:S04]  /*fbd0*/  PRMT R208, R209, 0x9910, RZ ;  /* 0x00009910d1d07816 */ /* 0x000fc800000000ff */
[----:B------:R-:W-:-:S05]  /*fbe0*/  SHF.R.S32.HI R208, RZ, 0x8, R208 ;  /* 0x00000008ffd07819 */ /* 0x000fca00000114d0 */
[----:B------:R0:W-:Y:S04]  /*fbf0*/  @P1 STG.E.U8 desc[UR20][R226.64], R208 ;  /* 0x000000d0e2001986 */ /* 0x0001e8000c101114 */
[----:B0-----:R-:W3:Y:S01]  /*fc00*/  LDL.LU.64 R226, [R1+0x2f0] ;  /* 0x0002f00001e27983 */ /* 0x001ee20000300a00 */
[----:B------:R-:W-:-:S03]  /*fc10*/  VIADD R245, R0, 0xb ;  /* 0x0000000b00f57836 */ /* 0x000fc60000000000 */
[----:B------:R-:W4:Y:S02]  /*fc20*/  LDL.LU.64 R208, [R1+0xc0] ;  /* 0x0000c00001d07983 */ /* 0x000f240000300a00 */
[----:B------:R-:W-:Y:S01]  /*fc30*/  ISETP.LT.AND P1, PT, R245, UR4, !P0 ;  /* 0x00000004f5007c0c */ /* 0x000fe2000c721270 */
[----:B------:R-:W0:Y:S01]  /*fc40*/  LDCU UR4, c[0x0][0x39c] ;  /* 0x00007380ff0477ac */ /* 0x000e220008000800 */
[----:B--2---:R2:W-:Y:S02]  /*fc50*/  @P4 STG.E.U8 desc[UR20][R200.64], R244 ;  /* 0x000000f4c8004986 */ /* 0x0045e4000c101114 */
[----:B--2---:R-:W-:-:S05]  /*fc60*/  VIADD R200, R0, 0xc ;  /* 0x0000000c00c87836 */ /* 0x004fca0000000000 */
[----:B0-----:R-:W-:Y:S01]  /*fc70*/  ISETP.LT.AND P4, PT, R200, UR4, !P0 ;  /* 0x00000004c8007c0c */ /* 0x001fe2000c781270 */
[----:B------:R-:W0:Y:S01]  /*fc80*/  LDCU UR4, c[0x0][0x39c] ;  /* 0x00007380ff0477ac */ /* 0x000e220008000800 */
[----:B------:R-:W-:Y:S02]  /*fc90*/  PRMT R200, R244, 0x9910, RZ ;  /* 0x00009910f4c87816 */ /* 0x000fe400000000ff */
[----:B------:R-:W2:Y:S02]  /*fca0*/  LDL.LU.64 R244, [R1+0xb8] ;  /* 0x0000b80001f47983 */ /* 0x000ea40000300a00 */
[----:B------:R-:W-:-:S05]  /*fcb0*/  SHF.R.S32.HI R200, RZ, 0x8, R200 ;  /* 0x00000008ffc87819 */ /* 0x000fca00000114c8 */
[----:B------:R0:W-:Y:S02]  /*fcc0*/  @P6 STG.E.U8 desc[UR20][R234.64], R200 ;  /* 0x000000c8ea006986 */ /* 0x0001e4000c101114 */
[----:B0-----:R-:W-:Y:S02]  /*fcd0*/  VIADD R200, R0, 0xd ;  /* 0x0000000d00c87836 */ /* 0x001fe40000000000 */
[----:B------:R-:W2:Y:S03]  /*fce0*/  LDL.LU.64 R234, [R1+0xb0] ;  /* 0x0000b00001ea7983 */ /* 0x000ea60000300a00 */
[----:B------:R-:W-:Y:S01]  /*fcf0*/  ISETP.LT.AND P6, PT, R200, UR4, !P0 ;  /* 0x00000004c8007c0c */ /* 0x000fe2000c7c1270 */
[----:B------:R-:W0:Y:S01]  /*fd00*/  LDCU UR4, c[0x0][0x39c] ;  /* 0x00007380ff0477ac */ /* 0x000e220008000800 */
[----:B------:R-:W-:Y:S01]  /*fd10*/  VIADD R200, R0, 0xe ;  /* 0x0000000e00c87836 */ /* 0x000fe20000000000 */
[----:B---3--:R3:W-:Y:S04]  /*fd20*/  @P3 STG.E.U8 desc[UR20][R216.64], R226 ;  /* 0x000000e2d8003986 */ /* 0x0087e8000c101114 */
[----:B---3--:R-:W3:Y:S01]  /*fd30*/  LDL.LU.64 R216, [R1+0xa8] ;  /* 0x0000a80001d87983 */ /* 0x008ee20000300a00 */
[----:B0-----:R-:W-:Y:S01]  /*fd40*/  ISETP.LT.AND P3, PT, R200, UR4, !P0 ;  /* 0x00000004c8007c0c */ /* 0x001fe2000c761270 */
[----:B------:R-:W0:Y:S01]  /*fd50*/  LDCU UR4, c[0x0][0x39c] ;  /* 0x00007380ff0477ac */ /* 0x000e220008000800 */
[----:B------:R-:W-:-:S04]  /*fd60*/  PRMT R200, R226, 0x9910, RZ ;  /* 0x00009910e2c87816 */ /* 0x000fc800000000ff */
[----:B------:R-:W-:-:S05]  /*fd70*/  SHF.R.S32.HI R200, RZ, 0x8, R200 ;  /* 0x00000008ffc87819 */ /* 0x000fca00000114c8 */
[----:B-----5:R5:W-:Y:S02]  /*fd80*/  @P5 STG.E.U8 desc[UR20][R222.64], R200 ;  /* 0x000000c8de005986 */ /* 0x020be4000c101114 */
[----:B-----5:R-:W-:Y:S02]  /*fd90*/  VIADD R200, R0, 0xf ;  /* 0x0000000f00c87836 */ /* 0x020fe40000000000 */
[----:B------:R-:W5:Y:S03]  /*fda0*/  LDL.LU.64 R222, [R1+0xa0] ;  /* 0x0000a00001de7983 */ /* 0x000f660000300a00 */
[----:B0-----:R-:W-:Y:S01]  /*fdb0*/  ISETP.LT.AND P5, PT, R200, UR4, !P0 ;  /* 0x00000004c8007c0c */ /* 0x001fe2000c7a1270 */
[----:B------:R-:W0:Y:S01]  /*fdc0*/  LDCU UR4, c[0x0][0x39c] ;  /* 0x00007380ff0477ac */ /* 0x000e220008000800 */
[----:B----4-:R4:W-:Y:S01]  /*fdd0*/  @P2 STG.E.U8 desc[UR20][R208.64], R227 ;  /* 0x000000e3d0002986 */ /* 0x0109e2000c101114 */
[----:B------:R-:W-:Y:S01]  /*fde0*/  VIADD R200, R0, 0x10 ;  /* 0x0000001000c87836 */ /* 0x000fe20000000000 */
[----:B----4-:R-:W-:-:S04]  /*fdf0*/  PRMT R208, R227, 0x9910, RZ ;  /* 0x00009910e3d07816 */ /* 0x010fc800000000ff */
[----:B------:R-:W-:Y:S02]  /*fe00*/  SHF.R.S32.HI R209, RZ, 0x8, R208 ;  /* 0x00000008ffd17819 */ /* 0x000fe400000114d0 */
[----:B0-----:R-:W-:Y:S01]  /*fe10*/  ISETP.LT.AND P2, PT, R200, UR4, !P0 ;  /* 0x00000004c8007c0c */ /* 0x001fe2000c741270 */
[----:B------:R-:W0:Y:S01]  /*fe20*/  LDCU UR4, c[0x0][0x39c] ;  /* 0x00007380ff0477ac */ /* 0x000e220008000800 */
[----:B------:R-:W4:Y:S04]  /*fe30*/  LDL.LU.64 R200, [R1+0x98] ;  /* 0x0000980001c87983 */ /* 0x000f280000300a00 */
[----:B------:R-:W3:Y:S04]  /*fe40*/  LDL.LU.64 R226, [R1+0x90] ;  /* 0x0000900001e27983 */ /* 0x000ee80000300a00 */
[----:B--2---:R2:W-:Y:S04]  /*fe50*/  @P1 STG.E.U8 desc[UR20][R244.64], R209 ;  /* 0x000000d1f4001986 */ /* 0x0045e8000c101114 */
[----:B--2---:R-:W2:Y:S01]  /*fe60*/  LDL.LU R245, [R1+0x2e8] ;  /* 0x0002e80001f57983 */ /* 0x004ea20000300800 */
[----:B------:R-:W-:-:S05]  /*fe70*/  VIADD R208, R0, 0x11 ;  /* 0x0000001100d07836 */ /* 0x000fca0000000000 */
[----:B0-----:R-:W-:Y:S01]  /*fe80*/  ISETP.LT.AND P1, PT, R208, UR4, !P0 ;  /* 0x00000004d0007c0c */ /* 0x001fe2000c721270 */
[----:B------:R-:W0:Y:S01]  /*fe90*/  LDCU UR4, c[0x0][0x39c] ;  /* 0x00007380ff0477ac */ /* 0x000e220008000800 */
[----:B------:R-:W-:Y:S01]  /*fea0*/  VIADD R208, R0, 0x12 ;  /* 0x0000001200d07836 */ /* 0x000fe20000000000 */
[----:B--2---:R2:W-:Y:S04]  /*feb0*/  @P4 STG.E.U8 desc[UR20][R234.64], R245 ;  /* 0x000000f5ea004986 */ /* 0x0045e8000c101114 */
[----:B0-----:R-:W-:Y:S01]  /*fec0*/  ISETP.LT.AND P4, PT, R208, UR4, !P0 ;  /* 0x00000004d0007c0c */ /* 0x001fe2000c781270 */
[----:B------:R-:W0:Y:S01]  /*fed0*/  LDCU UR4, c[0x0][0x39c] ;  /* 0x00007380ff0477ac */ /* 0x000e220008000800 */
[----:B------:R-:W-:Y:S01]  /*fee0*/  PRMT R208, R245, 0x9910, RZ ;  /* 0x00009910f5d07816 */ /* 0x000fe200000000ff */
[----:B--2---:R-:W2:Y:S04]  /*fef0*/  LDL.LU.64 R234, [R1+0x88] ;  /* 0x0000880001ea7983 */ /* 0x004ea80000300a00 */
[----:B------:R-:W2:Y:S01]  /*ff00*/  LDL.LU.64 R244, [R1+0x80] ;  /* 0x0000800001f47983 */ /* 0x000ea20000300a00 */
[----:B------:R-:W-:Y:S01]  /*ff10*/  SHF.R.S32.HI R209, RZ, 0x8, R208 ;  /* 0x00000008ffd17819 */ /* 0x000fe200000114d0 */
[----:B------:R-:W-:-:S04]  /*ff20*/  VIADD R208, R0, 0x13 ;  /* 0x0000001300d07836 */ /* 0x000fc80000000000 */
[----:B---3--:R3:W-:Y:S01]  /*ff30*/  @P6 STG.E.U8 desc[UR20][R216.64], R209 ;  /* 0x000000d1d8006986 */ /* 0x0087e2000c101114 */
[----:B0-----:R-:W-:Y:S01]  /*ff40*/  ISETP.LT.AND P6, PT, R208, UR4, !P0 ;  /* 0x00000004d0007c0c */ /* 0x001fe2000c7c1270 */
[----:B------:R-:W0:Y:S01]  /*ff50*/  LDCU UR4, c[0x0][0x39c] ;  /* 0x00007380ff0477ac */ /* 0x000e220008000800 */
[----:B------:R-:W-:Y:S01]  /*ff60*/  VIADD R208, R0, 0x14 ;  /* 0x0000001400d07836 */ /* 0x000fe20000000000 */
[----:B-----5:R5:W-:Y:S04]  /*ff70*/  @P3 STG.E.U8 desc[UR20][R222.64], R230 ;  /* 0x000000e6de003986 */ /* 0x020be8000c101114 */
[----:B0-----:R-:W-:Y:S01]  /*ff80*/  ISETP.LT.AND P3, PT, R208, UR4, !P0 ;  /* 0x00000004d0007c0c */ /* 0x001fe2000c761270 */
[----:B------:R-:W0:Y:S01]  /*ff90*/  LDCU UR4, c[0x0][0x39c] ;  /* 0x00007380ff0477ac */ /* 0x000e220008000800 */
[----:B---3--:R-:W3:Y:S04]  /*ffa0*/  LDL.LU.64 R208, [R1+0x78] ;  /* 0x0000780001d07983 */ /* 0x008ee80000300a00 */
[----:B-----5:R-:W5:Y:S01]  /*ffb0*/  LDL.LU.64 R222, [R1+0x70] ;  /* 0x0000700001de7983 */ /* 0x020f620000300a00 */
[----:B------:R-:W-:-:S04]  /*ffc0*/  PRMT R216, R230, 0x9910, RZ ;  /* 0x00009910e6d87816 */ /* 0x000fc800000000ff */
[----:B------:R-:W-:Y:S01]  /*ffd0*/  SHF.R.S32.HI R217, RZ, 0x8, R216 ;  /* 0x00000008ffd97819 */ /* 0x000fe200000114d8 */
[----:B------:R-:W-:-:S04]  /*ffe0*/  VIADD R216, R0, 0x15 ;  /* 0x0000001500d87836 */ /* 0x000fc80000000000 */
[----:B----4-:R4:W-:Y:S01]  /*fff0*/  @P5 STG.E.U8 desc[UR20][R200.64], R217 ;  /* 0x000000d9c8005986 */ /* 0x0109e2000c101114 */
[----:B0-----:R-:W-:Y:S01]  /*10000*/  ISETP.LT.AND P5, PT, R216, UR4, !P0 ;  /* 0x00000004d8007c0c */ /* 0x001fe2000c7a1270 */
[----:B------:R-:W0:Y:S02]  /*10010*/  LDCU UR4, c[0x0][0x39c] ;  /* 0x00007380ff0477ac */ /* 0x000e240008000800 */
[----:B------:R1:W-:Y:S04]  /*10020*/  @P2 STG.E.U8 desc[UR20][R226.64], R231 ;  /* 0x000000e7e2002986 */ /* 0x0003e8000c101114 */
[----:B----4-:R-:W4:Y:S04]  /*10030*/  LDL.LU.64 R200, [R1+0x2e0] ;  /* 0x0002e00001c87983 */ /* 0x010f280000300a00 */
[----:B-1----:R-:W4:Y:S01]  /*10040*/  LDL.LU.64 R226, [R1+0x68] ;  /* 0x0000680001e27983 */ /* 0x002f220000300a00 */
[----:B------:R-:W-:-:S05]  /*10050*/  VIADD R216, R0, 0x16 ;  /* 0x0000001600d87836 */ /* 0x000fca0000000000 */
[----:B0-----:R-:W-:Y:S01]  /*10060*/  ISETP.LT.AND P2, PT, R216, UR4, !P0 ;  /* 0x00000004d8007c0c */ /* 0x001fe2000c741270 */
[----:B------:R-:W0:Y:S01]  /*10070*/  LDCU UR4, c[0x0][0x39c] ;  /* 0x00007380ff0477ac */ /* 0x000e220008000800 */
[----:B------:R-:W-:Y:S02]  /*10080*/  PRMT R216, R231, 0x9910, RZ ;  /* 0x00009910e7d87816 */ /* 0x000fe400000000ff */
[----:B------:R-:W4:Y:S02]  /*10090*/  LDL.LU.64 R230, [R1+0x60] ;  /* 0x0000600001e67983 */ /* 0x000f240000300a00 */
[----:B------:R-:W-:Y:S01]  /*100a0*/  SHF.R.S32.HI R217, RZ, 0x8, R216 ;  /* 0x00000008ffd97819 */ /* 0x000fe200000114d8 */
[----:B------:R-:W-:-:S04]  /*100b0*/  VIADD R216, R0, 0x17 ;  /* 0x0000001700d87836 */ /* 0x000fc80000000000 */
[----:B--2---:R-:W-:Y:S04]  /*100c0*/  @P1 STG.E.U8 desc[UR20][R234.64], R217 ;  /* 0x000000d9ea001986 */ /* 0x004fe8000c101114 */
[----:B------:R1:W-:Y:S04]  /*100d0*/  @P4 STG.E.U8 desc[UR20][R244.64], R238 ;  /* 0x000000eef4004986 */ /* 0x0003e8000c101114 */
[----:B-1----:R-:W2:Y:S01]  /*100e0*/  LDL.LU.64 R244, [R1+0x58] ;  /* 0x0000580001f47983 */ /* 0x002ea20000300a00 */
[----:B0-----:R-:W-:Y:S01]  /*100f0*/  ISETP.LT.AND P1, PT, R216, UR4, !P0 ;  /* 0x00000004d8007c0c */ /* 0x001fe2000c721270 */
[----:B------:R-:W0:Y:S01]  /*10100*/  LDCU UR4, c[0x0][0x39c] ;  /* 0x00007380ff0477ac */ /* 0x000e220008000800 */
[----:B------:R-:W-:Y:S01]  /*10110*/  VIADD R216, R0, 0x18 ;  /* 0x0000001800d87836 */ /* 0x000fe20000000000 */
[----:B------:R-:W2:Y:S04]  /*10120*/  LDL.LU.64 R234, [R1+0x50] ;  /* 0x0000500001ea7983 */ /* 0x000ea80000300a00 */
[----:B0-----:R-:W-:Y:S01]  /*10130*/  ISETP.LT.AND P4, PT, R216, UR4, !P0 ;  /* 0x00000004d8007c0c */ /* 0x001fe2000c781270 */
[----:B------:R-:W0:Y:S01]  /*10140*/  LDCU UR4, c[0x0][0x39c] ;  /* 0x00007380ff0477ac */ /* 0x000e220008000800 */
[----:B------:R-:W-:-:S04]  /*10150*/  PRMT R216, R238, 0x9910, RZ ;  /* 0x00009910eed87816 */ /* 0x000fc800000000ff */
[----:B------:R-:W-:Y:S01]  /*10160*/  SHF.R.S32.HI R217, RZ, 0x8, R216 ;  /* 0x00000008ffd97819 */ /* 0x000fe200000114d8 */
[----:B------:R-:W-:-:S04]  /*10170*/  VIADD R216, R0, 0x19 ;  /* 0x0000001900d87836 */ /* 0x000fc80000000000 */
[----:B---3--:R1:W-:Y:S01]  /*10180*/  @P6 STG.E.U8 desc[UR20][R208.64], R217 ;  /* 0x000000d9d0006986 */ /* 0x0083e2000c101114 */
[----:B0-----:R-:W-:Y:S01]  /*10190*/  ISETP.LT.AND P6, PT, R216, UR4, !P0 ;  /* 0x00000004d8007c0c */ /* 0x001fe2000c7c1270 */
[----:B------:R-:W0:Y:S01]  /*101a0*/  LDCU UR4, c[0x0][0x39c] ;  /* 0x00007380ff0477ac */ /* 0x000e220008000800 */
[----:B------:R-:W-:Y:S01]  /*101b0*/  VIADD R216, R0, 0x1a ;  /* 0x0000001a00d87836 */ /* 0x000fe20000000000 */
[----:B-----5:R3:W-:Y:S04]  /*101c0*/  @P3 STG.E.U8 desc[UR20][R222.64], R239 ;  /* 0x000000efde003986 */ /* 0x0207e8000c101114 */
[----:B-1----:R-:W5:Y:S01]  /*101d0*/  LDL.LU.64 R208, [R1+0x2d8] ;  /* 0x0002d80001d07983 */ /* 0x002f620000300a00 */
[----:B0-----:R-:W-:Y:S01]  /*101e0*/  ISETP.LT.AND P3, PT, R216, UR4, !P0 ;  /* 0x00000004d8007c0c */ /* 0x001fe2000c761270 */
[----:B------:R-:W0:Y:S02]  /*101f0*/  LDCU UR4, c[0x0][0x39c] ;  /* 0x00007380ff0477ac */ /* 0x000e240008000800 */
[----:B------:R-:W5:Y:S01]  /*10200*/  LDL.LU.64 R216, [R1+0x48] ;  /* 0x0000480001d87983 */ /* 0x000f620000300a00 */
[----:B---3--:R-:W-:-:S03]  /*10210*/  PRMT R222, R239, 0x9910, RZ ;  /* 0x00009910efde7816 */ /* 0x008fc600000000ff */
[----:B------:R-:W3:Y:S01]  /*10220*/  LDL.LU.64 R238, [R1+0x40] ;  /* 0x0000400001ee7983 */ /* 0x000ee20000300a00 */
[----:B------:R-:W-:Y:S01]  /*10230*/  SHF.R.S32.HI R223, RZ, 0x8, R222 ;  /* 0x00000008ffdf7819 */ /* 0x000fe200000114de */
[----:B------:R-:W-:-:S04]  /*10240*/  VIADD R222, R0, 0x1b ;  /* 0x0000001b00de7836 */ /* 0x000fc80000000000 */
[----:B----4-:R1:W-:Y:S01]  /*10250*/  @P5 STG.E.U8 desc[UR20][R226.64], R223 ;  /* 0x000000dfe2005986 */ /* 0x0103e2000c101114 */
[----:B0-----:R-:W-:Y:S01]  /*10260*/  ISETP.LT.AND P5, PT, R222, UR4, !P0 ;  /* 0x00000004de007c0c */ /* 0x001fe2000c7a1270 */
[----:B------:R-:W0:Y:S01]  /*10270*/  LDCU UR4, c[0x0][0x39c] ;  /* 0x00007380ff0477ac */ /* 0x000e220008000800 */
[----:B------:R-:W-:Y:S01]  /*10280*/  VIADD R222, R0, 0x1c ;  /* 0x0000001c00de7836 */ /* 0x000fe20000000000 */
[----:B------:R-:W-:Y:S01]  /*10290*/  @P2 STG.E.U8 desc[UR20][R230.64], R240 ;  /* 0x000000f0e6002986 */ /* 0x000fe2000c101114 */
[----:B-1----:R-:W-:-:S03]  /*102a0*/  PRMT R226, R240, 0x9910, RZ ;  /* 0x00009910f0e27816 */ /* 0x002fc600000000ff */
[----:B0-----:R-:W-:Y:S01]  /*102b0*/  ISETP.LT.AND P2, PT, R222, UR4, !P0 ;  /* 0x00000004de007c0c */ /* 0x001fe2000c741270 */
[----:B------:R-:W0:Y:S01]  /*102c0*/  LDCU UR4, c[0x0][0x39c] ;  /* 0x00007380ff0477ac */ /* 0x000e220008000800 */
[----:B------:R-:W4:Y:S01]  /*102d0*/  LDL.LU.64 R222, [R1+0x38] ;  /* 0x0000380001de7983 */ /* 0x000f220000300a00 */
[----:B------:R-:W-:Y:S01]  /*102e0*/  SHF.R.S32.HI R227, RZ, 0x8, R226 ;  /* 0x00000008ffe37819 */ /* 0x000fe200000114e2 */
[----:B------:R-:W-:-:S04]  /*102f0*/  VIADD R226, R0, 0x1d ;  /* 0x0000001d00e27836 */ /* 0x000fc80000000000 */
[----:B--2---:R1:W-:Y:S04]  /*10300*/  @P1 STG.E.U8 desc[UR20][R244.64], R227 ;  /* 0x000000e3f4001986 */ /* 0x0043e8000c101114 */
[----:B-1----:R-:W2:Y:S01]  /*10310*/  LDL.LU.64 R244, [R1+0x30] ;  /* 0x0000300001f47983 */ /* 0x002ea20000300a00 */
[----:B0-----:R-:W-:Y:S01]  /*10320*/  ISETP.LT.AND P1, PT, R226, UR4, !P0 ;  /* 0x00000004e2007c0c */ /* 0x001fe2000c721270 */
[----:B------:R-:W0:Y:S01]  /*10330*/  LDCU UR4, c[0x0][0x39c] ;  /* 0x00007380ff0477ac */ /* 0x000e220008000800 */
[----:B------:R-:W-:Y:S01]  /*10340*/  VIADD R226, R0, 0x1e ;  /* 0x0000001e00e27836 */ /* 0x000fe20000000000 */
[----:B------:R1:W-:Y:S01]  /*10350*/  @P4 STG.E.U8 desc[UR20][R234.64], R242 ;  /* 0x000000f2ea004986 */ /* 0x0003e2000c101114 */
[----:B------:R-:W-:-:S03]  /*10360*/  PRMT R230, R242, 0x9910, RZ ;  /* 0x00009910f2e67816 */ /* 0x000fc600000000ff */
[----:B0-----:R-:W-:Y:S01]  /*10370*/  ISETP.LT.AND P4, PT, R226, UR4, !P0 ;  /* 0x00000004e2007c0c */ /* 0x001fe2000c781270 */
[----:B------:R-:W0:Y:S01]  /*10380*/  LDCU UR4, c[0x0][0x39c] ;  /* 0x00007380ff0477ac */ /* 0x000e220008000800 */
[----:B------:R-:W2:Y:S01]  /*10390*/  LDL.LU.64 R226, [R1+0x28] ;  /* 0x0000280001e27983 */ /* 0x000ea20000300a00 */
[----:B-1----:R-:W-:Y:S01]  /*103a0*/  SHF.R.S32.HI R235, RZ, 0x8, R230 ;  /* 0x00000008ffeb7819 */ /* 0x002fe200000114e6 */
[----:B------:R-:W-:Y:S02]  /*103b0*/  VIADD R234, R0, 0x1f ;  /* 0x0000001f00ea7836 */ /* 0x000fe40000000000 */
[----:B------:R-:W2:Y:S04]  /*103c0*/  LDL.LU.64 R230, [R1+0x20] ;  /* 0x0000200001e67983 */ /* 0x000ea80000300a00 */
[----:B-----5:R1:W-:Y:S01]  /*103d0*/  @P6 STG.E.U8 desc[UR20][R216.64], R235 ;  /* 0x000000ebd8006986 */ /* 0x0203e2000c101114 */
[----:B0-----:R-:W-:Y:S01]  /*103e0*/  ISETP.LT.AND P6, PT, R234, UR4, !P0 ;  /* 0x00000004ea007c0c */ /* 0x001fe2000c7c1270 */
[----:B------:R-:W0:Y:S01]  /*103f0*/  LDCU UR4, c[0x0][0x39c] ;  /* 0x00007380ff0477ac */ /* 0x000e220008000800 */
[----:B------:R-:W-:Y:S01]  /*10400*/  VIADD R234, R0, 0x20 ;  /* 0x0000002000ea7836 */ /* 0x000fe20000000000 */
[----:B---3--:R3:W-:Y:S04]  /*10410*/  @P3 STG.E.U8 desc[UR20][R238.64], R243 ;  /* 0x000000f3ee003986 */ /* 0x0087e8000c101114 */
[----:B-1----:R-:W5:Y:S01]  /*10420*/  LDL.LU.64 R216, [R1+0x2d0] ;  /* 0x0002d00001d87983 */ /* 0x002f620000300a00 */
[----:B0-----:R-:W-:Y:S01]  /*10430*/  ISETP.LT.AND P3, PT, R234, UR4, !P0 ;  /* 0x00000004ea007c0c */ /* 0x001fe2000c761270 */
[----:B------:R-:W0:Y:S02]  /*10440*/  LDCU UR4, c[0x0][0x39c] ;  /* 0x00007380ff0477ac */ /* 0x000e240008000800 */
[----:B------:R-:W5:Y:S01]  /*10450*/  LDL.LU.64 R234, [R1+0x18] ;  /* 0x0000180001ea7983 */ /* 0x000f620000300a00 */
[----:B---3--:R-:W-:-:S05]  /*10460*/  PRMT R238, R243, 0x9910, RZ ;  /* 0x00009910f3ee7816 */ /* 0x008fca00000000ff */
[----:B------:R-:W-:Y:S02]  /*10470*/  IMAD.MOV.U32 R240, RZ, RZ, R238 ;  /* 0x000000fffff07224 */ /* 0x000fe400078e00ee */
[----:B------:R-:W3:Y:S03]  /*10480*/  LDL.LU.64 R238, [R1+0x10] ;  /* 0x0000100001ee7983 */ /* 0x000ee60000300a00 */
[----:B------:R-:W-:-:S05]  /*10490*/  SHF.R.S32.HI R242, RZ, 0x8, R240 ;  /* 0x00000008fff27819 */ /* 0x000fca00000114f0 */
[----:B----4-:R1:W-:Y:S04]  /*104a0*/  @P5 STG.E.U8 desc[UR20][R222.64], R242 ;  /* 0x000000f2de005986 */ /* 0x0103e8000c101114 */
[----:B-1----:R-:W4:Y:S04]  /*104b0*/  LDL.LU.64 R222, [R1+0x2c8] ;  /* 0x0002c80001de7983 */ /* 0x002f280000300a00 */
[----:B------:R-:W4:Y:S01]  /*104c0*/  LDL.LU.64 R242, [R1+0x8] ;  /* 0x0000080001f27983 */ /* 0x000f220000300a00 */
[----:B------:R-:W-:-:S05]  /*104d0*/  VIADD R240, R0, 0x21 ;  /* 0x0000002100f07836 */ /* 0x000fca0000000000 */
[----:B0-----:R-:W-:Y:S01]  /*104e0*/  ISETP.LT.AND P5, PT, R240, UR4, !P0 ;  /* 0x00000004f0007c0c */ /* 0x001fe2000c7a1270 */
[----:B------:R-:W0:Y:S01]  /*104f0*/  LDCU UR4, c[0x0][0x39c] ;  /* 0x00007380ff0477ac */ /* 0x000e220008000800 */
[----:B------:R-:W-:Y:S01]  /*10500*/  VIADD R240, R0, 0x22 ;  /* 0x0000002200f07836 */ /* 0x000fe20000000000 */
[----:B--2---:R1:W-:Y:S04]  /*10510*/  @P2 STG.E.U8 desc[UR20][R244.64], R248 ;  /* 0x000000f8f4002986 */ /* 0x0043e8000c101114 */
[----:B-1----:R-:W2:Y:S01]  /*10520*/  LDL.LU.64 R244, [R1] ;  /* 0x0000000001f47983 */ /* 0x002ea20000300a00 */
[----:B0-----:R-:W-:Y:S01]  /*10530*/  ISETP.LT.AND P2, PT, R240, UR4, !P0 ;  /* 0x00000004f0007c0c */ /* 0x001fe2000c741270 */
[----:B------:R-:W0:Y:S01]  /*10540*/  LDCU UR4, c[0x0][0x39c] ;  /* 0x00007380ff0477ac */ /* 0x000e220008000800 */
[----:B------:R-:W-:Y:S01]  /*10550*/  PRMT R240, R248, 0x9910, RZ ;  /* 0x00009910f8f07816 */ /* 0x000fe200000000ff */
[----:B------:R-:W-:-:S03]  /*10560*/  VIADD R248, R0, 0x23 ;  /* 0x0000002300f87836 */ /* 0x000fc60000000000 */
[----:B------:R-:W-:-:S05]  /*10570*/  SHF.R.S32.HI R240, RZ, 0x8, R240 ;  /* 0x00000008fff07819 */ /* 0x000fca00000114f0 */
[----:B------:R1:W-:Y:S01]  /*10580*/  @P1 STG.E.U8 desc[UR20][R226.64], R240 ;  /* 0x000000f0e2001986 */ /* 0x0003e2000c101114 */
[----:B0-----:R-:W-:Y:S01]  /*10590*/  ISETP.LT.AND P1, PT, R248, UR4, !P0 ;  /* 0x00000004f8007c0c */ /* 0x001fe2000c721270 */
[----:B------:R-:W0:Y:S01]  /*105a0*/  LDCU UR4, c[0x0][0x39c] ;  /* 0x00007380ff0477ac */ /* 0x000e220008000800 */
[----:B------:R-:W-:Y:S01]  /*105b0*/  VIADD R248, R0, 0x24 ;  /* 0x0000002400f87836 */ /* 0x000fe20000000000 */
[----:B------:R0:W-:Y:S04]  /*105c0*/  @P4 STG.E.U8 desc[UR20][R230.64], R251 ;  /* 0x000000fbe6004986 */ /* 0x0001e8000c101114 */
[----:B-1----:R-:W2:Y:S04]  /*105d0*/  LDL.LU.64 R226, [R1+0x2c0] ;  /* 0x0002c00001e27983 */ /* 0x002ea80000300a00 */
[----:B------:R-:W2:Y:S04]  /*105e0*/  LDL.LU R240, [R1+0x2b8] ;  /* 0x0002b80001f07983 */ /* 0x000ea80000300800 */
[----:B0-----:R-:W2:Y:S01]  /*105f0*/  LDL.LU.64 R230, [R1+0x2b0] ;  /* 0x0002b00001e67983 */ /* 0x001ea20000300a00 */
[----:B------:R-:W-:Y:S01]  /*10600*/  ISETP.LT.AND P4, PT, R248, UR4, !P0 ;  /* 0x00000004f8007c0c */ /* 0x000fe2000c781270 */
[----:B------:R-:W0:Y:S01]  /*10610*/  LDCU UR4, c[0x0][0x39c] ;  /* 0x00007380ff0477ac */ /* 0x000e220008000800 */
[----:B------:R-:W-:Y:S01]  /*10620*/  PRMT R248, R251, 0x9910, RZ ;  /* 0x00009910fbf87816 */ /* 0x000fe200000000ff */
[----:B------:R-:W-:-:S03]  /*10630*/  VIADD R251, R0, 0x25 ;  /* 0x0000002500fb7836 */ /* 0x000fc60000000000 */
[----:B------:R-:W-:-:S05]  /*10640*/  SHF.R.S32.HI R248, RZ, 0x8, R248 ;  /* 0x00000008fff87819 */ /* 0x000fca00000114f8 */
[----:B-----5:R1:W-:Y:S01]  /*10650*/  @P6 STG.E.U8 desc[UR20][R234.64], R248 ;  /* 0x000000f8ea006986 */ /* 0x0203e2000c101114 */
[----:B0-----:R-:W-:Y:S01]  /*10660*/  ISETP.LT.AND P6, PT, R251, UR4, !P0 ;  /* 0x00000004fb007c0c */ /* 0x001fe2000c7c1270 */
[----:B------:R-:W0:Y:S01]  /*10670*/  LDCU UR4, c[0x0][0x39c] ;  /* 0x00007380ff0477ac */ /* 0x000e220008000800 */
[----:B------:R-:W-:Y:S01]  /*10680*/  VIADD R251, R0, 0x26 ;  /* 0x0000002600fb7836 */ /* 0x000fe20000000000 */
[----:B---3--:R3:W-:Y:S04]  /*10690*/  @P3 STG.E.U8 desc[UR20][R238.64], R250 ;  /* 0x000000faee003986 */ /* 0x0087e8000c101114 */
[----:B-1----:R-:W5:Y:S04]  /*106a0*/  LDL.LU.64 R234, [R1+0x2a8] ;  /* 0x0002a80001ea7983 */ /* 0x002f680000300a00 */
[----:B------:R-:W5:Y:S01]  /*106b0*/  LDL.LU R248, [R1+0x2a0] ;  /* 0x0002a00001f87983 */ /* 0x000f620000300800 */
[----:B0-----:R-:W-:Y:S01]  /*106c0*/  ISETP.LT.AND P3, PT, R251, UR4, !P0 ;  /* 0x00000004fb007c0c */ /* 0x001fe2000c761270 */
[----:B------:R-:W0:Y:S01]  /*106d0*/  LDCU UR4, c[0x0][0x39c] ;  /* 0x00007380ff0477ac */ /* 0x000e220008000800 */
[----:B---3--:R-:W-:Y:S01]  /*106e0*/  PRMT R250, R250, 0x9910, RZ ;  /* 0x00009910fafa7816 */ /* 0x008fe200000000ff */
[----:B------:R-:W-:Y:S01]  /*106f0*/  VIADD R251, R0, 0x27 ;  /* 0x0000002700fb7836 */ /* 0x000fe20000000000 */
[----:B------:R-:W3:Y:S02]  /*10700*/  LDL.LU.64 R238, [R1+0x298] ;  /* 0x0002980001ee7983 */ /* 0x000ee40000300a00 */
[----:B------:R-:W-:-:S05]  /*10710*/  SHF.R.S32.HI R250, RZ, 0x8, R250 ;  /* 0x00000008fffa7819 */ /* 0x000fca00000114fa */
[----:B----4-:R1:W-:Y:S01]  /*10720*/  @P5 STG.E.U8 desc[UR20][R242.64], R250 ;  /* 0x000000faf2005986 */ /* 0x0103e2000c101114 */
[----:B0-----:R-:W-:Y:S01]  /*10730*/  ISETP.LT.AND P5, PT, R251, UR4, !P0 ;  /* 0x00000004fb007c0c */ /* 0x001fe2000c7a1270 */
[----:B------:R-:W0:Y:S01]  /*10740*/  LDCU UR4, c[0x0][0x39c] ;  /* 0x00007380ff0477ac */ /* 0x000e220008000800 */
[----:B------:R-:W-:Y:S01]  /*10750*/  VIADD R251, R0, 0x28 ;  /* 0x0000002800fb7836 */ /* 0x000fe20000000000 */
[----:B-1----:R-:W4:Y:S04]  /*10760*/  LDL.LU.64 R242, [R1+0x290] ;  /* 0x0002900001f27983 */ /* 0x002f280000300a00 */
[----:B------:R-:W3:Y:S04]  /*10770*/  LDL.LU R250, [R1+0x288] ;  /* 0x0002880001fa7983 */ /* 0x000ee80000300800 */
[----:B--2---:R1:W-:Y:S01]  /*10780*/  @P2 STG.E.U8 desc[UR20][R244.64], R249 ;  /* 0x000000f9f4002986 */ /* 0x0043e2000c101114 */
[----:B0-----:R-:W-:Y:S01]  /*10790*/  ISETP.LT.AND P2, PT, R251, UR4, !P0 ;  /* 0x00000004fb007c0c */ /* 0x001fe2000c741270 */
[----:B------:R-:W0:Y:S02]  /*107a0*/  LDCU UR4, c[0x0][0x39c] ;  /* 0x00007380ff0477ac */ /* 0x000e240008000800 */
[----:B-1----:R-:W2:Y:S04]  /*107b0*/  LDL.LU.64 R244, [R1+0x280] ;  /* 0x0002800001f47983 */ /* 0x002ea80000300a00 */
[----:B------:R-:W3:Y:S01]  /*107c0*/  LDL.LU R251, [R1+0x278] ;  /* 0x0002780001fb7983 */ /* 0x000ee20000300800 */
[----:B------:R-:W-:-:S04]  /*107d0*/  PRMT R249, R249, 0x9910, RZ ;  /* 0x00009910f9f97816 */ /* 0x000fc800000000ff */
[----:B------:R-:W-:-:S05]  /*107e0*/  SHF.R.S32.HI R249, RZ, 0x8, R249 ;  /* 0x00000008fff97819 */ /* 0x000fca00000114f9 */
[----:B---3--:R1:W-:Y:S04]  /*107f0*/  @P1 STG.E.U8 desc[UR20][R250.64], R249 ;  /* 0x000000f9fa001986 */ /* 0x0083e8000c101114 */
[----:B-1----:R-:W5:Y:S01]  /*10800*/  LDL.LU R249, [R1+0x274] ;  /* 0x0002740001f97983 */ /* 0x002f620000300800 */
[----:B------:R-:W-:-:S05]  /*10810*/  VIADD R251, R0, 0x29 ;  /* 0x0000002900fb7836 */ /* 0x000fca0000000000 */
[----:B0-----:R-:W-:Y:S01]  /*10820*/  ISETP.LT.AND P1, PT, R251, UR4, !P0 ;  /* 0x00000004fb007c0c */ /* 0x001fe2000c721270 */
[----:B------:R-:W0:Y:S01]  /*10830*/  LDCU UR4, c[0x0][0x39c] ;  /* 0x00007380ff0477ac */ /* 0x000e220008000800 */
[----:B------:R-:W-:Y:S01]  /*10840*/  VIADD R250, R0, 0x2a ;  /* 0x0000002a00fa7836 */ /* 0x000fe20000000000 */
[----:B-----5:R1:W-:Y:S02]  /*10850*/  @P4 STG.E.U8 desc[UR20][R248.64], R241 ;  /* 0x000000f1f8004986 */ /* 0x0203e4000c101114 */
[----:B-1----:R-:W-:Y:S02]  /*10860*/  PRMT R248, R241, 0x9910, RZ ;  /* 0x00009910f1f87816 */ /* 0x002fe400000000ff */
[----:B------:R-:W3:Y:S01]  /*10870*/  LDL.LU R241, [R1+0x270] ;  /* 0x0002700001f17983 */ /* 0x000ee20000300800 */
[----:B0-----:R-:W-:Y:S01]  /*10880*/  ISETP.LT.AND P4, PT, R250, UR4, !P0 ;  /* 0x00000004fa007c0c */ /* 0x001fe2000c781270 */
[----:B------:R-:W0:Y:S01]  /*10890*/  LDCU UR4, c[0x0][0x39c] ;  /* 0x00007380ff0477ac */ /* 0x000e220008000800 */
[----:B------:R-:W-:Y:S01]  /*108a0*/  SHF.R.S32.HI R248, RZ, 0x8, R248 ;  /* 0x00000008fff87819 */ /* 0x000fe200000114f8 */
[----:B------:R-:W-:-:S04]  /*108b0*/  VIADD R249, R0, 0x2b ;  /* 0x0000002b00f97836 */ /* 0x000fc80000000000 */
[----:B--2---:R1:W-:Y:S01]  /*108c0*/  @P6 STG.E.U8 desc[UR20][R244.64], R248 ;  /* 0x000000f8f4006986 */ /* 0x0043e2000c101114 */
[----:B0-----:R-:W-:Y:S01]  /*108d0*/  ISETP.LT.AND P6, PT, R249, UR4, !P0 ;  /* 0x00000004f9007c0c */ /* 0x001fe2000c7c1270 */
[----:B------:R-:W0:Y:S01]  /*108e0*/  LDCU UR4, c[0x0][0x39c] ;  /* 0x00007380ff0477ac */ /* 0x000e220008000800 */
[----:B-1----:R-:W-:Y:S01]  /*108f0*/  VIADD R244, R0, 0x2c ;  /* 0x0000002c00f47836 */ /* 0x002fe20000000000 */
[----:B----4-:R1:W-:Y:S04]  /*10900*/  @P3 STG.E.U8 desc[UR20][R242.64], R237 ;  /* 0x000000edf2003986 */ /* 0x0103e8000c101114 */
[----:B0-----:R-:W-:Y:S01]  /*10910*/  ISETP.LT.AND P3, PT, R244, UR4, !P0 ;  /* 0x00000004f4007c0c */ /* 0x001fe2000c761270 */
[----:B------:R-:W0:Y:S01]  /*10920*/  LDCU UR4, c[0x0][0x39c] ;  /* 0x00007380ff0477ac */ /* 0x000e220008000800 */
[----:B-1----:R-:W-:-:S02]  /*10930*/  PRMT R242, R237, 0x9910, RZ ;  /* 0x00009910edf27816 */ /* 0x002fc400000000ff */
[----:B------:R-:W2:Y:S01]  /*10940*/  LDL.LU R237, [R1+0x26c] ;  /* 0x00026c0001ed7983 */ /* 0x000ea20000300800 */
[----:B------:R-:W-:Y:S01]  /*10950*/  VIADD R243, R0, 0x2d ;  /* 0x0000002d00f37836 */ /* 0x000fe20000000000 */
[----:B------:R-:W-:-:S05]  /*10960*/  SHF.R.S32.HI R242, RZ, 0x8, R242 ;  /* 0x00000008fff27819 */ /* 0x000fca00000114f2 */
[----:B---3--:R-:W-:Y:S01]  /*10970*/  @P5 STG.E.U8 desc[UR20][R240.64], R242 ;  /* 0x000000f2f0005986 */ /* 0x008fe2000c101114 */
[----:B0-----:R-:W-:Y:S01]  /*10980*/  ISETP.LT.AND P5, PT, R243, UR4, !P0 ;  /* 0x00000004f3007c0c */ /* 0x001fe2000c7a1270 */
[----:B------:R-:W0:Y:S01]  /*10990*/  LDCU UR4, c[0x0][0x39c] ;  /* 0x00007380ff0477ac */ /* 0x000e220008000800 */
[----:B------:R-:W-:Y:S01]  /*109a0*/  PRMT R243, R233, 0x9910, RZ ;  /* 0x00009910e9f37816 */ /* 0x000fe200000000ff */
[----:B------:R1:W-:Y:S04]  /*109b0*/  @P2 STG.E.U8 desc[UR20][R238.64], R233 ;  /* 0x000000e9ee002986 */ /* 0x0003e8000c101114 */
[----:B-1----:R-:W3:Y:S01]  /*109c0*/  LDL.LU R233, [R1+0x268] ;  /* 0x0002680001e97983 */ /* 0x002ee20000300800 */
[----:B------:R-:W-:-:S05]  /*109d0*/  VIADD R240, R0, 0x2e ;  /* 0x0000002e00f07836 */ /* 0x000fca0000000000 */
[----:B0-----:R-:W-:Y:S01]  /*109e0*/  ISETP.LT.AND P2, PT, R240, UR4, !P0 ;  /* 0x00000004f0007c0c */ /* 0x001fe2000c741270 */
[----:B------:R-:W0:Y:S01]  /*109f0*/  LDCU UR4, c[0x0][0x39c] ;  /* 0x00007380ff0477ac */ /* 0x000e220008000800 */
[----:B------:R-:W-:Y:S01]  /*10a00*/  SHF.R.S32.HI R238, RZ, 0x8, R243 ;  /* 0x00000008ffee7819 */ /* 0x000fe200000114f3 */
[----:B------:R-:W-:-:S04]  /*10a10*/  VIADD R239, R0, 0x2f ;  /* 0x0000002f00ef7836 */ /* 0x000fc80000000000 */
[----:B--2---:R-:W-:Y:S01]  /*10a20*/  @P1 STG.E.U8 desc[UR20][R236.64], R238 ;  /* 0x000000eeec001986 */ /* 0x004fe2000c101114 */
[----:B0-----:R-:W-:Y:S01]  /*10a30*/  ISETP.LT.AND P1, PT, R239, UR4, !P0 ;  /* 0x00000004ef007c0c */ /* 0x001fe2000c721270 */
[----:B------:R-:W0:Y:S01]  /*10a40*/  LDCU UR4, c[0x0][0x39c] ;  /* 0x00007380ff0477ac */ /* 0x000e220008000800 */
[----:B------:R-:W-:-:S04]  /*10a50*/  PRMT R239, R229, 0x9910, RZ ;  /* 0x00009910e5ef7816 */ /* 0x000fc800000000ff */
[----:B------:R-:W-:Y:S01]  /*10a60*/  SHF.R.S32.HI R239, RZ, 0x8, R239 ;  /* 0x00000008ffef7819 */ /* 0x000fe200000114ef */
[----:B------:R1:W-:Y:S04]  /*10a70*/  @P4 STG.E.U8 desc[UR20][R234.64], R229 ;  /* 0x000000e5ea004986 */ /* 0x0003e8000c101114 */
[----:B-1----:R-:W2:Y:S01]  /*10a80*/  LDL.LU R229, [R1+0x264] ;  /* 0x0002640001e57983 */ /* 0x002ea20000300800 */
[----:B------:R-:W-:-:S03]  /*10a90*/  PRMT R235, R225, 0x9910, RZ ;  /* 0x00009910e1eb7816 */ /* 0x000fc600000000ff */
[----:B---3--:R-:W-:Y:S04]  /*10aa0*/  @P6 STG.E.U8 desc[UR20][R232.64], R239 ;  /* 0x000000efe8006986 */ /* 0x008fe8000c101114 */
[----:B------:R1:W-:Y:S04]  /*10ab0*/  @P3 STG.E.U8 desc[UR20][R230.64], R225 ;  /* 0x000000e1e6003986 */ /* 0x0003e8000c101114 */
[----:B-1----:R-:W3:Y:S01]  /*10ac0*/  LDL.LU R225, [R1+0x260] ;  /* 0x0002600001e17983 */ /* 0x002ee20000300800 */
[----:B------:R-:W-:Y:S01]  /*10ad0*/  VIADD R240, R0, 0x30 ;  /* 0x0000003000f07836 */ /* 0x000fe20000000000 */
[----:B------:R-:W-:-:S04]  /*10ae0*/  PRMT R231, R221, 0x9910, RZ ;  /* 0x00009910dde77816 */ /* 0x000fc800000000ff */
[----:B0-----:R-:W-:Y:S01]  /*10af0*/  ISETP.LT.AND P4, PT, R240, UR4, !P0 ;  /* 0x00000004f0007c0c */ /* 0x001fe2000c781270 */
[----:B------:R-:W0:Y:S01]  /*10b00*/  LDCU UR4, c[0x0][0x39c] ;  /* 0x00007380ff0477ac */ /* 0x000e220008000800 */
[----:B------:R-:W-:Y:S02]  /*10b10*/  SHF.R.S32.HI R235, RZ, 0x8, R235 ;  /* 0x00000008ffeb7819 */ /* 0x000fe400000114eb */
[----:B------:R-:W-:-:S03]  /*10b20*/  SHF.R.S32.HI R231, RZ, 0x8, R231 ;  /* 0x00000008ffe77819 */ /* 0x000fc600000114e7 */
[----:B--2---:R-:W-:Y:S04]  /*10b30*/  @P5 STG.E.U8 desc[UR20][R228.64], R235 ;  /* 0x000000ebe4005986 */ /* 0x004fe8000c101114 */
[----:B------:R1:W-:Y:S04]  /*10b40*/  @P2 STG.E.U8 desc[UR20][R226.64], R221 ;  /* 0x000000dde2002986 */ /* 0x0003e8000c101114 */
[----:B-1----:R-:W2:Y:S01]  /*10b50*/  LDL.LU R221, [R1+0x25c] ;  /* 0x00025c0001dd7983 */ /* 0x002ea20000300800 */
[----:B------:R-:W-:Y:S01]  /*10b60*/  PRMT R227, R213, 0x9910, RZ ;  /* 0x00009910d5e37816 */ /* 0x000fe200000000ff */
[----:B------:R-:W-:-:S05]  /*10b70*/  VIADD R240, R0, 0x31 ;  /* 0x0000003100f07836 */ /* 0x000fca0000000000 */
[----:B0-----:R-:W-:Y:S01]  /*10b80*/  ISETP.LT.AND P6, PT, R240, UR4, !P0 ;  /* 0x00000004f0007c0c */ /* 0x001fe2000c7c1270 */
[----:B------:R-:W0:Y:S01]  /*10b90*/  LDCU UR4, c[0x0][0x39c] ;  /* 0x00007380ff0477ac */ /* 0x000e220008000800 */
[----:B---3--:R-:W-:Y:S04]  /*10ba0*/  @P1 STG.E.U8 desc[UR20][R224.64], R231 ;  /* 0x000000e7e0001986 */ /* 0x008fe8000c101114 */
[----:B------:R1:W-:Y:S04]  /*10bb0*/  @P4 STG.E.U8 desc[UR20][R222.64], R213 ;  /* 0x000000d5de004986 */ /* 0x0003e8000c101114 */
[----:B-1----:R-:W3:Y:S01]  /*10bc0*/  LDL.LU R213, [R1+0x258] ;  /* 0x0002580001d57983 */ /* 0x002ee20000300800 */
[----:B------:R-:W-:-:S05]  /*10bd0*/  VIADD R236, R0, 0x32 ;  /* 0x0000003200ec7836 */ /* 0x000fca0000000000 */
[----:B0-----:R-:W-:Y:S01]  /*10be0*/  ISETP.LT.AND P3, PT, R236, UR4, !P0 ;  /* 0x00000004ec007c0c */ /* 0x001fe2000c761270 */
[----:B------:R-:W0:Y:S01]  /*10bf0*/  LDCU UR4, c[0x0][0x39c] ;  /* 0x00007380ff0477ac */ /* 0x000e220008000800 */
[C---:B------:R-:W-:Y:S02]  /*10c00*/  VIADD R234, R0.reuse, 0x33 ;  /* 0x0000003300ea7836 */ /* 0x040fe40000000000 */
[----:B------:R-:W-:-:S03]  /*10c10*/  VIADD R232, R0, 0x34 ;  /* 0x0000003400e87836 */ /* 0x000fc60000000000 */
[----:B0-----:R-:W-:Y:S01]  /*10c20*/  ISETP.LT.AND P5, PT, R234, UR4, !P0 ;  /* 0x00000004ea007c0c */ /* 0x001fe2000c7a1270 */
[----:B------:R-:W0:Y:S01]  /*10c30*/  LDCU UR4, c[0x0][0x39c] ;  /* 0x00007380ff0477ac */ /* 0x000e220008000800 */
[----:B------:R-:W-:Y:S02]  /*10c40*/  PRMT R223, R205, 0x9910, RZ ;  /* 0x00009910cddf7816 */ /* 0x000fe400000000ff */
[----:B------:R-:W-:Y:S02]  /*10c50*/  SHF.R.S32.HI R227, RZ, 0x8, R227 ;  /* 0x00000008ffe37819 */ /* 0x000fe400000114e3 */
[----:B------:R-:W-:-:S03]  /*10c60*/  SHF.R.S32.HI R223, RZ, 0x8, R223 ;  /* 0x00000008ffdf7819 */ /* 0x000fc600000114df */
[----:B--2---:R-:W-:Y:S01]  /*10c70*/  @P6 STG.E.U8 desc[UR20][R220.64], R227 ;  /* 0x000000e3dc006986 */ /* 0x004fe2000c101114 */
[----:B0-----:R-:W-:-:S03]  /*10c80*/  ISETP.LT.AND P2, PT, R232, UR4, !P0 ;  /* 0x00000004e8007c0c */ /* 0x001fc6000c741270 */
[----:B------:R0:W-:Y:S01]  /*10c90*/  @P3 STG.E.U8 desc[UR20][R216.64], R205 ;  /* 0x000000cdd8003986 */ /* 0x0001e2000c101114 */
[----:B------:R-:W1:Y:S03]  /*10ca0*/  LDCU UR4, c[0x0][0x39c] ;  /* 0x00007380ff0477ac */ /* 0x000e660008000800 */
[----:B0-----:R-:W2:Y:S01]  /*10cb0*/  LDL.LU R205, [R1+0x254] ;  /* 0x0002540001cd7983 */ /* 0x001ea20000300800 */
[----:B------:R-:W-:Y:S01]  /*10cc0*/  PRMT R217, R197, 0x9910, RZ ;  /* 0x00009910c5d97816 */ /* 0x000fe200000000ff */
[----:B------:R-:W-:-:S05]  /*10cd0*/  VIADD R230, R0, 0x35 ;  /* 0x0000003500e67836 */ /* 0x000fca0000000000 */
[----:B-1----:R-:W-:Y:S01]  /*10ce0*/  ISETP.LT.AND P1, PT, R230, UR4, !P0 ;  /* 0x00000004e6007c0c */ /* 0x002fe2000c721270 */
[----:B------:R-:W0:Y:S01]  /*10cf0*/  LDCU UR4, c[0x0][0x39c] ;  /* 0x00007380ff0477ac */ /* 0x000e220008000800 */
[----:B---3--:R-:W-:Y:S04]  /*10d00*/  @P5 STG.E.U8 desc[UR20][R212.64], R223 ;  /* 0x000000dfd4005986 */ /* 0x008fe8000c101114 */
[----:B------:R1:W-:Y:S04]  /*10d10*/  @P2 STG.E.U8 desc[UR20][R208.64], R197 ;  /* 0x000000c5d0002986 */ /* 0x0003e8000c101114 */
[----:B-1----:R-:W3:Y:S01]  /*10d20*/  LDL.LU R197, [R1+0x250] ;  /* 0x0002500001c57983 */ /* 0x002ee20000300800 */
[----:B------:R-:W-:-:S02]  /*10d30*/  VIADD R228, R0, 0x36 ;  /* 0x0000003600e47836 */ /* 0x000fc40000000000 */
[C---:B------:R-:W-:Y:S02]  /*10d40*/  VIADD R226, R0.reuse, 0x37 ;  /* 0x0000003700e27836 */ /* 0x040fe40000000000 */
[----:B------:R-:W-:Y:S01]  /*10d50*/  VIADD R224, R0, 0x38 ;  /* 0x0000003800e07836 */ /* 0x000fe20000000000 */
[----:B0-----:R-:W-:Y:S01]  /*10d60*/  ISETP.LT.AND P4, PT, R228, UR4, !P0 ;  /* 0x00000004e4007c0c */ /* 0x001fe2000c781270 */
[----:B------:R-:W0:Y:S01]  /*10d70*/  LDCU UR4, c[0x0][0x39c] ;  /* 0x00007380ff0477ac */ /* 0x000e220008000800 */
[----:B------:R-:W-:Y:S01]  /*10d80*/  PRMT R209, R203, 0x9910, RZ ;  /* 0x00009910cbd17816 */ /* 0x000fe200000000ff */
[----:B------:R-:W4:Y:S01]  /*10d90*/  LDL.LU R250, [R1+0x140] ;  /* 0x0001400001fa7983 */ /* 0x000f220000300800 */
[----:B0-----:R-:W-:Y:S01]  /*10da0*/  ISETP.LT.AND P6, PT, R226, UR4, !P0 ;  /* 0x00000004e2007c0c */ /* 0x001fe2000c7c1270 */
[----:B------:R-:W0:Y:S01]  /*10db0*/  LDCU UR4, c[0x0][0x39c] ;  /* 0x00007380ff0477ac */ /* 0x000e220008000800 */
[----:B------:R-:W-:Y:S02]  /*10dc0*/  SHF.R.S32.HI R217, RZ, 0x8, R217 ;  /* 0x00000008ffd97819 */ /* 0x000fe400000114d9 */
[----:B------:R-:W-:-:S02]  /*10dd0*/  SHF.R.S32.HI R209, RZ, 0x8, R209 ;  /* 0x00000008ffd17819 */ /* 0x000fc400000114d1 */
[----:B0-----:R-:W-:Y:S01]  /*10de0*/  ISETP.LT.AND P3, PT, R224, UR4, !P0 ;  /* 0x00000004e0007c0c */ /* 0x001fe2000c761270 */
[----:B--2---:R-:W-:Y:S01]  /*10df0*/  @P1 STG.E.U8 desc[UR20][R204.64], R217 ;  /* 0x000000d9cc001986 */ /* 0x004fe2000c101114 */
[----:B------:R-:W0:Y:S03]  /*10e00*/  LDCU UR4, c[0x0][0x39c] ;  /* 0x00007380ff0477ac */ /* 0x000e260008000800 */
[----:B------:R1:W-:Y:S04]  /*10e10*/  @P4 STG.E.U8 desc[UR20][R200.64], R203 ;  /* 0x000000cbc8004986 */ /* 0x0003e8000c101114 */
[----:B-1----:R-:W2:Y:S01]  /*10e20*/  LDL.LU R203, [R1+0x24c] ;  /* 0x00024c0001cb7983 */ /* 0x002ea20000300800 */
[----:B------:R-:W-:-:S03]  /*10e30*/  PRMT R200, R207, 0x9910, RZ ;  /* 0x00009910cfc87816 */ /* 0x000fc600000000ff */
[----:B---3--:R-:W-:Y:S04]  /*10e40*/  @P6 STG.E.U8 desc[UR20][R196.64], R209 ;  /* 0x000000d1c4006986 */ /* 0x008fe8000c101114 */
[----:B------:R1:W-:Y:S04]  /*10e50*/  @P3 STG.E.U8 desc[UR20][R198.64], R207 ;  /* 0x000000cfc6003986 */ /* 0x0003e8000c101114 */
[----:B-1----:R-:W3:Y:S01]  /*10e60*/  LDL.LU R207, [R1+0x248] ;  /* 0x0002480001cf7983 */ /* 0x002ee20000300800 */
[C---:B------:R-:W-:Y:S02]  /*10e70*/  VIADD R222, R0.reuse, 0x39 ;  /* 0x0000003900de7836 */ /* 0x040fe40000000000 */
[----:B------:R-:W-:Y:S01]  /*10e80*/  VIADD R220, R0, 0x3a ;  /* 0x0000003a00dc7836 */ /* 0x000fe20000000000 */
[----:B------:R-:W-:Y:S01]  /*10e90*/  SHF.R.S32.HI R197, RZ, 0x8, R200 ;  /* 0x00000008ffc57819 */ /* 0x000fe200000114c8 */
[----:B------:R-:W5:Y:S01]  /*10ea0*/  LDL.LU R251, [R1+0x138] ;  /* 0x0001380001fb7983 */ /* 0x000f620000300800 */
[----:B0-----:R-:W-:Y:S01]  /*10eb0*/  ISETP.LT.AND P5, PT, R222, UR4, !P0 ;  /* 0x00000004de007c0c */ /* 0x001fe2000c7a1270 */
[----:B------:R-:W0:Y:S01]  /*10ec0*/  LDCU UR4, c[0x0][0x39c] ;  /* 0x00007380ff0477ac */ /* 0x000e220008000800 */
[----:B------:R-:W-:-:S02]  /*10ed0*/  PRMT R199, R219, 0x9910, RZ ;  /* 0x00009910dbc77816 */ /* 0x000fc400000000ff */
[----:B0-----:R-:W-:Y:S01]  /*10ee0*/  ISETP.LT.AND P2, PT, R220, UR4, !P0 ;  /* 0x00000004dc007c0c */ /* 0x001fe2000c741270 */
[----:B------:R-:W0:Y:S08]  /*10ef0*/  LDCU UR4, c[0x0][0x39c] ;  /* 0x00007380ff0477ac */ /* 0x000e300008000800 */
[----:B--2---:R-:W-:Y:S01]  /*10f00*/  @P5 STG.E.U8 desc[UR20][R202.64], R197 ;  /* 0x000000c5ca005986 */ /* 0x004fe2000c101114 */
[----:B------:R-:W-:-:S05]  /*10f10*/  VIADD R216, R0, 0x3b ;  /* 0x0000003b00d87836 */ /* 0x000fca0000000000 */
[----:B0-----:R-:W-:Y:S01]  /*10f20*/  ISETP.LT.AND P1, PT, R216, UR4, !P0 ;  /* 0x00000004d8007c0c */ /* 0x001fe2000c721270 */
[----:B------:R-:W0:Y:S01]  /*10f30*/  LDCU UR4, c[0x0][0x39c] ;  /* 0x00007380ff0477ac */ /* 0x000e220008000800 */
[C---:B------:R-:W-:Y:S02]  /*10f40*/  VIADD R212, R0.reuse, 0x3c ;  /* 0x0000003c00d47836 */ /* 0x040fe40000000000 */
[----:B------:R-:W-:-:S03]  /*10f50*/  VIADD R208, R0, 0x3d ;  /* 0x0000003d00d07836 */ /* 0x000fc60000000000 */
[----:B0-----:R-:W-:Y:S01]  /*10f60*/  ISETP.LT.AND P4, PT, R212, UR4, !P0 ;  /* 0x00000004d4007c0c */ /* 0x001fe2000c781270 */
[----:B------:R-:W0:Y:S01]  /*10f70*/  LDCU UR4, c[0x0][0x39c] ;  /* 0x00007380ff0477ac */ /* 0x000e220008000800 */
[----:B---3--:R1:W-:Y:S04]  /*10f80*/  @P2 STG.E.U8 desc[UR20][R206.64], R219 ;  /* 0x000000dbce002986 */ /* 0x0083e8000c101114 */
[----:B-1----:R-:W2:Y:S01]  /*10f90*/  LDL.LU R219, [R1+0x244] ;  /* 0x0002440001db7983 */ /* 0x002ea20000300800 */
[----:B0-----:R-:W-:Y:S01]  /*10fa0*/  ISETP.LT.AND P6, PT, R208, UR4, !P0 ;  /* 0x00000004d0007c0c */ /* 0x001fe2000c7c1270 */
[----:B------:R-:W0:Y:S01]  /*10fb0*/  LDCU UR4, c[0x0][0x39c] ;  /* 0x00007380ff0477ac */ /* 0x000e220008000800 */
[C---:B------:R-:W-:Y:S02]  /*10fc0*/  VIADD R204, R0.reuse, 0x3e ;  /* 0x0000003e00cc7836 */ /* 0x040fe40000000000 */
[----:B------:R-:W-:-:S03]  /*10fd0*/  VIADD R196, R0, 0x3f ;  /* 0x0000003f00c47836 */ /* 0x000fc60000000000 */
[----:B0-----:R-:W-:Y:S01]  /*10fe0*/  ISETP.LT.AND P3, PT, R204, UR4, !P0 ;  /* 0x00000004cc007c0c */ /* 0x001fe2000c761270 */
[----:B------:R-:W0:Y:S01]  /*10ff0*/  LDCU UR4, c[0x0][0x39c] ;  /* 0x00007380ff0477ac */ /* 0x000e220008000800 */
[----:B----4-:R-:W-:Y:S02]  /*11000*/  PRMT R198, R250, 0x9910, RZ ;  /* 0x00009910fac67816 */ /* 0x010fe400000000ff */
[----:B------:R-:W-:-:S03]  /*11010*/  SHF.R.S32.HI R199, RZ, 0x8, R199 ;  /* 0x00000008ffc77819 */ /* 0x000fc600000114c7 */
[----:B------:R-:W-:Y:S01]  /*11020*/  IMAD.MOV.U32 R197, RZ, RZ, R198 ;  /* 0x000000ffffc57224 */ /* 0x000fe200078e00c6 */
[----:B0-----:R-:W-:Y:S01]  /*11030*/  ISETP.LT.AND P5, PT, R196, UR4, !P0 ;  /* 0x00000004c4007c0c */ /* 0x001fe2000c7a1270 */
[----:B------:R-:W0:Y:S01]  /*11040*/  LDCU UR4, c[0x0][0x39c] ;  /* 0x00007380ff0477ac */ /* 0x000e220008000800 */
[----:B------:R-:W-:-:S05]  /*11050*/  VIADD R196, R0, 0x40 ;  /* 0x0000004000c47836 */ /* 0x000fca0000000000 */
[----:B------:R-:W-:Y:S01]  /*11060*/  ISETP.LT.AND P2, PT, R196, UR6, !P0 ;  /* 0x00000006c4007c0c */ /* 0x000fe2000c741270 */
[C---:B------:R-:W-:Y:S01]  /*11070*/  VIADD R196, R0.reuse, 0x41 ;  /* 0x0000004100c47836 */ /* 0x040fe20000000000 */
[----:B------:R1:W-:Y:S01]  /*11080*/  @P1 STG.E.U8 desc[UR20][R210.64], R199 ;  /* 0x000000c7d2001986 */ /* 0x0003e2000c101114 */
[----:B------:R-:W-:Y:S01]  /*11090*/  SHF.R.S32.HI R197, RZ, 0x8, R197 ;  /* 0x00000008ffc57819 */ /* 0x000fe200000114c5 */
[----:B------:R-:W-:Y:S02]  /*110a0*/  VIADD R198, R0, 0x42 ;  /* 0x0000004200c67836 */ /* 0x000fe40000000000 */
[----:B------:R-:W-:Y:S01]  /*110b0*/  VIADD R252, R252, UR5 ;  /* 0x00000005fcfc7c36 */ /* 0x000fe20008000000 */
[----:B------:R-:W-:Y:S01]  /*110c0*/  ISETP.LT.AND P1, PT, R196, UR7, !P0 ;  /* 0x00000007c4007c0c */ /* 0x000fe2000c721270 */
[----:B------:R-:W-:Y:S01]  /*110d0*/  VIADD R196, R0, 0x43 ;  /* 0x0000004300c47836 */ /* 0x000fe20000000000 */
[----:B------:R-:W-:Y:S01]  /*110e0*/  @P4 STG.E.U8 desc[UR20][R214.64], R250 ;  /* 0x000000fad6004986 */ /* 0x000fe2000c101114 */
[----:B------:R-:W-:Y:S01]  /*110f0*/  ISETP.LT.AND P4, PT, R198, UR9, !P0 ;  /* 0x00000009c6007c0c */ /* 0x000fe2000c781270 */
[----:B------:R-:W-:Y:S01]  /*11100*/  VIADD R198, R252, UR5 ;  /* 0x00000005fcc67c36 */ /* 0x000fe20008000000 */
[----:B------:R-:W-:Y:S01]  /*11110*/  F2FP.SATFINITE.E5M2.F32.PACK_AB_MERGE_C R203, R133, R132, RZ ;  /* 0x0000008485cb723e */ /* 0x000fe200048060ff */
[----:B------:R-:W3:Y:S01]  /*11120*/  LDCU UR7, c[0x0][0x39c] ;  /* 0x00007380ff0777ac */ /* 0x000ee20008000800 */
[----:B-1----:R-:W-:Y:S01]  /*11130*/  VIADD R199, R0, 0x44 ;  /* 0x0000004400c77836 */ /* 0x002fe20000000000 */
[----:B-----5:R-:W-:Y:S01]  /*11140*/  PRMT R201, R251, 0x9910, RZ ;  /* 0x00009910fbc97816 */ /* 0x020fe200000000ff */
[----:B------:R-:W1:Y:S03]  /*11150*/  LDCU UR6, c[0x0][0x39c] ;  /* 0x00007380ff0677ac */ /* 0x000e660008000800 */
[----:B------:R-:W-:-:S02]  /*11160*/  SHF.R.S32.HI R201, RZ, 0x8, R201 ;  /* 0x00000008ffc97819 */ /* 0x000fc400000114c9 */
[----:B------:R-:W-:Y:S01]  /*11170*/  PRMT R202, R203, 0x9910, RZ ;  /* 0x00009910cbca7816 */ /* 0x000fe200000000ff */
[----:B------:R-:W-:Y:S01]  /*11180*/  VIADD R204, R0, 0x45 ;  /* 0x0000004500cc7836 */ /* 0x000fe20000000000 */
[----:B------:R-:W-:-:S04]  /*11190*/  F2FP.SATFINITE.E5M2.F32.PACK_AB_MERGE_C R137, R137, R136, RZ ;  /* 0x000000888989723e */ /* 0x000fc800048060ff */
[----:B------:R-:W-:Y:S02]  /*111a0*/  PRMT R136, R137, 0x9910, RZ ;  /* 0x0000991089887816 */ /* 0x000fe400000000ff */
[----:B------:R-:W-:Y:S02]  /*111b0*/  F2FP.SATFINITE.E5M2.F32.PACK_AB_MERGE_C R143, R143, R142, RZ ;  /* 0x0000008e8f8f723e */ /* 0x000fe400048060ff */
[----:B------:R-:W-:Y:S02]  /*111c0*/  F2FP.SATFINITE.E5M2.F32.PACK_AB_MERGE_C R145, R145, R144, RZ ;  /* 0x000000909191723e */ /* 0x000fe400048060ff */
[----:B------:R-:W-:Y:S02]  /*111d0*/  F2FP.SATFINITE.E5M2.F32.PACK_AB_MERGE_C R147, R147, R146, RZ ;  /* 0x000000929393723e */ /* 0x000fe400048060ff */
[----:B------:R-:W-:Y:S02]  /*111e0*/  F2FP.SATFINITE.E5M2.F32.PACK_AB_MERGE_C R149, R149, R148, RZ ;  /* 0x000000949595723e */ /* 0x000fe400048060ff */
[----:B------:R-:W-:Y:S01]  /*111f0*/  F2FP.SATFINITE.E5M2.F32.PACK_AB_MERGE_C R151, R151, R150, RZ ;  /* 0x000000969797723e */ /* 0x000fe200048060ff */
[----:B------:R-:W-:Y:S01]  /*11200*/  VIADD R142, R0, 0x57 ;  /* 0x00000057008e7836 */ /* 0x000fe20000000000 */
[----:B------:R-:W-:-:S02]  /*11210*/  F2FP.SATFINITE.E5M2.F32.PACK_AB_MERGE_C R153, R153, R152, RZ ;  /* 0x000000989999723e */ /* 0x000fc400048060ff */
[----:B------:R-:W-:Y:S01]  /*11220*/  F2FP.SATFINITE.E5M2.F32.PACK_AB_MERGE_C R155, R155, R154, RZ ;  /* 0x0000009a9b9b723e */ /* 0x000fe200048060ff */
[----:B--2---:R2:W-:Y:S01]  /*11230*/  @P6 STG.E.U8 desc[UR20][R218.64], R197 ;  /* 0x000000c5da006986 */ /* 0x0045e2000c101114 */
[----:B0-----:R-:W-:Y:S01]  /*11240*/  ISETP.LT.AND P6, PT, R196, UR4, !P0 ;  /* 0x00000004c4007c0c */ /* 0x001fe2000c7c1270 */
[----:B------:R-:W0:Y:S02]  /*11250*/  LDCU UR4, c[0x0][0x39c] ;  /* 0x00007380ff0477ac */ /* 0x000e240008000800 */
[----:B------:R-:W-:Y:S01]  /*11260*/  @P3 STG.E.U8 desc[UR20][R246.64], R251 ;  /* 0x000000fbf6003986 */ /* 0x000fe2000c101114 */
[----:B------:R-:W-:-:S04]  /*11270*/  IADD3 R132, P3, PT, R252, R3, RZ ;  /* 0x00000003fc847210 */ /* 0x000fc80007f7e0ff */
[----:B------:R-:W-:Y:S02]  /*11280*/  LEA.HI.X.SX32 R133, R252, R2, 0x1, P3 ;  /* 0x00000002fc857211 */ /* 0x000fe400018f0eff */
[----:B------:R-:W-:-:S04]  /*11290*/  IADD3 R196, P3, PT, R198, R3, RZ ;  /* 0x00000003c6c47210 */ /* 0x000fc80007f7e0ff */
[C---:B--2---:R-:W-:Y:S02]  /*112a0*/  LEA.HI.X.SX32 R197, R198.reuse, R2, 0x1, P3 ;  /* 0x00000002c6c57211 */ /* 0x044fe400018f0eff */
[----:B0-----:R-:W-:Y:S01]  /*112b0*/  ISETP.LT.AND P3, PT, R199, UR4, !P0 ;  /* 0x00000004c7007c0c */ /* 0x001fe2000c761270 */
[----:B------:R-:W0:Y:S01]  /*112c0*/  LDCU UR4, c[0x0][0x39c] ;  /* 0x00007380ff0477ac */ /* 0x000e220008000800 */
[----:B------:R-:W-:Y:S01]  /*112d0*/  VIADD R199, R198, UR5 ;  /* 0x00000005c6c77c36 */ /* 0x000fe20008000000 */
[----:B------:R2:W-:Y:S04]  /*112e0*/  @P5 STG.E.U8 desc[UR20][R132.64], R201 ;  /* 0x000000c984005986 */ /* 0x0005e8000c101114 */
[----:B------:R4:W-:Y:S01]  /*112f0*/  @P2 STG.E.U8 desc[UR20][R196.64], R203 ;  /* 0x000000cbc4002986 */ /* 0x0009e2000c101114 */
[C---:B------:R-:W-:Y:S01]  /*11300*/  IADD3 R198, P2, PT, R199.reuse, R3, RZ ;  /* 0x00000003c7c67210 */ /* 0x040fe20007f5e0ff */
[----:B------:R-:W-:-:S03]  /*11310*/  VIADD R200, R199, UR5 ;  /* 0x00000005c7c87c36 */ /* 0x000fc60008000000 */
[-C--:B------:R-:W-:Y:S02]  /*11320*/  LEA.HI.X.SX32 R199, R199, R2.reuse, 0x1, P2 ;  /* 0x00000002c7c77211 */ /* 0x080fe400010f0eff */
[----:B--2---:R-:W-:Y:S01]  /*11330*/  SHF.R.S32.HI R201, RZ, 0x8, R202 ;  /* 0x00000008ffc97819 */ /* 0x004fe200000114ca */
[----:B------:R-:W-:Y:S01]  /*11340*/  VIADD R133, R0, 0x46 ;  /* 0x0000004600857836 */ /* 0x000fe20000000000 */
[----:B------:R-:W-:Y:S01]  /*11350*/  IADD3 R132, P5, PT, R200, R3, RZ ;  /* 0x00000003c8847210 */ /* 0x000fe20007fbe0ff */
[----:B----4-:R-:W-:Y:S02]  /*11360*/  VIADD R196, R0, 0x47 ;  /* 0x0000004700c47836 */ /* 0x010fe40000000000 */
[----:B------:R2:W-:Y:S01]  /*11370*/  @P1 STG.E.U8 desc[UR20][R198.64], R201 ;  /* 0x000000c9c6001986 */ /* 0x0005e2000c101114 */
[----:B---3--:R-:W-:Y:S01]  /*11380*/  ISETP.LT.AND P1, PT, R133, UR7, !P0 ;  /* 0x0000000785007c0c */ /* 0x008fe2000c721270 */
[----:B------:R-:W3:Y:S01]  /*11390*/  LDCU UR7, c[0x0][0x39c] ;  /* 0x00007380ff0777ac */ /* 0x000ee20008000800 */
[C---:B------:R-:W-:Y:S01]  /*113a0*/  LEA.HI.X.SX32 R133, R200.reuse, R2, 0x1, P5 ;  /* 0x00000002c8857211 */ /* 0x040fe200028f0eff */
[----:B------:R-:W-:Y:S01]  /*113b0*/  VIADD R200, R200, UR5 ;  /* 0x00000005c8c87c36 */ /* 0x000fe20008000000 */
[----:B------:R-:W-:-:S02]  /*113c0*/  F2FP.SATFINITE.E5M2.F32.PACK_AB_MERGE_C R203, R135, R134, RZ ;  /* 0x0000008687cb723e */ /* 0x000fc400048060ff */
[----:B0-----:R-:W-:Y:S01]  /*113d0*/  ISETP.LT.AND P5, PT, R196, UR4, !P0 ;  /* 0x00000004c4007c0c */ /* 0x001fe2000c7a1270 */
[----:B------:R-:W0:Y:S01]  /*113e0*/  LDCU UR4, c[0x0][0x39c] ;  /* 0x00007380ff0477ac */ /* 0x000e220008000800 */
[----:B------:R-:W-:Y:S01]  /*113f0*/  PRMT R135, R203, 0x9910, RZ ;  /* 0x00009910cb877816 */ /* 0x000fe200000000ff */
[----:B------:R4:W-:Y:S01]  /*11400*/  @P4 STG.E.U8 desc[UR20][R132.64], R203 ;  /* 0x000000cb84004986 */ /* 0x0009e2000c101114 */
[----:B-1----:R-:W-:Y:S01]  /*11410*/  ISETP.LT.AND P2, PT, R204, UR6, !P0 ;  /* 0x00000006cc007c0c */ /* 0x002fe2000c741270 */
[----:B------:R-:W1:Y:S01]  /*11420*/  LDCU UR6, c[0x0][0x39c] ;  /* 0x00007380ff0677ac */ /* 0x000e620008000800 */
[C---:B------:R-:W-:Y:S01]  /*11430*/  IADD3 R134, P4, PT, R200.reuse, R3, RZ ;  /* 0x00000003c8867210 */ /* 0x040fe20007f9e0ff */
[C---:B--2---:R-:W-:Y:S02]  /*11440*/  VIADD R198, R200.reuse, UR5 ;  /* 0x00000005c8c67c36 */ /* 0x044fe40008000000 */
[----:B------:R-:W-:Y:S01]  /*11450*/  IMAD.MOV.U32 R199, RZ, RZ, R135 ;  /* 0x000000ffffc77224 */ /* 0x000fe200078e0087 */
[----:B------:R-:W-:-:S02]  /*11460*/  LEA.HI.X.SX32 R135, R200, R2, 0x1, P4 ;  /* 0x00000002c8877211 */ /* 0x000fc400020f0eff */
[-C--:B------:R-:W-:Y:S02]  /*11470*/  IADD3 R196, P4, PT, R198, R3.reuse, RZ ;  /* 0x00000003c6c47210 */ /* 0x080fe40007f9e0ff */
[----:B------:R-:W-:Y:S01]  /*11480*/  SHF.R.S32.HI R199, RZ, 0x8, R199 ;  /* 0x00000008ffc77819 */ /* 0x000fe200000114c7 */
[----:B----4-:R-:W-:Y:S01]  /*11490*/  VIADD R132, R0, 0x48 ;  /* 0x0000004800847836 */ /* 0x010fe20000000000 */
[CC--:B------:R-:W-:Y:S01]  /*114a0*/  LEA.HI.X.SX32 R197, R198.reuse, R2.reuse, 0x1, P4 ;  /* 0x00000002c6c57211 */ /* 0x0c0fe200020f0eff */
[----:B------:R-:W-:Y:S02]  /*114b0*/  VIADD R198, R198, UR5 ;  /* 0x00000005c6c67c36 */ /* 0x000fe40008000000 */
[----:B------:R-:W-:Y:S01]  /*114c0*/  VIADD R133, R0, 0x49 ;  /* 0x0000004900857836 */ /* 0x000fe20000000000 */
[----:B------:R2:W-:Y:S01]  /*114d0*/  @P6 STG.E.U8 desc[UR20][R134.64], R199 ;  /* 0x000000c786006986 */ /* 0x0005e2000c101114 */
[----:B0-----:R-:W-:Y:S01]  /*114e0*/  ISETP.LT.AND P4, PT, R132, UR4, !P0 ;  /* 0x0000000484007c0c */ /* 0x001fe2000c781270 */
[----:B------:R-:W0:Y:S01]  /*114f0*/  LDCU UR4, c[0x0][0x39c] ;  /* 0x00007380ff0477ac */ /* 0x000e220008000800 */
[C---:B------:R-:W-:Y:S01]  /*11500*/  IADD3 R132, P6, PT, R198.reuse, R3, RZ ;  /* 0x00000003c6847210 */ /* 0x040fe20007fde0ff */
[----:B------:R4:W-:Y:S01]  /*11510*/  @P3 STG.E.U8 desc[UR20][R196.64], R137 ;  /* 0x00000089c4003986 */ /* 0x0009e2000c101114 */
[----:B-1----:R-:W-:Y:S01]  /*11520*/  ISETP.LT.AND P3, PT, R133, UR6, !P0 ;  /* 0x0000000685007c0c */ /* 0x002fe2000c761270 */
[----:B------:R-:W1:Y:S01]  /*11530*/  LDCU UR6, c[0x0][0x39c] ;  /* 0x00007380ff0677ac */ /* 0x000e620008000800 */
[C---:B------:R-:W-:Y:S01]  /*11540*/  LEA.HI.X.SX32 R133, R198.reuse, R2, 0x1, P6 ;  /* 0x00000002c6857211 */ /* 0x040fe200030f0eff */
[----:B------:R-:W-:Y:S01]  /*11550*/  VIADD R198, R198, UR5 ;  /* 0x00000005c6c67c36 */ /* 0x000fe20008000000 */
[----:B--2---:R-:W-:-:S02]  /*11560*/  SHF.R.S32.HI R199, RZ, 0x8, R136 ;  /* 0x00000008ffc77819 */ /* 0x004fc40000011488 */
[----:B----4-:R-:W-:-:S03]  /*11570*/  F2FP.SATFINITE.E5M2.F32.PACK_AB_MERGE_C R197, R139, R138, RZ ;  /* 0x0000008a8bc5723e */ /* 0x010fc600048060ff */
[----:B------:R2:W-:Y:S01]  /*11580*/  @P2 STG.E.U8 desc[UR20][R132.64], R199 ;  /* 0x000000c784002986 */ /* 0x0005e2000c101114 */
[CC--:B------:R-:W-:Y:S01]  /*11590*/  IADD3 R134, P2, PT, R198.reuse, R3.reuse, RZ ;  /* 0x00000003c6867210 */ /* 0x0c0fe20007f5e0ff */
[C---:B------:R-:W-:Y:S01]  /*115a0*/  VIADD R138, R198.reuse, UR5 ;  /* 0x00000005c68a7c36 */ /* 0x040fe20008000000 */
[----:B------:R-:W-:Y:S02]  /*115b0*/  PRMT R139, R197, 0x9910, RZ ;  /* 0x00009910c58b7816 */ /* 0x000fe400000000ff */
[-C--:B------:R-:W-:Y:S02]  /*115c0*/  LEA.HI.X.SX32 R135, R198, R2.reuse, 0x1, P2 ;  /* 0x00000002c6877211 */ /* 0x080fe400010f0eff */
[C---:B------:R-:W-:Y:S02]  /*115d0*/  IADD3 R136, P2, PT, R138.reuse, R3, RZ ;  /* 0x000000038a887210 */ /* 0x040fe40007f5e0ff */
[----:B------:R-:W-:Y:S02]  /*115e0*/  SHF.R.S32.HI R139, RZ, 0x8, R139 ;  /* 0x00000008ff8b7819 */ /* 0x000fe4000001148b */
[C---:B------:R-:W-:Y:S01]  /*115f0*/  LEA.HI.X.SX32 R137, R138.reuse, R2, 0x1, P2 ;  /* 0x000000028a897211 */ /* 0x040fe200010f0eff */
[----:B------:R-:W-:Y:S01]  /*11600*/  VIADD R138, R138, UR5 ;  /* 0x000000058a8a7c36 */ /* 0x000fe20008000000 */
[----:B------:R4:W-:Y:S01]  /*11610*/  @P1 STG.E.U8 desc[UR20][R134.64], R197 ;  /* 0x000000c586001986 */ /* 0x0009e2000c101114 */
[----:B------:R-:W-:-:S02]  /*11620*/  VIADD R196, R0, 0x4b ;  /* 0x0000004b00c47836 */ /* 0x000fc40000000000 */
[----:B--2---:R-:W-:Y:S01]  /*11630*/  VIADD R133, R0, 0x4c ;  /* 0x0000004c00857836 */ /* 0x004fe20000000000 */
[----:B------:R2:W-:Y:S01]  /*11640*/  @P5 STG.E.U8 desc[UR20][R136.64], R139 ;  /* 0x0000008b88005986 */ /* 0x0005e2000c101114 */
[-C--:B------:R-:W-:Y:S01]  /*11650*/  IADD3 R132, P5, PT, R138, R3.reuse, RZ ;  /* 0x000000038a847210 */ /* 0x080fe20007fbe0ff */
[----:B------:R-:W-:Y:S01]  /*11660*/  VIADD R200, R0, 0x4a ;  /* 0x0000004a00c87836 */ /* 0x000fe20000000000 */
[----:B0-----:R-:W-:Y:S01]  /*11670*/  ISETP.LT.AND P1, PT, R196, UR4, !P0 ;  /* 0x00000004c4007c0c */ /* 0x001fe2000c721270 */
[----:B------:R-:W0:Y:S01]  /*11680*/  LDCU UR4, c[0x0][0x39c] ;  /* 0x00007380ff0477ac */ /* 0x000e220008000800 */
[----:B-1----:R-:W-:Y:S02]  /*11690*/  ISETP.LT.AND P2, PT, R133, UR6, !P0 ;  /* 0x0000000685007c0c */ /* 0x002fe4000c741270 */
[----:B------:R-:W-:Y:S01]  /*116a0*/  F2FP.SATFINITE.E5M2.F32.PACK_AB_MERGE_C R199, R141, R140, RZ ;  /* 0x0000008c8dc7723e */ /* 0x000fe200048060ff */
[----:B------:R-:W1:Y:S01]  /*116b0*/  LDCU UR6, c[0x0][0x39c] ;  /* 0x00007380ff0677ac */ /* 0x000e620008000800 */
[C---:B------:R-:W-:Y:S01]  /*116c0*/  LEA.HI.X.SX32 R133, R138.reuse, R2, 0x1, P5 ;  /* 0x000000028a857211 */ /* 0x040fe200028f0eff */
[----:B------:R-:W-:Y:S01]  /*116d0*/  VIADD R138, R138, UR5 ;  /* 0x000000058a8a7c36 */ /* 0x000fe20008000000 */
[----:B---3--:R-:W-:Y:S01]  /*116e0*/  ISETP.LT.AND P6, PT, R200, UR7, !P0 ;  /* 0x00000007c8007c0c */ /* 0x008fe2000c7c1270 */
[----:B------:R-:W3:Y:S02]  /*116f0*/  LDCU UR7, c[0x0][0x39c] ;  /* 0x00007380ff0777ac */ /* 0x000ee40008000800 */
[----:B------:R5:W-:Y:S01]  /*11700*/  @P4 STG.E.U8 desc[UR20][R132.64], R199 ;  /* 0x000000c784004986 */ /* 0x000be2000c101114 */
[C---:B----4-:R-:W-:Y:S01]  /*11710*/  IADD3 R134, P4, PT, R138.reuse, R3, RZ ;  /* 0x000000038a867210 */ /* 0x050fe20007f9e0ff */
[----:B--2---:R-:W-:Y:S01]  /*11720*/  VIADD R139, R138, UR5 ;  /* 0x000000058a8b7c36 */ /* 0x004fe20008000000 */
[----:B------:R-:W-:-:S02]  /*11730*/  PRMT R141, R199, 0x9910, RZ ;  /* 0x00009910c78d7816 */ /* 0x000fc400000000ff */
[-C--:B------:R-:W-:Y:S02]  /*11740*/  LEA.HI.X.SX32 R135, R138, R2.reuse, 0x1, P4 ;  /* 0x000000028a877211 */ /* 0x080fe400020f0eff */
[C---:B------:R-:W-:Y:S01]  /*11750*/  IADD3 R136, P4, PT, R139.reuse, R3, RZ ;  /* 0x000000038b887210 */ /* 0x040fe20007f9e0ff */
[C---:B------:R-:W-:Y:S01]  /*11760*/  VIADD R138, R0.reuse, 0x4e ;  /* 0x0000004e008a7836 */ /* 0x040fe20000000000 */
[----:B------:R-:W-:Y:S02]  /*11770*/  SHF.R.S32.HI R141, RZ, 0x8, R141 ;  /* 0x00000008ff8d7819 */ /* 0x000fe4000001148d */
[C---:B------:R-:W-:Y:S01]  /*11780*/  LEA.HI.X.SX32 R137, R139.reuse, R2, 0x1, P4 ;  /* 0x000000028b897211 */ /* 0x040fe200020f0eff */
[----:B------:R-:W-:Y:S02]  /*11790*/  VIADD R139, R139, UR5 ;  /* 0x000000058b8b7c36 */ /* 0x000fe40008000000 */
[----:B------:R-:W-:Y:S01]  /*117a0*/  VIADD R196, R0, 0x4d ;  /* 0x0000004d00c47836 */ /* 0x000fe20000000000 */
[----:B------:R2:W-:Y:S01]  /*117b0*/  @P3 STG.E.U8 desc[UR20][R134.64], R141 ;  /* 0x0000008d86003986 */ /* 0x0005e2000c101114 */
[----:B0-----:R-:W-:Y:S01]  /*117c0*/  ISETP.LT.AND P3, PT, R138, UR4, !P0 ;  /* 0x000000048a007c0c */ /* 0x001fe2000c761270 */
[----:B------:R-:W0:Y:S01]  /*117d0*/  LDCU UR4, c[0x0][0x39c] ;  /* 0x00007380ff0477ac */ /* 0x000e220008000800 */
[----:B------:R-:W-:-:S02]  /*117e0*/  PRMT R138, R143, 0x9910, RZ ;  /* 0x000099108f8a7816 */ /* 0x000fc400000000ff */
[C---:B-----5:R-:W-:Y:S02]  /*117f0*/  IADD3 R132, P4, PT, R139.reuse, R3, RZ ;  /* 0x000000038b847210 */ /* 0x060fe40007f9e0ff */
[----:B---3--:R-:W-:Y:S01]  /*11800*/  ISETP.LT.AND P5, PT, R196, UR7, !P0 ;  /* 0x00000007c4007c0c */ /* 0x008fe2000c7a1270 */
[----:B------:R-:W3:Y:S01]  /*11810*/  LDCU UR7, c[0x0][0x39c] ;  /* 0x00007380ff0777ac */ /* 0x000ee20008000800 */
[C---:B------:R-:W-:Y:S01]  /*11820*/  LEA.HI.X.SX32 R133, R139.reuse, R2, 0x1, P4 ;  /* 0x000000028b857211 */ /* 0x040fe200020f0eff */
[----:B------:R-:W-:Y:S01]  /*11830*/  VIADD R139, R139, UR5 ;  /* 0x000000058b8b7c36 */ /* 0x000fe20008000000 */
[----:B--2---:R-:W-:Y:S01]  /*11840*/  SHF.R.S32.HI R141, RZ, 0x8, R138 ;  /* 0x00000008ff8d7819 */ /* 0x004fe2000001148a */
[----:B------:R-:W-:Y:S01]  /*11850*/  VIADD R140, R0, 0x4f ;  /* 0x0000004f008c7836 */ /* 0x000fe20000000000 */
[----:B------:R2:W-:Y:S01]  /*11860*/  @P6 STG.E.U8 desc[UR20][R136.64], R143 ;  /* 0x0000008f88006986 */ /* 0x0005e2000c101114 */
[----:B------:R-:W-:-:S03]  /*11870*/  VIADD R138, R139, UR5 ;  /* 0x000000058b8a7c36 */ /* 0x000fc60008000000 */
[----:B------:R4:W-:Y:S01]  /*11880*/  @P1 STG.E.U8 desc[UR20][R132.64], R141 ;  /* 0x0000008d84001986 */ /* 0x0009e2000c101114 */
[----:B------:R-:W-:Y:S02]  /*11890*/  IADD3 R134, P1, PT, R139, R3, RZ ;  /* 0x000000038b867210 */ /* 0x000fe40007f3e0ff */
[----:B-1----:R-:W-:Y:S01]  /*118a0*/  ISETP.LT.AND P4, PT, R140, UR6, !P0 ;  /* 0x000000068c007c0c */ /* 0x002fe2000c781270 */
[----:B------:R-:W1:Y:S01]  /*118b0*/  LDCU UR6, c[0x0][0x39c] ;  /* 0x00007380ff0677ac */ /* 0x000e620008000800 */
[----:B------:R-:W-:Y:S01]  /*118c0*/  PRMT R140, R145, 0x9910, RZ ;  /* 0x00009910918c7816 */ /* 0x000fe200000000ff */
[C---:B--2---:R-:W-:Y:S01]  /*118d0*/  VIADD R136, R0.reuse, 0x50 ;  /* 0x0000005000887836 */ /* 0x044fe20000000000 */
[----:B------:R-:W-:Y:S01]  /*118e0*/  LEA.HI.X.SX32 R135, R139, R2, 0x1, P1 ;  /* 0x000000028b877211 */ /* 0x000fe200008f0eff */
[----:B------:R-:W-:-:S03]  /*118f0*/  VIADD R137, R0, 0x51 ;  /* 0x0000005100897836 */ /* 0x000fc60000000000 */
[----:B0-----:R-:W-:Y:S01]  /*11900*/  ISETP.LT.AND P1, PT, R136, UR4, !P0 ;  /* 0x0000000488007c0c */ /* 0x001fe2000c721270 */
[----:B------:R-:W-:Y:S01]  /*11910*/  IMAD.MOV.U32 R139, RZ, RZ, R140 ;  /* 0x000000ffff8b7224 */ /* 0x000fe200078e008c */
[CC--:B------:R-:W-:Y:S01]  /*11920*/  IADD3 R136, P6, PT, R138.reuse, R3.reuse, RZ ;  /* 0x000000038a887210 */ /* 0x0c0fe20007fde0ff */
[----:B------:R0:W-:Y:S01]  /*11930*/  @P2 STG.E.U8 desc[UR20][R134.64], R145 ;  /* 0x0000009186002986 */ /* 0x0001e2000c101114 */
[----:B---3--:R-:W-:Y:S01]  /*11940*/  ISETP.LT.AND P2, PT, R137, UR7, !P0 ;  /* 0x0000000789007c0c */ /* 0x008fe2000c741270 */
[----:B------:R-:W2:Y:S01]  /*11950*/  LDCU UR4, c[0x0][0x39c] ;  /* 0x00007380ff0477ac */ /* 0x000ea20008000800 */
[CC--:B------:R-:W-:Y:S01]  /*11960*/  LEA.HI.X.SX32 R137, R138.reuse, R2.reuse, 0x1, P6 ;  /* 0x000000028a897211 */ /* 0x0c0fe200030f0eff */
[----:B------:R-:W-:Y:S01]  /*11970*/  VIADD R138, R138, UR5 ;  /* 0x000000058a8a7c36 */ /* 0x000fe20008000000 */
[----:B------:R-:W-:Y:S01]  /*11980*/  SHF.R.S32.HI R139, RZ, 0x8, R139 ;  /* 0x00000008ff8b7819 */ /* 0x000fe2000001148b */
[----:B----4-:R-:W-:Y:S01]  /*11990*/  VIADD R133, R0, 0x52 ;  /* 0x0000005200857836 */ /* 0x010fe20000000000 */
[----:B------:R-:W3:Y:S02]  /*119a0*/  LDCU UR7, c[0x0][0x39c] ;  /* 0x00007380ff0777ac */ /* 0x000ee40008000800 */
[C---:B------:R-:W-:Y:S01]  /*119b0*/  IADD3 R132, P6, PT, R138.reuse, R3, RZ ;  /* 0x000000038a847210 */ /* 0x040fe20007fde0ff */
[----:B------:R4:W-:Y:S01]  /*119c0*/  @P5 STG.E.U8 desc[UR20][R136.64], R139 ;  /* 0x0000008b88005986 */ /* 0x0009e2000c101114 */
[----:B-1----:R-:W-:Y:S01]  /*119d0*/  ISETP.LT.AND P5, PT, R133, UR6, !P0 ;  /* 0x0000000685007c0c */ /* 0x002fe2000c7a1270 */
[----:B------:R-:W1:Y:S01]  /*119e0*/  LDCU UR6, c[0x0][0x39c] ;  /* 0x00007380ff0677ac */ /* 0x000e620008000800 */
[C---:B------:R-:W-:Y:S01]  /*119f0*/  LEA.HI.X.SX32 R133, R138.reuse, R2, 0x1, P6 ;  /* 0x000000028a857211 */ /* 0x040fe200030f0eff */
[----:B------:R-:W-:-:S02]  /*11a00*/  VIADD R138, R138, UR5 ;  /* 0x000000058a8a7c36 */ /* 0x000fc40008000000 */
[----:B0-----:R-:W-:Y:S01]  /*11a10*/  VIADD R135, R0, 0x53 ;  /* 0x0000005300877836 */ /* 0x001fe20000000000 */
[----:B------:R-:W-:Y:S02]  /*11a20*/  PRMT R141, R147, 0x9910, RZ ;  /* 0x00009910938d7816 */ /* 0x000fe400000000ff */
[CC--:B------:R-:W-:Y:S01]  /*11a30*/  IADD3 R134, P6, PT, R138.reuse, R3.reuse, RZ ;  /* 0x000000038a867210 */ /* 0x0c0fe20007fde0ff */
[----:B------:R0:W-:Y:S01]  /*11a40*/  @P3 STG.E.U8 desc[UR20][R132.64], R147 ;  /* 0x0000009384003986 */ /* 0x0001e2000c101114 */
[----:B--2---:R-:W-:Y:S01]  /*11a50*/  ISETP.LT.AND P3, PT, R135, UR4, !P0 ;  /* 0x0000000487007c0c */ /* 0x004fe2000c761270 */
[C---:B----4-:R-:W-:Y:S01]  /*11a60*/  VIADD R139, R138.reuse, UR5 ;  /* 0x000000058a8b7c36 */ /* 0x050fe20008000000 */
[----:B------:R-:W-:Y:S01]  /*11a70*/  LEA.HI.X.SX32 R135, R138, R2, 0x1, P6 ;  /* 0x000000028a877211 */ /* 0x000fe200030f0eff */
[C---:B------:R-:W-:Y:S01]  /*11a80*/  VIADD R137, R0.reuse, 0x54 ;  /* 0x0000005400897836 */ /* 0x040fe20000000000 */
[----:B------:R-:W-:Y:S01]  /*11a90*/  SHF.R.S32.HI R141, RZ, 0x8, R141 ;  /* 0x00000008ff8d7819 */ /* 0x000fe2000001148d */
[----:B------:R-:W2:Y:S01]  /*11aa0*/  LDCU UR4, c[0x0][0x39c] ;  /* 0x00007380ff0477ac */ /* 0x000ea20008000800 */
[----:B------:R-:W-:Y:S01]  /*11ab0*/  IADD3 R136, P6, PT, R139, R3, RZ ;  /* 0x000000038b887210 */ /* 0x000fe20007fde0ff */
[----:B------:R-:W-:-:S02]  /*11ac0*/  VIADD R138, R0, 0x55 ;  /* 0x00000055008a7836 */ /* 0x000fc40000000000 */
[----:B------:R4:W-:Y:S01]  /*11ad0*/  @P4 STG.E.U8 desc[UR20][R134.64], R141 ;  /* 0x0000008d86004986 */ /* 0x0009e2000c101114 */
[----:B---3--:R-:W-:Y:S01]  /*11ae0*/  ISETP.LT.AND P4, PT, R137, UR7, !P0 ;  /* 0x0000000789007c0c */ /* 0x008fe2000c781270 */
[----:B------:R-:W3:Y:S01]  /*11af0*/  LDCU UR7, c[0x0][0x39c] ;  /* 0x00007380ff0777ac */ /* 0x000ee20008000800 */
[CC--:B------:R-:W-:Y:S01]  /*11b00*/  LEA.HI.X.SX32 R137, R139.reuse, R2.reuse, 0x1, P6 ;  /* 0x000000028b897211 */ /* 0x0c0fe200030f0eff */
[----:B------:R-:W-:Y:S01]  /*11b10*/  VIADD R139, R139, UR5 ;  /* 0x000000058b8b7c36 */ /* 0x000fe20008000000 */
[----:B0-----:R-:W-:Y:S02]  /*11b20*/  PRMT R133, R149, 0x9910, RZ ;  /* 0x0000991095857816 */ /* 0x001fe400000000ff */
[----:B-1----:R-:W-:Y:S01]  /*11b30*/  ISETP.LT.AND P6, PT, R138, UR6, !P0 ;  /* 0x000000068a007c0c */ /* 0x002fe2000c7c1270 */
[----:B------:R0:W-:Y:S01]  /*11b40*/  @P1 STG.E.U8 desc[UR20][R136.64], R149 ;  /* 0x0000009588001986 */ /* 0x0001e2000c101114 */
[CC--:B------:R-:W-:Y:S01]  /*11b50*/  IADD3 R132, P1, PT, R139.reuse, R3.reuse, RZ ;  /* 0x000000038b847210 */ /* 0x0c0fe20007f3e0ff */
[C---:B------:R-:W-:Y:S01]  /*11b60*/  VIADD R138, R139.reuse, UR5 ;  /* 0x000000058b8a7c36 */ /* 0x040fe20008000000 */
[----:B------:R-:W1:Y:S01]  /*11b70*/  LDCU UR6, c[0x0][0x39c] ;  /* 0x00007380ff0677ac */ /* 0x000e620008000800 */
[----:B----4-:R-:W-:Y:S01]  /*11b80*/  IMAD.MOV.U32 R141, RZ, RZ, R133 ;  /* 0x000000ffff8d7224 */ /* 0x010fe200078e0085 */
[----:B------:R-:W-:Y:S01]  /*11b90*/  LEA.HI.X.SX32 R133, R139, R2, 0x1, P1 ;  /* 0x000000028b857211 */ /* 0x000fe200008f0eff */
[----:B------:R-:W-:Y:S01]  /*11ba0*/  VIADD R139, R0, 0x56 ;  /* 0x00000056008b7836 */ /* 0x000fe20000000000 */
[----:B------:R-:W-:-:S02]  /*11bb0*/  IADD3 R134, P1, PT, R138, R3, RZ ;  /* 0x000000038a867210 */ /* 0x000fc40007f3e0ff */
[----:B------:R-:W-:Y:S02]  /*11bc0*/  SHF.R.S32.HI R141, RZ, 0x8, R141 ;  /* 0x00000008ff8d7819 */ /* 0x000fe4000001148d */
[C---:B------:R-:W-:Y:S02]  /*11bd0*/  LEA.HI.X.SX32 R135, R138.reuse, R2, 0x1, P1 ;  /* 0x000000028a877211 */ /* 0x040fe400008f0eff */
[----:B--2---:R-:W-:Y:S01]  /*11be0*/  ISETP.LT.AND P1, PT, R139, UR4, !P0 ;  /* 0x000000048b007c0c */ /* 0x004fe2000c721270 */
[----:B------:R-:W2:Y:S01]  /*11bf0*/  LDCU UR4, c[0x0][0x39c] ;  /* 0x00007380ff0477ac */ /* 0x000ea20008000800 */
[----:B------:R-:W-:Y:S01]  /*11c00*/  VIADD R138, R138, UR5 ;  /* 0x000000058a8a7c36 */ /* 0x000fe20008000000 */
[----:B------:R4:W-:Y:S01]  /*11c10*/  @P2 STG.E.U8 desc[UR20][R132.64], R141 ;  /* 0x0000008d84002986 */ /* 0x0009e2000c101114 */
[----:B------:R-:W-:-:S03]  /*11c20*/  PRMT R140, R151, 0x9910, RZ ;  /* 0x00009910978c7816 */ /* 0x000fc600000000ff */
[CC--:B0-----:R-:W-:Y:S01]  /*11c30*/  IADD3 R136, P2, PT, R138.reuse, R3.reuse, RZ ;  /* 0x000000038a887210 */ /* 0x0c1fe20007f5e0ff */
[C---:B------:R-:W-:Y:S01]  /*11c40*/  VIADD R139, R138.reuse, UR5 ;  /* 0x000000058a8b7c36 */ /* 0x040fe20008000000 */
[----:B------:R0:W-:Y:S02]  /*11c50*/  @P5 STG.E.U8 desc[UR20][R134.64], R151 ;  /* 0x0000009786005986 */ /* 0x0001e4000c101114 */
[-C--:B------:R-:W-:Y:S02]  /*11c60*/  LEA.HI.X.SX32 R137, R138, R2.reuse, 0x1, P2 ;  /* 0x000000028a897211 */ /* 0x080fe400010f0eff */
[----:B----4-:R-:W-:Y:S01]  /*11c70*/  SHF.R.S32.HI R141, RZ, 0x8, R140 ;  /* 0x00000008ff8d7819 */ /* 0x010fe2000001148c */
[C---:B------:R-:W-:Y:S01]  /*11c80*/  VIADD R133, R0.reuse, 0x58 ;  /* 0x0000005800857836 */ /* 0x040fe20000000000 */
[-C--:B------:R-:W-:Y:S01]  /*11c90*/  IADD3 R132, P5, PT, R139, R3.reuse, RZ ;  /* 0x000000038b847210 */ /* 0x080fe20007fbe0ff */
[----:B0-----:R-:W-:Y:S02]  /*11ca0*/  VIADD R134, R0, 0x59 ;  /* 0x0000005900867836 */ /* 0x001fe40000000000 */
[----:B------:R0:W-:Y:S01]  /*11cb0*/  @P3 STG.E.U8 desc[UR20][R136.64], R141 ;  /* 0x0000008d88003986 */ /* 0x0001e2000c101114 */
[----:B---3--:R-:W-:Y:S01]  /*11cc0*/  ISETP.LT.AND P3, PT, R133, UR7, !P0 ;  /* 0x0000000785007c0c */ /* 0x008fe2000c761270 */
[----:B------:R-:W3:Y:S01]  /*11cd0*/  LDCU UR7, c[0x0][0x39c] ;  /* 0x00007380ff0777ac */ /* 0x000ee20008000800 */
[C---:B------:R-:W-:Y:S01]  /*11ce0*/  LEA.HI.X.SX32 R133, R139.reuse, R2, 0x1, P5 ;  /* 0x000000028b857211 */ /* 0x040fe200028f0eff */
[----:B------:R-:W-:Y:S01]  /*11cf0*/  VIADD R139, R139, UR5 ;  /* 0x000000058b8b7c36 */ /* 0x000fe20008000000 */
[----:B--2---:R-:W-:Y:S01]  /*11d00*/  ISETP.LT.AND P5, PT, R134, UR4, !P0 ;  /* 0x0000000486007c0c */ /* 0x004fe2000c7a1270 */
[----:B------:R-:W2:Y:S01]  /*11d10*/  LDCU UR4, c[0x0][0x39c] ;  /* 0x00007380ff0477ac */ /* 0x000ea20008000800 */
[----:B------:R-:W-:Y:S01]  /*11d20*/  PRMT R135, R153, 0x9910, RZ ;  /* 0x0000991099877816 */ /* 0x000fe200000000ff */
[----:B------:R4:W-:Y:S01]  /*11d30*/  @P4 STG.E.U8 desc[UR20][R132.64], R153 ;  /* 0x0000009984004986 */ /* 0x0009e2000c101114 */
[----:B-1----:R-:W-:Y:S01]  /*11d40*/  ISETP.LT.AND P2, PT, R142, UR6, !P0 ;  /* 0x000000068e007c0c */ /* 0x002fe2000c741270 */
[----:B------:R-:W1:Y:S01]  /*11d50*/  LDCU UR6, c[0x0][0x39c] ;  /* 0x00007380ff0677ac */ /* 0x000e620008000800 */
[C---:B------:R-:W-:Y:S01]  /*11d60*/  IADD3 R134, P4, PT, R139.reuse, R3, RZ ;  /* 0x000000038b867210 */ /* 0x040fe20007f9e0ff */
[----:B------:R-:W-:-:S02]  /*11d70*/  VIADD R138, R139, UR5 ;  /* 0x000000058b8a7c36 */ /* 0x000fc40008000000 */
[----:B0-----:R-:W-:Y:S01]  /*11d80*/  IMAD.MOV.U32 R137, RZ, RZ, R135 ;  /* 0x000000ffff897224 */ /* 0x001fe200078e0087 */
[-C--:B------:R-:W-:Y:S02]  /*11d90*/  LEA.HI.X.SX32 R135, R139, R2.reuse, 0x1, P4 ;  /* 0x000000028b877211 */ /* 0x080fe400020f0eff */
[----:B------:R-:W-:Y:S02]  /*11da0*/  IADD3 R136, P4, PT, R138, R3, RZ ;  /* 0x000000038a887210 */ /* 0x000fe40007f9e0ff */
[----:B------:R-:W-:Y:S01]  /*11db0*/  SHF.R.S32.HI R139, RZ, 0x8, R137 ;  /* 0x00000008ff8b7819 */ /* 0x000fe20000011489 */
[----:B----4-:R-:W-:Y:S01]  /*11dc0*/  VIADD R132, R0, 0x5a ;  /* 0x0000005a00847836 */ /* 0x010fe20000000000 */
[C---:B------:R-:W-:Y:S01]  /*11dd0*/  LEA.HI.X.SX32 R137, R138.reuse, R2, 0x1, P4 ;  /* 0x000000028a897211 */ /* 0x040fe200020f0eff */
[----:B------:R-:W-:Y:S02]  /*11de0*/  VIADD R138, R138, UR5 ;  /* 0x000000058a8a7c36 */ /* 0x000fe40008000000 */
[----:B------:R-:W-:Y:S01]  /*11df0*/  VIADD R133, R0, 0x5b ;  /* 0x0000005b00857836 */ /* 0x000fe20000000000 */
[----:B------:R0:W-:Y:S01]  /*11e00*/  @P6 STG.E.U8 desc[UR20][R134.64], R139 ;  /* 0x0000008b86006986 */ /* 0x0001e2000c101114 */
[----:B--2---:R-:W-:-:S02]  /*11e10*/  ISETP.LT.AND P4, PT, R132, UR4, !P0 ;  /* 0x0000000484007c0c */ /* 0x004fc4000c781270 */
[----:B------:R-:W-:Y:S02]  /*11e20*/  F2FP.SATFINITE.E5M2.F32.PACK_AB_MERGE_C R157, R157, R156, RZ ;  /* 0x0000009c9d9d723e */ /* 0x000fe400048060ff */
[----:B------:R-:W-:Y:S01]  /*11e30*/  PRMT R141, R155, 0x9910, RZ ;  /* 0x000099109b8d7816 */ /* 0x000fe200000000ff */
[----:B------:R2:W-:Y:S01]  /*11e40*/  @P1 STG.E.U8 desc[UR20][R136.64], R155 ;  /* 0x0000009b88001986 */ /* 0x0005e2000c101114 */
[----:B------:R-:W-:Y:S01]  /*11e50*/  IADD3 R132, P6, PT, R138, R3, RZ ;  /* 0x000000038a847210 */ /* 0x000fe20007fde0ff */
[----:B------:R-:W-:Y:S01]  /*11e60*/  VIADD R140, R0, 0x5c ;  /* 0x0000005c008c7836 */ /* 0x000fe20000000000 */
[----:B-1----:R-:W-:Y:S01]  /*11e70*/  ISETP.LT.AND P1, PT, R133, UR6, !P0 ;  /* 0x0000000685007c0c */ /* 0x002fe2000c721270 */
[----:B------:R-:W1:Y:S01]  /*11e80*/  LDCU UR6, c[0x0][0x39c] ;  /* 0x00007380ff0677ac */ /* 0x000e620008000800 */
[C---:B------:R-:W-:Y:S01]  /*11e90*/  LEA.HI.X.SX32 R133, R138.reuse, R2, 0x1, P6 ;  /* 0x000000028a857211 */ /* 0x040fe200030f0eff */
[----:B------:R-:W-:Y:S01]  /*11ea0*/  VIADD R138, R138, UR5 ;  /* 0x000000058a8a7c36 */ /* 0x000fe20008000000 */
[----:B------:R-:W-:Y:S01]  /*11eb0*/  SHF.R.S32.HI R141, RZ, 0x8, R141 ;  /* 0x00000008ff8d7819 */ /* 0x000fe2000001148d */
[----:B------:R-:W4:Y:S02]  /*11ec0*/  LDCU UR4, c[0x0][0x39c] ;  /* 0x00007380ff0477ac */ /* 0x000f240008000800 */
[----:B0-----:R-:W-:-:S02]  /*11ed0*/  VIADD R139, R138, UR5 ;  /* 0x000000058a8b7c36 */ /* 0x001fc40008000000 */
[----:B------:R0:W-:Y:S01]  /*11ee0*/  @P2 STG.E.U8 desc[UR20][R132.64], R141 ;  /* 0x0000008d84002986 */ /* 0x0001e2000c101114 */
[CC--:B------:R-:W-:Y:S02]  /*11ef0*/  IADD3 R134, P2, PT, R138.reuse, R3.reuse, RZ ;  /* 0x000000038a867210 */ /* 0x0c0fe40007f5e0ff */
[----:B--2---:R-:W-:Y:S02]  /*11f00*/  PRMT R137, R157, 0x9910, RZ ;  /* 0x000099109d897816 */ /* 0x004fe400000000ff */
[-C--:B------:R-:W-:Y:S02]  /*11f10*/  LEA.HI.X.SX32 R135, R138, R2.reuse, 0x1, P2 ;  /* 0x000000028a877211 */ /* 0x080fe400010f0eff */
[C---:B------:R-:W-:Y:S01]  /*11f20*/  IADD3 R136, P2, PT, R139.reuse, R3, RZ ;  /* 0x000000038b887210 */ /* 0x040fe20007f5e0ff */
[----:B------:R-:W-:Y:S01]  /*11f30*/  IMAD.MOV.U32 R138, RZ, RZ, R137 ;  /* 0x000000ffff8a7224 */ /* 0x000fe200078e0089 */
[----:B---3--:R-:W-:Y:S01]  /*11f40*/  ISETP.LT.AND P6, PT, R140, UR7, !P0 ;  /* 0x000000078c007c0c */ /* 0x008fe2000c7c1270 */
[----:B------:R-:W2:Y:S01]  /*11f50*/  LDCU UR7, c[0x0][0x39c] ;  /* 0x00007380ff0777ac */ /* 0x000ea20008000800 */
[C---:B------:R-:W-:Y:S01]  /*11f60*/  LEA.HI.X.SX32 R137, R139.reuse, R2, 0x1, P2 ;  /* 0x000000028b897211 */ /* 0x040fe200010f0eff */
[----:B------:R-:W-:Y:S01]  /*11f70*/  VIADD R139, R139, UR5 ;  /* 0x000000058b8b7c36 */ /* 0x000fe20008000000 */
[----:B0-----:R-:W-:Y:S01]  /*11f80*/  SHF.R.S32.HI R141, RZ, 0x8, R138 ;  /* 0x00000008ff8d7819 */ /* 0x001fe2000001148a */
[----:B------:R0:W-:Y:S01]  /*11f90*/  @P3 STG.E.U8 desc[UR20][R134.64], R157 ;  /* 0x0000009d86003986 */ /* 0x0001e2000c101114 */
[----:B------:R-:W-:-:S02]  /*11fa0*/  VIADD R133, R0, 0x5e ;  /* 0x0000005e00857836 */ /* 0x000fc40000000000 */
[C---:B------:R-:W-:Y:S01]  /*11fb0*/  VIADD R140, R0.reuse, 0x5d ;  /* 0x0000005d008c7836 */ /* 0x040fe20000000000 */
[----:B------:R3:W-:Y:S01]  /*11fc0*/  @P5 STG.E.U8 desc[UR20][R136.64], R141 ;  /* 0x0000008d88005986 */ /* 0x0007e2000c101114 */
[-C--:B------:R-:W-:Y:S02]  /*11fd0*/  IADD3 R132, P5, PT, R139, R3.reuse, RZ ;  /* 0x000000038b847210 */ /* 0x080fe40007fbe0ff */
[----:B------:R-:W-:Y:S02]  /*11fe0*/  F2FP.SATFINITE.E5M2.F32.PACK_AB_MERGE_C R159, R159, R158, RZ ;  /* 0x0000009e9f9f723e */ /* 0x000fe400048060ff */
[----:B-1----:R-:W-:Y:S01]  /*11ff0*/  ISETP.LT.AND P3, PT, R133, UR6, !P0 ;  /* 0x0000000685007c0c */ /* 0x002fe2000c761270 */
[----:B------:R-:W-:Y:S01]  /*12000*/  VIADD R138, R0, 0x5f ;  /* 0x0000005f008a7836 */ /* 0x000fe20000000000 */
[----:B----4-:R-:W-:Y:S01]  /*12010*/  ISETP.LT.AND P2, PT, R140, UR4, !P0 ;  /* 0x000000048c007c0c */ /* 0x010fe2000c741270 */
[----:B------:R-:W1:Y:S01]  /*12020*/  LDCU UR4, c[0x0][0x39c] ;  /* 0x00007380ff0477ac */ /* 0x000e620008000800 */
[C---:B------:R-:W-:Y:S01]  /*12030*/  LEA.HI.X.SX32 R133, R139.reuse, R2, 0x1, P5 ;  /* 0x000000028b857211 */ /* 0x040fe200028f0eff */
[----:B------:R-:W-:Y:S01]  /*12040*/  VIADD R139, R139, UR5 ;  /* 0x000000058b8b7c36 */ /* 0x000fe20008000000 */
[----:B0-----:R-:W-:Y:S01]  /*12050*/  PRMT R135, R159, 0x9910, RZ ;  /* 0x000099109f877816 */ /* 0x001fe200000000ff */
[----:B------:R-:W0:Y:S01]  /*12060*/  LDCU UR6, c[0x0][0x39c] ;  /* 0x00007380ff0677ac */ /* 0x000e220008000800 */
[----:B--2---:R-:W-:Y:S01]  /*12070*/  ISETP.LT.AND P5, PT, R138, UR7, !P0 ;  /* 0x000000078a007c0c */ /* 0x004fe2000c7a1270 */
[----:B------:R2:W-:Y:S01]  /*12080*/  @P4 STG.E.U8 desc[UR20][R132.64], R159 ;  /* 0x0000009f84004986 */ /* 0x0005e2000c101114 */
[-C--:B------:R-:W-:Y:S01]  /*12090*/  IADD3 R134, P4, PT, R139, R3.reuse, RZ ;  /* 0x000000038b867210 */ /* 0x080fe20007f9e0ff */
[----:B---3--:R-:W-:Y:S01]  /*120a0*/  IMAD.MOV.U32 R136, RZ, RZ, R135 ;  /* 0x000000ffff887224 */ /* 0x008fe200078e0087 */
[----:B------:R-:W-:Y:S01]  /*120b0*/  F2FP.SATFINITE.E5M2.F32.PACK_AB_MERGE_C R161, R161, R160, RZ ;  /* 0x000000a0a1a1723e */ /* 0x000fe200048060ff */
[C---:B------:R-:W-:Y:S01]  /*120c0*/  VIADD R138, R139.reuse, UR5 ;  /* 0x000000058b8a7c36 */ /* 0x040fe20008000000 */
[----:B------:R-:W-:Y:S01]  /*120d0*/  LEA.HI.X.SX32 R135, R139, R2, 0x1, P4 ;  /* 0x000000028b877211 */ /* 0x000fe200020f0eff */
[----:B------:R-:W-:Y:S01]  /*120e0*/  VIADD R140, R0, 0x60 ;  /* 0x00000060008c7836 */ /* 0x000fe20000000000 */
[----:B------:R-:W-:Y:S01]  /*120f0*/  SHF.R.S32.HI R139, RZ, 0x8, R136 ;  /* 0x00000008ff8b7819 */ /* 0x000fe20000011488 */
[----:B------:R-:W3:Y:S01]  /*12100*/  LDCU UR7, c[0x0][0x39c] ;  /* 0x00007380ff0777ac */ /* 0x000ee20008000800 */
[----:B------:R-:W-:-:S04]  /*12110*/  IADD3 R136, P4, PT, R138, R3, RZ ;  /* 0x000000038a887210 */ /* 0x000fc80007f9e0ff */
[CC--:B------:R-:W-:Y:S01]  /*12120*/  LEA.HI.X.SX32 R137, R138.reuse, R2.reuse, 0x1, P4 ;  /* 0x000000028a897211 */ /* 0x0c0fe200020f0eff */
[----:B------:R-:W-:Y:S01]  /*12130*/  VIADD R138, R138, UR5 ;  /* 0x000000058a8a7c36 */ /* 0x000fe20008000000 */
[----:B------:R4:W-:Y:S01]  /*12140*/  @P1 STG.E.U8 desc[UR20][R134.64], R139 ;  /* 0x0000008b86001986 */ /* 0x0009e2000c101114 */
[----:B-1----:R-:W-:Y:S01]  /*12150*/  ISETP.LT.AND P1, PT, R140, UR4, !P0 ;  /* 0x000000048c007c0c */ /* 0x002fe2000c721270 */
[----:B------:R-:W1:Y:S01]  /*12160*/  LDCU UR4, c[0x0][0x39c] ;  /* 0x00007380ff0477ac */ /* 0x000e620008000800 */
[----:B------:R-:W-:Y:S02]  /*12170*/  PRMT R141, R161, 0x9910, RZ ;  /* 0x00009910a18d7816 */ /* 0x000fe400000000ff */
[C---:B--2---:R-:W-:Y:S02]  /*12180*/  IADD3 R132, P4, PT, R138.reuse, R3, RZ ;  /* 0x000000038a847210 */ /* 0x044fe40007f9e0ff */
[----:B------:R-:W-:Y:S02]  /*12190*/  SHF.R.S32.HI R141, RZ, 0x8, R141 ;  /* 0x00000008ff8d7819 */ /* 0x000fe4000001148d */
[C---:B------:R-:W-:Y:S01]  /*121a0*/  LEA.HI.X.SX32 R133, R138.reuse, R2, 0x1, P4 ;  /* 0x000000028a857211 */ /* 0x040fe200020f0eff */
[----:B------:R-:W-:-:S02]  /*121b0*/  VIADD R138, R138, UR5 ;  /* 0x000000058a8a7c36 */ /* 0x000fc40008000000 */
[----:B------:R-:W-:Y:S01]  /*121c0*/  VIADD R140, R0, 0x61 ;  /* 0x00000061008c7836 */ /* 0x000fe20000000000 */
[----:B------:R2:W-:Y:S01]  /*121d0*/  @P6 STG.E.U8 desc[UR20][R136.64], R161 ;  /* 0x000000a188006986 */ /* 0x0005e2000c101114 */
[----:B------:R-:W-:-:S03]  /*121e0*/  F2FP.SATFINITE.E5M2.F32.PACK_AB_MERGE_C R163, R163, R162, RZ ;  /* 0x000000a2a3a3723e */ /* 0x000fc600048060ff */
[----:B------:R5:W-:Y:S01]  /*121f0*/  @P2 STG.E.U8 desc[UR20][R132.64], R141 ;  /* 0x0000008d84002986 */ /* 0x000be2000c101114 */
[C---:B----4-:R-:W-:Y:S01]  /*12200*/  IADD3 R134, P2, PT, R138.reuse, R3, RZ ;  /* 0x000000038a867210 */ /* 0x050fe20007f5e0ff */
[----:B------:R-:W-:Y:S01]  /*12210*/  VIADD R139, R138, UR5 ;  /* 0x000000058a8b7c36 */ /* 0x000fe20008000000 */
[----:B0-----:R-:W-:Y:S01]  /*12220*/  ISETP.LT.AND P4, PT, R140, UR6, !P0 ;  /* 0x000000068c007c0c */ /* 0x001fe2000c781270 */
[----:B------:R-:W0:Y:S01]  /*12230*/  LDCU UR6, c[0x0][0x39c] ;  /* 0x00007380ff0677ac */ /* 0x000e220008000800 */
[----:B------:R-:W-:Y:S01]  /*12240*/  PRMT R140, R163, 0x9910, RZ ;  /* 0x00009910a38c7816 */ /* 0x000fe200000000ff */
[----:B--2---:R-:W-:Y:S01]  /*12250*/  VIADD R136, R0, 0x62 ;  /* 0x0000006200887836 */ /* 0x004fe20000000000 */
[----:B------:R-:W-:Y:S01]  /*12260*/  LEA.HI.X.SX32 R135, R138, R2, 0x1, P2 ;  /* 0x000000028a877211 */ /* 0x000fe200010f0eff */
[----:B------:R-:W-:-:S03]  /*12270*/  VIADD R137, R0, 0x63 ;  /* 0x0000006300897836 */ /* 0x000fc60000000000 */
[----:B-1----:R-:W-:Y:S01]  /*12280*/  ISETP.LT.AND P2, PT, R136, UR4, !P0 ;  /* 0x0000000488007c0c */ /* 0x002fe2000c741270 */
[----:B------:R-:W-:Y:S01]  /*12290*/  IMAD.MOV.U32 R138, RZ, RZ, R140 ;  /* 0x000000ffff8a7224 */ /* 0x000fe200078e008c */
[-C--:B------:R-:W-:Y:S01]  /*122a0*/  IADD3 R136, P6, PT, R139, R3.reuse, RZ ;  /* 0x000000038b887210 */ /* 0x080fe20007fde0ff */
[----:B------:R1:W-:Y:S01]  /*122b0*/  @P3 STG.E.U8 desc[UR20][R134.64], R163 ;  /* 0x000000a386003986 */ /* 0x0003e2000c101114 */
[----:B---3--:R-:W-:Y:S01]  /*122c0*/  ISETP.LT.AND P3, PT, R137, UR7, !P0 ;  /* 0x0000000789007c0c */ /* 0x008fe2000c761270 */
[----:B------:R-:W2:Y:S01]  /*122d0*/  LDCU UR4, c[0x0][0x39c] ;  /* 0x00007380ff0477ac */ /* 0x000ea20008000800 */
[C---:B------:R-:W-:Y:S01]  /*122e0*/  LEA.HI.X.SX32 R137, R139.reuse, R2, 0x1, P6 ;  /* 0x000000028b897211 */ /* 0x040fe200030f0eff */
[----:B------:R-:W-:Y:S01]  /*122f0*/  VIADD R139, R139, UR5 ;  /* 0x000000058b8b7c36 */ /* 0x000fe20008000000 */
[----:B-----5:R-:W-:Y:S01]  /*12300*/  SHF.R.S32.HI R141, RZ, 0x8, R138 ;  /* 0x00000008ff8d7819 */ /* 0x020fe2000001148a */
[C---:B------:R-:W-:Y:S01]  /*12310*/  VIADD R133, R0.reuse, 0x64 ;  /* 0x0000006400857836 */ /* 0x040fe20000000000 */
[----:B------:R-:W-:Y:S01]  /*12320*/  F2FP.SATFINITE.E5M2.F32.PACK_AB_MERGE_C R165, R165, R164, RZ ;  /* 0x000000a4a5a5723e */ /* 0x000fe200048060ff */
[----:B------:R-:W3:Y:S01]  /*12330*/  LDCU UR7, c[0x0][0x39c] ;  /* 0x00007380ff0777ac */ /* 0x000ee20008000800 */
[-C--:B------:R-:W-:Y:S01]  /*12340*/  IADD3 R132, P6, PT, R139, R3.reuse, RZ ;  /* 0x000000038b847210 */ /* 0x080fe20007fde0ff */
[----:B------:R4:W-:Y:S01]  /*12350*/  @P5 STG.E.U8 desc[UR20][R136.64], R141 ;  /* 0x0000008d88005986 */ /* 0x0009e2000c101114 */
[----:B0-----:R-:W-:Y:S01]  /*12360*/  ISETP.LT.AND P5, PT, R133, UR6, !P0 ;  /* 0x0000000685007c0c */ /* 0x001fe2000c7a1270 */
[C---:B-1----:R-:W-:Y:S01]  /*12370*/  VIADD R135, R0.reuse, 0x65 ;  /* 0x0000006500877836 */ /* 0x042fe20000000000 */
[CC--:B------:R-:W-:Y:S01]  /*12380*/  LEA.HI.X.SX32 R133, R139.reuse, R2.reuse, 0x1, P6 ;  /* 0x000000028b857211 */ /* 0x0c0fe200030f0eff */
[----:B------:R-:W-:Y:S01]  /*12390*/  VIADD R139, R139, UR5 ;  /* 0x000000058b8b7c36 */ /* 0x000fe20008000000 */
[----:B------:R-:W-:Y:S01]  /*123a0*/  PRMT R138, R165, 0x9910, RZ ;  /* 0x00009910a58a7816 */ /* 0x000fe200000000ff */
[----:B------:R-:W0:Y:S03]  /*123b0*/  LDCU UR6, c[0x0][0x39c] ;  /* 0x00007380ff0677ac */ /* 0x000e260008000800 */
[-C--:B------:R-:W-:Y:S01]  /*123c0*/  IADD3 R134, P6, PT, R139, R3.reuse, RZ ;  /* 0x000000038b867210 */ /* 0x080fe20007fde0ff */
[----:B------:R1:W-:Y:S01]  /*123d0*/  @P1 STG.E.U8 desc[UR20][R132.64], R165 ;  /* 0x000000a584001986 */ /* 0x0003e2000c101114 */
[----:B----4-:R-:W-:Y:S01]  /*123e0*/  IMAD.MOV.U32 R136, RZ, RZ, R138 ;  /* 0x000000ffff887224 */ /* 0x010fe200078e008a */
[----:B--2---:R-:W-:Y:S01]  /*123f0*/  ISETP.LT.AND P1, PT, R135, UR4, !P0 ;  /* 0x0000000487007c0c */ /* 0x004fe2000c721270 */
[C---:B------:R-:W-:Y:S01]  /*12400*/  VIADD R138, R139.reuse, UR5 ;  /* 0x000000058b8a7c36 */ /* 0x040fe20008000000 */
[----:B------:R-:W-:Y:S01]  /*12410*/  LEA.HI.X.SX32 R135, R139, R2, 0x1, P6 ;  /* 0x000000028b877211 */ /* 0x000fe200030f0eff */
[----:B------:R-:W-:Y:S01]  /*12420*/  VIADD R137, R0, 0x66 ;  /* 0x0000006600897836 */ /* 0x000fe20000000000 */
[----:B------:R-:W-:Y:S01]  /*12430*/  SHF.R.S32.HI R139, RZ, 0x8, R136 ;  /* 0x00000008ff8b7819 */ /* 0x000fe20000011488 */
[----:B------:R-:W2:Y:S01]  /*12440*/  LDCU UR4, c[0x0][0x39c] ;  /* 0x00007380ff0477ac */ /* 0x000ea20008000800 */
[----:B------:R-:W-:-:S03]  /*12450*/  IADD3 R136, P6, PT, R138, R3, RZ ;  /* 0x000000038a887210 */ /* 0x000fc60007fde0ff */
[----:B------:R4:W-:Y:S01]  /*12460*/  @P4 STG.E.U8 desc[UR20][R134.64], R139 ;  /* 0x0000008b86004986 */ /* 0x0009e2000c101114 */
[----:B---3--:R-:W-:Y:S02]  /*12470*/  ISETP.LT.AND P4, PT, R137, UR7, !P0 ;  /* 0x0000000789007c0c */ /* 0x008fe4000c781270 */
[----:B------:R-:W-:Y:S01]  /*12480*/  F2FP.SATFINITE.E5M2.F32.PACK_AB_MERGE_C R167, R167, R166, RZ ;  /* 0x000000a6a7a7723e */ /* 0x000fe200048060ff */
[----:B------:R-:W-:Y:S01]  /*12490*/  VIADD R140, R0, 0x67 ;  /* 0x00000067008c7836 */ /* 0x000fe20000000000 */
[C---:B------:R-:W-:Y:S01]  /*124a0*/  LEA.HI.X.SX32 R137, R138.reuse, R2, 0x1, P6 ;  /* 0x000000028a897211 */ /* 0x040fe200030f0eff */
[----:B------:R-:W-:Y:S01]  /*124b0*/  VIADD R138, R138, UR5 ;  /* 0x000000058a8a7c36 */ /* 0x000fe20008000000 */
[----:B------:R-:W3:Y:S03]  /*124c0*/  LDCU UR7, c[0x0][0x39c] ;  /* 0x00007380ff0777ac */ /* 0x000ee60008000800 */
[----:B------:R5:W-:Y:S01]  /*124d0*/  @P2 STG.E.U8 desc[UR20][R136.64], R167 ;  /* 0x000000a788002986 */ /* 0x000be2000c101114 */
[C---:B-1----:R-:W-:Y:S01]  /*124e0*/  IADD3 R132, P2, PT, R138.reuse, R3, RZ ;  /* 0x000000038a847210 */ /* 0x042fe20007f5e0ff */
[----:B----4-:R-:W-:Y:S01]  /*124f0*/  VIADD R139, R138, UR5 ;  /* 0x000000058a8b7c36 */ /* 0x010fe20008000000 */
[----:B------:R-:W-:-:S02]  /*12500*/  PRMT R141, R167, 0x9910, RZ ;  /* 0x00009910a78d7816 */ /* 0x000fc400000000ff */
[-C--:B------:R-:W-:Y:S01]  /*12510*/  LEA.HI.X.SX32 R133, R138, R2.reuse, 0x1, P2 ;  /* 0x000000028a857211 */ /* 0x080fe200010f0eff */
[----:B------:R-:W-:Y:S01]  /*12520*/  VIADD R138, R0, 0x68 ;  /* 0x00000068008a7836 */ /* 0x000fe20000000000 */
[CC--:B------:R-:W-:Y:S02]  /*12530*/  IADD3 R134, P2, PT, R139.reuse, R3.reuse, RZ ;  /* 0x000000038b867210 */ /* 0x0c0fe40007f5e0ff */
[----:B------:R-:W-:Y:S02]  /*12540*/  SHF.R.S32.HI R141, RZ, 0x8, R141 ;  /* 0x00000008ff8d7819 */ /* 0x000fe4000001148d */
[C---:B------:R-:W-:Y:S01]  /*12550*/  LEA.HI.X.SX32 R135, R139.reuse, R2, 0x1, P2 ;  /* 0x000000028b877211 */ /* 0x040fe200010f0eff */
[----:B------:R-:W-:Y:S01]  /*12560*/  VIADD R139, R139, UR5 ;  /* 0x000000058b8b7c36 */ /* 0x000fe20008000000 */
[----:B--2---:R-:W-:Y:S01]  /*12570*/  ISETP.LT.AND P2, PT, R138, UR4, !P0 ;  /* 0x000000048a007c0c */ /* 0x004fe2000c741270 */
[----:B------:R-:W1:Y:S01]  /*12580*/  LDCU UR4, c[0x0][0x39c] ;  /* 0x00007380ff0477ac */ /* 0x000e620008000800 */
[----:B------:R-:W-:Y:S01]  /*12590*/  F2FP.SATFINITE.E5M2.F32.PACK_AB_MERGE_C R169, R169, R168, RZ ;  /* 0x000000a8a9a9723e */ /* 0x000fe200048060ff */
[----:B------:R2:W-:Y:S01]  /*125a0*/  @P3 STG.E.U8 desc[UR20][R132.64], R141 ;  /* 0x0000008d84003986 */ /* 0x0005e2000c101114 */
[----:B0-----:R-:W-:Y:S01]  /*125b0*/  ISETP.LT.AND P6, PT, R140, UR6, !P0 ;  /* 0x000000068c007c0c */ /* 0x001fe2000c7c1270 */
[----:B------:R-:W0:Y:S01]  /*125c0*/  LDCU UR6, c[0x0][0x39c] ;  /* 0x00007380ff0677ac */ /* 0x000e220008000800 */
[----:B-----5:R-:W-:-:S02]  /*125d0*/  IADD3 R136, P3, PT, R139, R3, RZ ;  /* 0x000000038b887210 */ /* 0x020fc40007f7e0ff */
[----:B------:R-:W-:Y:S01]  /*125e0*/  PRMT R140, R169, 0x9910, RZ ;  /* 0x00009910a98c7816 */ /* 0x000fe200000000ff */
[C---:B------:R-:W-:Y:S01]  /*125f0*/  VIADD R138, R139.reuse, UR5 ;  /* 0x000000058b8a7c36 */ /* 0x040fe20008000000 */
[----:B------:R-:W-:Y:S02]  /*12600*/  LEA.HI.X.SX32 R137, R139, R2, 0x1, P3 ;  /* 0x000000028b897211 */ /* 0x000fe400018f0eff */
[----:B------:R-:W-:Y:S01]  /*12610*/  SHF.R.S32.HI R139, RZ, 0x8, R140 ;  /* 0x00000008ff8b7819 */ /* 0x000fe2000001148c */
[----:B------:R4:W-:Y:S01]  /*12620*/  @P5 STG.E.U8 desc[UR20][R134.64], R169 ;  /* 0x000000a986005986 */ /* 0x0009e2000c101114 */
[----:B--2---:R-:W-:Y:S01]  /*12630*/  VIADD R133, R0, 0x6a ;  /* 0x0000006a00857836 */ /* 0x004fe20000000000 */
[----:B------:R-:W-:Y:S02]  /*12640*/  IADD3 R132, P5, PT, R138, R3, RZ ;  /* 0x000000038a847210 */ /* 0x000fe40007fbe0ff */
[----:B------:R2:W-:Y:S01]  /*12650*/  @P1 STG.E.U8 desc[UR20][R136.64], R139 ;  /* 0x0000008b88001986 */ /* 0x0005e2000c101114 */
[----:B------:R-:W-:Y:S01]  /*12660*/  VIADD R142, R0, 0x69 ;  /* 0x00000069008e7836 */ /* 0x000fe20000000000 */
[----:B------:R-:W-:-:S02]  /*12670*/  F2FP.SATFINITE.E5M2.F32.PACK_AB_MERGE_C R171, R171, R170, RZ ;  /* 0x000000aaabab723e */ /* 0x000fc400048060ff */
[----:B---3--:R-:W-:Y:S01]  /*12680*/  ISETP.LT.AND P1, PT, R133, UR7, !P0 ;  /* 0x0000000785007c0c */ /* 0x008fe2000c721270 */
[----:B------:R-:W3:Y:S01]  /*12690*/  LDCU UR7, c[0x0][0x39c] ;  /* 0x00007380ff0777ac */ /* 0x000ee20008000800 */
[----:B----4-:R-:W-:Y:S01]  /*126a0*/  VIADD R134, R0, 0x6b ;  /* 0x0000006b00867836 */ /* 0x010fe20000000000 */
[C---:B------:R-:W-:Y:S01]  /*126b0*/  LEA.HI.X.SX32 R133, R138.reuse, R2, 0x1, P5 ;  /* 0x000000028a857211 */ /* 0x040fe200028f0eff */
[----:B------:R-:W-:-:S03]  /*126c0*/  VIADD R138, R138, UR5 ;  /* 0x000000058a8a7c36 */ /* 0x000fc60008000000 */
[----:B-1----:R-:W-:Y:S01]  /*126d0*/  ISETP.LT.AND P5, PT, R134, UR4, !P0 ;  /* 0x0000000486007c0c */ /* 0x002fe2000c7a1270 */
[----:B------:R-:W1:Y:S01]  /*126e0*/  LDCU UR4, c[0x0][0x39c] ;  /* 0x00007380ff0477ac */ /* 0x000e620008000800 */
[----:B0-----:R-:W-:Y:S01]  /*126f0*/  ISETP.LT.AND P3, PT, R142, UR6, !P0 ;  /* 0x000000068e007c0c */ /* 0x001fe2000c761270 */
[----:B------:R0:W-:Y:S01]  /*12700*/  @P4 STG.E.U8 desc[UR20][R132.64], R171 ;  /* 0x000000ab84004986 */ /* 0x0001e2000c101114 */
[CC--:B------:R-:W-:Y:S01]  /*12710*/  IADD3 R134, P4, PT, R138.reuse, R3.reuse, RZ ;  /* 0x000000038a867210 */ /* 0x0c0fe20007f9e0ff */
[----:B------:R-:W4:Y:S01]  /*12720*/  LDCU UR6, c[0x0][0x39c] ;  /* 0x00007380ff0677ac */ /* 0x000f220008000800 */
[C---:B--2---:R-:W-:Y:S01]  /*12730*/  VIADD R139, R138.reuse, UR5 ;  /* 0x000000058a8b7c36 */ /* 0x044fe20008000000 */
[----:B------:R-:W-:Y:S02]  /*12740*/  PRMT R141, R171, 0x9910, RZ ;  /* 0x00009910ab8d7816 */ /* 0x000fe400000000ff */
[----:B------:R-:W-:Y:S02]  /*12750*/  LEA.HI.X.SX32 R135, R138, R2, 0x1, P4 ;  /* 0x000000028a877211 */ /* 0x000fe400020f0eff */
[----:B------:R-:W-:-:S02]  /*12760*/  IADD3 R136, P4, PT, R139, R3, RZ ;  /* 0x000000038b887210 */ /* 0x000fc40007f9e0ff */
[----:B------:R-:W-:Y:S01]  /*12770*/  SHF.R.S32.HI R141, RZ, 0x8, R141 ;  /* 0x00000008ff8d7819 */ /* 0x000fe2000001148d */
[C---:B0-----:R-:W-:Y:S01]  /*12780*/  VIADD R132, R0.reuse, 0x6c ;  /* 0x0000006c00847836 */ /* 0x041fe20000000000 */
[C---:B------:R-:W-:Y:S01]  /*12790*/  LEA.HI.X.SX32 R137, R139.reuse, R2, 0x1, P4 ;  /* 0x000000028b897211 */ /* 0x040fe200020f0eff */
[----:B------:R-:W-:Y:S01]  /*127a0*/  VIADD R139, R139, UR5 ;  /* 0x000000058b8b7c36 */ /* 0x000fe20008000000 */
[----:B------:R-:W-:Y:S01]  /*127b0*/  F2FP.SATFINITE.E5M2.F32.PACK_AB_MERGE_C R173, R173, R172, RZ ;  /* 0x000000acadad723e */ /* 0x000fe200048060ff */
[----:B------:R-:W-:Y:S01]  /*127c0*/  VIADD R133, R0, 0x6d ;  /* 0x0000006d00857836 */ /* 0x000fe20000000000 */
[----:B------:R0:W-:Y:S01]  /*127d0*/  @P6 STG.E.U8 desc[UR20][R134.64], R141 ;  /* 0x0000008d86006986 */ /* 0x0001e2000c101114 */
[----:B-1----:R-:W-:Y:S01]  /*127e0*/  ISETP.LT.AND P4, PT, R132, UR4, !P0 ;  /* 0x0000000484007c0c */ /* 0x002fe2000c781270 */
[----:B------:R-:W1:Y:S01]  /*127f0*/  LDCU UR4, c[0x0][0x39c] ;  /* 0x00007380ff0477ac */ /* 0x000e620008000800 */
[----:B------:R-:W-:Y:S02]  /*12800*/  PRMT R138, R173, 0x9910, RZ ;  /* 0x00009910ad8a7816 */ /* 0x000fe400000000ff */
[----:B------:R-:W-:Y:S01]  /*12810*/  IADD3 R132, P6, PT, R139, R3, RZ ;  /* 0x000000038b847210 */ /* 0x000fe20007fde0ff */
[----:B------:R2:W-:Y:S01]  /*12820*/  @P2 STG.E.U8 desc[UR20][R136.64], R173 ;  /* 0x000000ad88002986 */ /* 0x0005e2000c101114 */
[----:B----4-:R-:W-:Y:S01]  /*12830*/  ISETP.LT.AND P2, PT, R133, UR6, !P0 ;  /* 0x0000000685007c0c */ /* 0x010fe2000c741270 */
[----:B------:R-:W4:Y:S01]  /*12840*/  LDCU UR6, c[0x0][0x39c] ;  /* 0x00007380ff0677ac */ /* 0x000f220008000800 */
[C---:B------:R-:W-:Y:S01]  /*12850*/  LEA.HI.X.SX32 R133, R139.reuse, R2, 0x1, P6 ;  /* 0x000000028b857211 */ /* 0x040fe200030f0eff */
[----:B------:R-:W-:Y:S01]  /*12860*/  VIADD R139, R139, UR5 ;  /* 0x000000058b8b7c36 */ /* 0x000fe20008000000 */
[----:B0-----:R-:W-:-:S02]  /*12870*/  SHF.R.S32.HI R141, RZ, 0x8, R138 ;  /* 0x00000008ff8d7819 */ /* 0x001fc4000001148a */
[----:B------:R-:W-:Y:S01]  /*12880*/  F2FP.SATFINITE.E5M2.F32.PACK_AB_MERGE_C R175, R175, R174, RZ ;  /* 0x000000aeafaf723e */ /* 0x000fe200048060ff */
[C---:B------:R-:W-:Y:S02]  /*12890*/  VIADD R138, R139.reuse, UR5 ;  /* 0x000000058b8a7c36 */ /* 0x040fe40008000000 */
[----:B------:R0:W-:Y:S01]  /*128a0*/  @P3 STG.E.U8 desc[UR20][R132.64], R141 ;  /* 0x0000008d84003986 */ /* 0x0001e2000c101114 */
[-C--:B------:R-:W-:Y:S02]  /*128b0*/  IADD3 R134, P3, PT, R139, R3.reuse, RZ ;  /* 0x000000038b867210 */ /* 0x080fe40007f7e0ff */
[----:B--2---:R-:W-:Y:S02]  /*128c0*/  PRMT R137, R175, 0x9910, RZ ;  /* 0x00009910af897816 */ /* 0x004fe400000000ff */
[----:B------:R-:W-:Y:S02]  /*128d0*/  LEA.HI.X.SX32 R135, R139, R2, 0x1, P3 ;  /* 0x000000028b877211 */ /* 0x000fe400018f0eff */
[----:B------:R-:W-:Y:S01]  /*128e0*/  IADD3 R136, P3, PT, R138, R3, RZ ;  /* 0x000000038a887210 */ /* 0x000fe20007f7e0ff */
[----:B------:R-:W-:-:S02]  /*128f0*/  IMAD.MOV.U32 R139, RZ, RZ, R137 ;  /* 0x000000ffff8b7224 */ /* 0x000fc400078e0089 */
[----:B------:R-:W-:Y:S01]  /*12900*/  VIADD R140, R0, 0x6e ;  /* 0x0000006e008c7836 */ /* 0x000fe20000000000 */
[C---:B------:R-:W-:Y:S01]  /*12910*/  LEA.HI.X.SX32 R137, R138.reuse, R2, 0x1, P3 ;  /* 0x000000028a897211 */ /* 0x040fe200018f0eff */
[----:B------:R-:W-:Y:S01]  /*12920*/  VIADD R138, R138, UR5 ;  /* 0x000000058a8a7c36 */ /* 0x000fe20008000000 */
[----:B------:R-:W-:Y:S01]  /*12930*/  SHF.R.S32.HI R139, RZ, 0x8, R139 ;  /* 0x00000008ff8b7819 */ /* 0x000fe2000001148b */
[----:B------:R2:W-:Y:S01]  /*12940*/  @P1 STG.E.U8 desc[UR20][R134.64], R175 ;  /* 0x000000af86001986 */ /* 0x0005e2000c101114 */
[----:B---3--:R-:W-:Y:S01]  /*12950*/  ISETP.LT.AND P6, PT, R140, UR7, !P0 ;  /* 0x000000078c007c0c */ /* 0x008fe2000c7c1270 */
[C---:B------:R-:W-:Y:S01]  /*12960*/  VIADD R140, R0.reuse, 0x6f ;  /* 0x0000006f008c7836 */ /* 0x040fe20000000000 */
[----:B------:R-:W-:Y:S01]  /*12970*/  F2FP.SATFINITE.E5M2.F32.PACK_AB_MERGE_C R177, R177, R176, RZ ;  /* 0x000000b0b1b1723e */ /* 0x000fe200048060ff */
[----:B0-----:R-:W-:Y:S01]  /*12980*/  VIADD R133, R0, 0x70 ;  /* 0x0000007000857836 */ /* 0x001fe20000000000 */
[----:B------:R0:W-:Y:S01]  /*12990*/  @P5 STG.E.U8 desc[UR20][R136.64], R139 ;  /* 0x0000008b88005986 */ /* 0x0001e2000c101114 */
[----:B------:R-:W-:Y:S01]  /*129a0*/  IADD3 R132, P5, PT, R138, R3, RZ ;  /* 0x000000038a847210 */ /* 0x000fe20007fbe0ff */
[----:B------:R-:W3:Y:S01]  /*129b0*/  LDCU UR7, c[0x0][0x39c] ;  /* 0x00007380ff0777ac */ /* 0x000ee20008000800 */
[----:B-1----:R-:W-:-:S02]  /*129c0*/  ISETP.LT.AND P1, PT, R140, UR4, !P0 ;  /* 0x000000048c007c0c */ /* 0x002fc4000c721270 */
[----:B----4-:R-:W-:Y:S01]  /*129d0*/  ISETP.LT.AND P3, PT, R133, UR6, !P0 ;  /* 0x0000000685007c0c */ /* 0x010fe2000c761270 */
[----:B------:R-:W1:Y:S01]  /*129e0*/  LDCU UR4, c[0x0][0x39c] ;  /* 0x00007380ff0477ac */ /* 0x000e620008000800 */
[C---:B------:R-:W-:Y:S01]  /*129f0*/  LEA.HI.X.SX32 R133, R138.reuse, R2, 0x1, P5 ;  /* 0x000000028a857211 */ /* 0x040fe200028f0eff */
[----:B------:R-:W-:Y:S01]  /*12a00*/  VIADD R138, R138, UR5 ;  /* 0x000000058a8a7c36 */ /* 0x000fe20008000000 */
[----:B------:R-:W-:Y:S01]  /*12a10*/  PRMT R141, R177, 0x9910, RZ ;  /* 0x00009910b18d7816 */ /* 0x000fe200000000ff */
[----:B------:R-:W4:Y:S02]  /*12a20*/  LDCU UR6, c[0x0][0x39c] ;  /* 0x00007380ff0677ac */ /* 0x000f240008000800 */
[----:B------:R5:W-:Y:S01]  /*12a30*/  @P4 STG.E.U8 desc[UR20][R132.64], R177 ;  /* 0x000000b184004986 */ /* 0x000be2000c101114 */
[C---:B--2---:R-:W-:Y:S01]  /*12a40*/  IADD3 R134, P4, PT, R138.reuse, R3, RZ ;  /* 0x000000038a867210 */ /* 0x044fe20007f9e0ff */
[----:B0-----:R-:W-:Y:S01]  /*12a50*/  VIADD R139, R138, UR5 ;  /* 0x000000058a8b7c36 */ /* 0x001fe20008000000 */
[----:B------:R-:W-:-:S02]  /*12a60*/  SHF.R.S32.HI R141, RZ, 0x8, R141 ;  /* 0x00000008ff8d7819 */ /* 0x000fc4000001148d */
[----:B------:R-:W-:Y:S02]  /*12a70*/  LEA.HI.X.SX32 R135, R138, R2, 0x1, P4 ;  /* 0x000000028a877211 */ /* 0x000fe400020f0eff */
[----:B------:R-:W-:Y:S01]  /*12a80*/  IADD3 R136, P4, PT, R139, R3, RZ ;  /* 0x000000038b887210 */ /* 0x000fe20007f9e0ff */
[C---:B------:R-:W-:Y:S01]  /*12a90*/  VIADD R138, R0.reuse, 0x72 ;  /* 0x00000072008a7836 */ /* 0x040fe20000000000 */
[----:B------:R-:W-:Y:S02]  /*12aa0*/  F2FP.SATFINITE.E5M2.F32.PACK_AB_MERGE_C R179, R179, R178, RZ ;  /* 0x000000b2b3b3723e */ /* 0x000fe400048060ff */
[C---:B------:R-:W-:Y:S01]  /*12ab0*/  LEA.HI.X.SX32 R137, R139.reuse, R2, 0x1, P4 ;  /* 0x000000028b897211 */ /* 0x040fe200020f0eff */
[----:B------:R-:W-:Y:S01]  /*12ac0*/  VIADD R139, R139, UR5 ;  /* 0x000000058b8b7c36 */ /* 0x000fe20008000000 */
[----:B------:R0:W-:Y:S01]  /*12ad0*/  @P2 STG.E.U8 desc[UR20][R134.64], R141 ;  /* 0x0000008d86002986 */ /* 0x0001e2000c101114 */
[----:B------:R-:W-:Y:S01]  /*12ae0*/  VIADD R140, R0, 0x71 ;  /* 0x00000071008c7836 */ /* 0x000fe20000000000 */
[----:B-1----:R-:W-:Y:S01]  /*12af0*/  ISETP.LT.AND P2, PT, R138, UR4, !P0 ;  /* 0x000000048a007c0c */ /* 0x002fe2000c741270 */
[----:B------:R-:W1:Y:S01]  /*12b00*/  LDCU UR4, c[0x0][0x39c] ;  /* 0x00007380ff0477ac */ /* 0x000e620008000800 */
[----:B------:R-:W-:-:S02]  /*12b10*/  PRMT R138, R179, 0x9910, RZ ;  /* 0x00009910b38a7816 */ /* 0x000fc400000000ff */
[C---:B-----5:R-:W-:Y:S02]  /*12b20*/  IADD3 R132, P4, PT, R139.reuse, R3, RZ ;  /* 0x000000038b847210 */ /* 0x060fe40007f9e0ff */
[----:B---3--:R-:W-:Y:S01]  /*12b30*/  ISETP.LT.AND P5, PT, R140, UR7, !P0 ;  /* 0x000000078c007c0c */ /* 0x008fe2000c7a1270 */
[----:B------:R-:W2:Y:S01]  /*12b40*/  LDCU UR7, c[0x0][0x39c] ;  /* 0x00007380ff0777ac */ /* 0x000ea20008000800 */
[C---:B------:R-:W-:Y:S01]  /*12b50*/  LEA.HI.X.SX32 R133, R139.reuse, R2, 0x1, P4 ;  /* 0x000000028b857211 */ /* 0x040fe200020f0eff */
[----:B------:R-:W-:Y:S01]  /*12b60*/  VIADD R139, R139, UR5 ;  /* 0x000000058b8b7c36 */ /* 0x000fe20008000000 */
[----:B0-----:R-:W-:Y:S01]  /*12b70*/  SHF.R.S32.HI R141, RZ, 0x8, R138 ;  /* 0x00000008ff8d7819 */ /* 0x001fe2000001148a */
[----:B------:R-:W-:Y:S01]  /*12b80*/  VIADD R140, R0, 0x73 ;  /* 0x00000073008c7836 */ /* 0x000fe20000000000 */
[----:B------:R0:W-:Y:S01]  /*12b90*/  @P6 STG.E.U8 desc[UR20][R136.64], R179 ;  /* 0x000000b388006986 */ /* 0x0001e2000c101114 */
[----:B------:R-:W-:-:S03]  /*12ba0*/  F2FP.SATFINITE.E5M2.F32.PACK_AB_MERGE_C R181, R181, R180, RZ ;  /* 0x000000b4b5b5723e */ /* 0x000fc600048060ff */
[----:B------:R3:W-:Y:S01]  /*12bb0*/  @P1 STG.E.U8 desc[UR20][R132.64], R141 ;  /* 0x0000008d84001986 */ /* 0x0007e2000c101114 */
[C---:B------:R-:W-:Y:S01]  /*12bc0*/  IADD3 R134, P1, PT, R139.reuse, R3, RZ ;  /* 0x000000038b867210 */ /* 0x040fe20007f3e0ff */
[----:B------:R-:W-:Y:S01]  /*12bd0*/  VIADD R138, R139, UR5 ;  /* 0x000000058b8a7c36 */ /* 0x000fe20008000000 */
[----:B----4-:R-:W-:Y:S01]  /*12be0*/  ISETP.LT.AND P4, PT, R140, UR6, !P0 ;  /* 0x000000068c007c0c */ /* 0x010fe2000c781270 */
[----:B------:R-:W4:Y:S01]  /*12bf0*/  LDCU UR6, c[0x0][0x39c] ;  /* 0x00007380ff0677ac */ /* 0x000f220008000800 */
[----:B------:R-:W-:Y:S01]  /*12c00*/  PRMT R140, R181, 0x9910, RZ ;  /* 0x00009910b58c7816 */ /* 0x000fe200000000ff */
[C---:B0-----:R-:W-:Y:S01]  /*12c10*/  VIADD R136, R0.reuse, 0x74 ;  /* 0x0000007400887836 */ /* 0x041fe20000000000 */
[----:B------:R-:W-:Y:S01]  /*12c20*/  LEA.HI.X.SX32 R135, R139, R2, 0x1, P1 ;  /* 0x000000028b877211 */ /* 0x000fe200008f0eff */
[----:B------:R-:W-:-:S03]  /*12c30*/  VIADD R137, R0, 0x75 ;  /* 0x0000007500897836 */ /* 0x000fc60000000000 */
[----:B-1----:R-:W-:Y:S01]  /*12c40*/  ISETP.LT.AND P1, PT, R136, UR4, !P0 ;  /* 0x0000000488007c0c */ /* 0x002fe2000c721270 */
[----:B------:R-:W-:Y:S01]  /*12c50*/  IMAD.MOV.U32 R139, RZ, RZ, R140 ;  /* 0x000000ffff8b7224 */ /* 0x000fe200078e008c */
[CC--:B------:R-:W-:Y:S01]  /*12c60*/  IADD3 R136, P6, PT, R138.reuse, R3.reuse, RZ ;  /* 0x000000038a887210 */ /* 0x0c0fe20007fde0ff */
[----:B------:R0:W-:Y:S01]  /*12c70*/  @P3 STG.E.U8 desc[UR20][R134.64], R181 ;  /* 0x000000b586003986 */ /* 0x0001e2000c101114 */
[----:B--2---:R-:W-:Y:S01]  /*12c80*/  ISETP.LT.AND P3, PT, R137, UR7, !P0 ;  /* 0x0000000789007c0c */ /* 0x004fe2000c761270 */
[----:B------:R-:W1:Y:S01]  /*12c90*/  LDCU UR4, c[0x0][0x39c] ;  /* 0x00007380ff0477ac */ /* 0x000e620008000800 */
[CC--:B------:R-:W-:Y:S01]  /*12ca0*/  LEA.HI.X.SX32 R137, R138.reuse, R2.reuse, 0x1, P6 ;  /* 0x000000028a897211 */ /* 0x0c0fe200030f0eff */
[----:B------:R-:W-:Y:S01]  /*12cb0*/  VIADD R138, R138, UR5 ;  /* 0x000000058a8a7c36 */ /* 0x000fe20008000000 */
[----:B------:R-:W-:Y:S01]  /*12cc0*/  SHF.R.S32.HI R139, RZ, 0x8, R139 ;  /* 0x00000008ff8b7819 */ /* 0x000fe2000001148b */
[----:B---3--:R-:W-:Y:S01]  /*12cd0*/  VIADD R133, R0, 0x76 ;  /* 0x0000007600857836 */ /* 0x008fe20000000000 */
[----:B------:R-:W2:Y:S02]  /*12ce0*/  LDCU UR7, c[0x0][0x39c] ;  /* 0x00007380ff0777ac */ /* 0x000ea40008000800 */
[C---:B------:R-:W-:Y:S01]  /*12cf0*/  IADD3 R132, P6, PT, R138.reuse, R3, RZ ;  /* 0x000000038a847210 */ /* 0x040fe20007fde0ff */
[----:B------:R3:W-:Y:S01]  /*12d00*/  @P5 STG.E.U8 desc[UR20][R136.64], R139 ;  /* 0x0000008b88005986 */ /* 0x0007e2000c101114 */
[----:B----4-:R-:W-:Y:S01]  /*12d10*/  ISETP.LT.AND P5, PT, R133, UR6, !P0 ;  /* 0x0000000685007c0c */ /* 0x010fe2000c7a1270 */
[----:B------:R-:W4:Y:S01]  /*12d20*/  LDCU UR6, c[0x0][0x39c] ;  /* 0x00007380ff0677ac */ /* 0x000f220008000800 */
[C---:B------:R-:W-:Y:S01]  /*12d30*/  LEA.HI.X.SX32 R133, R138.reuse, R2, 0x1, P6 ;  /* 0x000000028a857211 */ /* 0x040fe200030f0eff */
[----:B------:R-:W-:Y:S01]  /*12d40*/  VIADD R138, R138, UR5 ;  /* 0x000000058a8a7c36 */ /* 0x000fe20008000000 */
[----:B------:R-:W-:Y:S01]  /*12d50*/  F2FP.SATFINITE.E5M2.F32.PACK_AB_MERGE_C R183, R183, R182, RZ ;  /* 0x000000b6b7b7723e */ /* 0x000fe200048060ff */
[----:B0-----:R-:W-:-:S03]  /*12d60*/  VIADD R135, R0, 0x77 ;  /* 0x0000007700877836 */ /* 0x001fc60000000000 */
[----:B------:R-:W-:Y:S02]  /*12d70*/  PRMT R141, R183, 0x9910, RZ ;  /* 0x00009910b78d7816 */ /* 0x000fe400000000ff */
[CC--:B------:R-:W-:Y:S01]  /*12d80*/  IADD3 R134, P6, PT, R138.reuse, R3.reuse, RZ ;  /* 0x000000038a867210 */ /* 0x0c0fe20007fde0ff */
[----:B------:R0:W-:Y:S01]  /*12d90*/  @P2 STG.E.U8 desc[UR20][R132.64], R183 ;  /* 0x000000b784002986 */ /* 0x0001e2000c101114 */
[----:B---3--:R-:W-:Y:S01]  /*12da0*/  VIADD R139, R138, UR5 ;  /* 0x000000058a8b7c36 */ /* 0x008fe20008000000 */
[----:B-1----:R-:W-:Y:S01]  /*12db0*/  ISETP.LT.AND P2, PT, R135, UR4, !P0 ;  /* 0x0000000487007c0c */ /* 0x002fe2000c741270 */
[----:B------:R-:W-:Y:S01]  /*12dc0*/  VIADD R137, R0, 0x78 ;  /* 0x0000007800897836 */ /* 0x000fe20000000000 */
[----:B------:R-:W-:Y:S01]  /*12dd0*/  LEA.HI.X.SX32 R135, R138, R2, 0x1, P6 ;  /* 0x000000028a877211 */ /* 0x000fe200030f0eff */
[----:B------:R-:W1:Y:S01]  /*12de0*/  LDCU UR4, c[0x0][0x39c] ;  /* 0x00007380ff0477ac */ /* 0x000e620008000800 */
[----:B------:R-:W-:Y:S02]  /*12df0*/  SHF.R.S32.HI R141, RZ, 0x8, R141 ;  /* 0x00000008ff8d7819 */ /* 0x000fe4000001148d */
[----:B------:R-:W-:Y:S01]  /*12e00*/  IADD3 R136, P6, PT, R139, R3, RZ ;  /* 0x000000038b887210 */ /* 0x000fe20007fde0ff */
[----:B------:R-:W-:-:S02]  /*12e10*/  VIADD R138, R0, 0x79 ;  /* 0x00000079008a7836 */ /* 0x000fc40000000000 */
[----:B------:R3:W-:Y:S01]  /*12e20*/  @P4 STG.E.U8 desc[UR20][R134.64], R141 ;  /* 0x0000008d86004986 */ /* 0x0007e2000c101114 */
[----:B--2---:R-:W-:Y:S01]  /*12e30*/  ISETP.LT.AND P4, PT, R137, UR7, !P0 ;  /* 0x0000000789007c0c */ /* 0x004fe2000c781270 */
[----:B------:R-:W2:Y:S01]  /*12e40*/  LDCU UR7, c[0x0][0x39c] ;  /* 0x00007380ff0777ac */ /* 0x000ea20008000800 */
[C---:B------:R-:W-:Y:S01]  /*12e50*/  LEA.HI.X.SX32 R137, R139.reuse, R2, 0x1, P6 ;  /* 0x000000028b897211 */ /* 0x040fe200030f0eff */
[----:B------:R-:W-:Y:S01]  /*12e60*/  VIADD R139, R139, UR5 ;  /* 0x000000058b8b7c36 */ /* 0x000fe20008000000 */
[----:B------:R-:W-:Y:S02]  /*12e70*/  F2FP.SATFINITE.E5M2.F32.PACK_AB_MERGE_C R185, R185, R184, RZ ;  /* 0x000000b8b9b9723e */ /* 0x000fe400048060ff */
[----:B----4-:R-:W-:Y:S02]  /*12e80*/  ISETP.LT.AND P6, PT, R138, UR6, !P0 ;  /* 0x000000068a007c0c */ /* 0x010fe4000c7c1270 */
[----:B0-----:R-:W-:Y:S01]  /*12e90*/  PRMT R133, R185, 0x9910, RZ ;  /* 0x00009910b9857816 */ /* 0x001fe200000000ff */
[----:B------:R0:W-:Y:S01]  /*12ea0*/  @P1 STG.E.U8 desc[UR20][R136.64], R185 ;  /* 0x000000b988001986 */ /* 0x0001e2000c101114 */
[CC--:B------:R-:W-:Y:S01]  /*12eb0*/  IADD3 R132, P1, PT, R139.reuse, R3.reuse, RZ ;  /* 0x000000038b847210 */ /* 0x0c0fe20007f3e0ff */
[----:B------:R-:W-:Y:S01]  /*12ec0*/  VIADD R138, R139, UR5 ;  /* 0x000000058b8a7c36 */ /* 0x000fe20008000000 */
[----:B------:R-:W-:Y:S01]  /*12ed0*/  F2FP.SATFINITE.E5M2.F32.PACK_AB_MERGE_C R187, R187, R186, RZ ;  /* 0x000000babbbb723e */ /* 0x000fe200048060ff */
[----:B---3--:R-:W-:Y:S01]  /*12ee0*/  IMAD.MOV.U32 R141, RZ, RZ, R133 ;  /* 0x000000ffff8d7224 */ /* 0x008fe200078e0085 */
[----:B------:R-:W-:Y:S01]  /*12ef0*/  LEA.HI.X.SX32 R133, R139, R2, 0x1, P1 ;  /* 0x000000028b857211 */ /* 0x000fe200008f0eff */
[----:B------:R-:W-:Y:S01]  /*12f00*/  VIADD R139, R0, 0x7a ;  /* 0x0000007a008b7836 */ /* 0x000fe20000000000 */
[----:B------:R-:W-:Y:S01]  /*12f10*/  IADD3 R134, P1, PT, R138, R3, RZ ;  /* 0x000000038a867210 */ /* 0x000fe20007f3e0ff */
[----:B------:R-:W3:Y:S01]  /*12f20*/  LDCU UR6, c[0x0][0x39c] ;  /* 0x00007380ff0677ac */ /* 0x000ee20008000800 */
[----:B------:R-:W-:-:S02]  /*12f30*/  SHF.R.S32.HI R141, RZ, 0x8, R141 ;  /* 0x00000008ff8d7819 */ /* 0x000fc4000001148d */
[C---:B------:R-:W-:Y:S02]  /*12f40*/  LEA.HI.X.SX32 R135, R138.reuse, R2, 0x1, P1 ;  /* 0x000000028a877211 */ /* 0x040fe400008f0eff */
[----:B-1----:R-:W-:Y:S01]  /*12f50*/  ISETP.LT.AND P1, PT, R139, UR4, !P0 ;  /* 0x000000048b007c0c */ /* 0x002fe2000c721270 */
[----:B------:R-:W1:Y:S01]  /*12f60*/  LDCU UR4, c[0x0][0x39c] ;  /* 0x00007380ff0477ac */ /* 0x000e620008000800 */
        /* <DEDUP_REMOVED lines=10> */
[C---:B0-----:R-:W-:Y:S02]  /*13010*/  VIADD R134, R0.reuse, 0x7d ;  /* 0x0000007d00867836 */ /* 0x041fe40000000000 */
[----:B------:R0:W-:Y:S01]  /*13020*/  @P2 STG.E.U8 desc[UR20][R136.64], R141 ;  /* 0x0000008d88002986 */ /* 0x0001e2000c101114 */
[----:B--2---:R-:W-:Y:S01]  /*13030*/  ISETP.LT.AND P2, PT, R133, UR7, !P0 ;  /* 0x0000000785007c0c */ /* 0x004fe2000c741270 */
[----:B------:R-:W-:Y:S01]  /*13040*/  VIADD R142, R0, 0x7b ;  /* 0x0000007b008e7836 */ /* 0x000fe20000000000 */
[C---:B------:R-:W-:Y:S01]  /*13050*/  LEA.HI.X.SX32 R133, R139.reuse, R2, 0x1, P5 ;  /* 0x000000028b857211 */ /* 0x040fe200028f0eff */
[----:B------:R-:W-:Y:S01]  /*13060*/  VIADD R139, R139, UR5 ;  /* 0x000000058b8b7c36 */ /* 0x000fe20008000000 */
[----:B------:R-:W-:Y:S01]  /*13070*/  F2FP.SATFINITE.E5M2.F32.PACK_AB_MERGE_C R189, R189, R188, RZ ;  /* 0x000000bcbdbd723e */ /* 0x000fe200048060ff */
[----:B------:R-:W2:Y:S01]  /*13080*/  LDCU UR7, c[0x0][0x39c] ;  /* 0x00007380ff0777ac */ /* 0x000ea20008000800 */
[----:B-1----:R-:W-:Y:S01]  /*13090*/  ISETP.LT.AND P5, PT, R134, UR4, !P0 ;  /* 0x0000000486007c0c */ /* 0x002fe2000c7a1270 */
[----:B------:R-:W1:Y:S01]  /*130a0*/  LDCU UR4, c[0x0][0x39c] ;  /* 0x00007380ff0477ac */ /* 0x000e620008000800 */
[----:B------:R-:W-:Y:S01]  /*130b0*/  PRMT R135, R189, 0x9910, RZ ;  /* 0x00009910bd877816 */ /* 0x000fe200000000ff */
[----:B------:R4:W-:Y:S01]  /*130c0*/  @P4 STG.E.U8 desc[UR20][R132.64], R189 ;  /* 0x000000bd84004986 */ /* 0x0009e2000c101114 */
[----:B---3--:R-:W-:Y:S01]  /*130d0*/  ISETP.LT.AND P3, PT, R142, UR6, !P0 ;  /* 0x000000068e007c0c */ /* 0x008fe2000c761270 */
[----:B------:R-:W3:Y:S01]  /*130e0*/  LDCU UR6, c[0x0][0x39c] ;  /* 0x00007380ff0677ac */ /* 0x000ee20008000800 */
        /* <DEDUP_REMOVED lines=8> */
[----:B------:R-:W-:Y:S01]  /*13170*/  VIADD R138, R138, UR5 ;  /* 0x000000058a8a7c36 */ /* 0x000fe20008000000 */
[----:B------:R-:W-:Y:S01]  /*13180*/  F2FP.SATFINITE.E5M2.F32.PACK_AB_MERGE_C R191, R191, R190, RZ ;  /* 0x000000bebfbf723e */ /* 0x000fe200048060ff */
[----:B------:R-:W-:Y:S01]  /*13190*/  VIADD R133, R0, 0x7f ;  /* 0x0000007f00857836 */ /* 0x000fe20000000000 */
[----:B------:R0:W-:Y:S01]  /*131a0*/  @P6 STG.E.U8 desc[UR20][R134.64], R139 ;  /* 0x0000008b86006986 */ /* 0x0001e2000c101114 */
[----:B-1----:R-:W-:-:S02]  /*131b0*/  ISETP.LT.AND P4, PT, R132, UR4, !P0 ;  /* 0x0000000484007c0c */ /* 0x002fc4000c781270 */
[----:B------:R-:W-:Y:S02]  /*131c0*/  F2FP.SATFINITE.E5M2.F32.PACK_AB_MERGE_C R193, R193, R192, RZ ;  /* 0x000000c0c1c1723e */ /* 0x000fe400048060ff */
[----:B------:R-:W-:Y:S01]  /*131d0*/  PRMT R141, R191, 0x9910, RZ ;  /* 0x00009910bf8d7816 */ /* 0x000fe200000000ff */
[----:B------:R1:W-:Y:S01]  /*131e0*/  @P1 STG.E.U8 desc[UR20][R136.64], R191 ;  /* 0x000000bf88001986 */ /* 0x0003e2000c101114 */
[----:B------:R-:W-:Y:S01]  /*131f0*/  IADD3 R132, P6, PT, R138, R3, RZ ;  /* 0x000000038a847210 */ /* 0x000fe20007fde0ff */
[----:B------:R-:W-:Y:S01]  /*13200*/  VIADD R140, R0, 0x80 ;  /* 0x00000080008c7836 */ /* 0x000fe20000000000 */
[----:B---3--:R-:W-:Y:S01]  /*13210*/  ISETP.LT.AND P1, PT, R133, UR6, !P0 ;  /* 0x0000000685007c0c */ /* 0x008fe2000c721270 */
[----:B------:R-:W3:Y:S01]  /*13220*/  LDCU UR6, c[0x0][0x39c] ;  /* 0x00007380ff0677ac */ /* 0x000ee20008000800 */
[C---:B------:R-:W-:Y:S01]  /*13230*/  LEA.HI.X.SX32 R133, R138.reuse, R2, 0x1, P6 ;  /* 0x000000028a857211 */ /* 0x040fe200030f0eff */
[----:B------:R-:W-:Y:S01]  /*13240*/  VIADD R138, R138, UR5 ;  /* 0x000000058a8a7c36 */ /* 0x000fe20008000000 */
[----:B------:R-:W-:Y:S01]  /*13250*/  SHF.R.S32.HI R141, RZ, 0x8, R141 ;  /* 0x00000008ff8d7819 */ /* 0x000fe2000001148d */
[----:B------:R-:W4:Y:S02]  /*13260*/  LDCU UR4, c[0x0][0x39c] ;  /* 0x00007380ff0477ac */ /* 0x000f240008000800 */
[----:B0-----:R-:W-:-:S02]  /*13270*/  VIADD R139, R138, UR5 ;  /* 0x000000058a8b7c36 */ /* 0x001fc40008000000 */
[----:B------:R0:W-:Y:S01]  /*13280*/  @P3 STG.E.U8 desc[UR20][R132.64], R141 ;  /* 0x0000008d84003986 */ /* 0x0001e2000c101114 */
[CC--:B------:R-:W-:Y:S02]  /*13290*/  IADD3 R134, P3, PT, R138.reuse, R3.reuse, RZ ;  /* 0x000000038a867210 */ /* 0x0c0fe40007f7e0ff */
[----:B-1----:R-:W-:Y:S02]  /*132a0*/  PRMT R137, R193, 0x9910, RZ ;  /* 0x00009910c1897816 */ /* 0x002fe400000000ff */
[-C--:B------:R-:W-:Y:S02]  /*132b0*/  LEA.HI.X.SX32 R135, R138, R2.reuse, 0x1, P3 ;  /* 0x000000028a877211 */ /* 0x080fe400018f0eff */
[C---:B------:R-:W-:Y:S01]  /*132c0*/  IADD3 R136, P3, PT, R139.reuse, R3, RZ ;  /* 0x000000038b887210 */ /* 0x040fe20007f7e0ff */
[----:B------:R-:W-:Y:S01]  /*132d0*/  IMAD.MOV.U32 R138, RZ, RZ, R137 ;  /* 0x000000ffff8a7224 */ /* 0x000fe200078e0089 */
[----:B--2---:R-:W-:Y:S01]  /*132e0*/  ISETP.LT.AND P6, PT, R140, UR7, !P0 ;  /* 0x000000078c007c0c */ /* 0x004fe2000c7c1270 */
[----:B------:R-:W1:Y:S01]  /*132f0*/  LDCU UR7, c[0x0][0x39c] ;  /* 0x00007380ff0777ac */ /* 0x000e620008000800 */
        /* <DEDUP_REMOVED lines=9> */
[----:B---3--:R-:W-:Y:S01]  /*13390*/  ISETP.LT.AND P3, PT, R133, UR6, !P0 ;  /* 0x0000000685007c0c */ /* 0x008fe2000c761270 */
[----:B------:R-:W-:Y:S01]  /*133a0*/  VIADD R138, R0, 0x83 ;  /* 0x00000083008a7836 */ /* 0x000fe20000000000 */
[----:B----4-:R-:W-:Y:S01]  /*133b0*/  ISETP.LT.AND P2, PT, R140, UR4, !P0 ;  /* 0x000000048c007c0c */ /* 0x010fe2000c741270 */
[----:B------:R-:W3:Y:S01]  /*133c0*/  LDCU UR4, c[0x0][0x39c] ;  /* 0x00007380ff0477ac */ /* 0x000ee20008000800 */
[C---:B------:R-:W-:Y:S01]  /*133d0*/  LEA.HI.X.SX32 R133, R139.reuse, R2, 0x1, P5 ;  /* 0x000000028b857211 */ /* 0x040fe200028f0eff */
[----:B------:R-:W-:Y:S01]  /*133e0*/  VIADD R139, R139, UR5 ;  /* 0x000000058b8b7c36 */ /* 0x000fe20008000000 */
[----:B0-----:R-:W-:Y:S01]  /*133f0*/  PRMT R135, R195, 0x9910, RZ ;  /* 0x00009910c3877816 */ /* 0x001fe200000000ff */
[----:B------:R-:W0:Y:S01]  /*13400*/  LDCU UR6, c[0x0][0x39c] ;  /* 0x00007380ff0677ac */ /* 0x000e220008000800 */
[----:B-1----:R-:W-:Y:S01]  /*13410*/  ISETP.LT.AND P5, PT, R138, UR7, !P0 ;  /* 0x000000078a007c0c */ /* 0x002fe2000c7a1270 */
[----:B------:R1:W-:Y:S01]  /*13420*/  @P4 STG.E.U8 desc[UR20][R132.64], R195 ;  /* 0x000000c384004986 */ /* 0x0003e2000c101114 */
[----:B------:R-:W-:Y:S01]  /*13430*/  IADD3 R134, P4, PT, R139, R3, RZ ;  /* 0x000000038b867210 */ /* 0x000fe20007f9e0ff */
[----:B--2---:R-:W-:Y:S01]  /*13440*/  IMAD.MOV.U32 R136, RZ, RZ, R135 ;  /* 0x000000ffff887224 */ /* 0x004fe200078e0087 */
[----:B------:R-:W-:Y:S01]  /*13450*/  F2FP.SATFINITE.E5M2.F32.PACK_AB_MERGE_C R141, R69, R68, RZ ;  /* 0x00000044458d723e */ /* 0x000fe200048060ff */
[C---:B------:R-:W-:Y:S01]  /*13460*/  VIADD R138, R139.reuse, UR5 ;  /* 0x000000058b8a7c36 */ /* 0x040fe20008000000 */
[----:B------:R-:W-:Y:S01]  /*13470*/  LEA.HI.X.SX32 R135, R139, R2, 0x1, P4 ;  /* 0x000000028b877211 */ /* 0x000fe200020f0eff */
[----:B------:R-:W2:Y:S01]  /*13480*/  LDCU UR7, c[0x0][0x39c] ;  /* 0x00007380ff0777ac */ /* 0x000ea20008000800 */
[----:B------:R-:W-:-:S02]  /*13490*/  SHF.R.S32.HI R139, RZ, 0x8, R136 ;  /* 0x00000008ff8b7819 */ /* 0x000fc40000011488 */
[----:B------:R-:W-:Y:S01]  /*134a0*/  IADD3 R136, P4, PT, R138, R3, RZ ;  /* 0x000000038a887210 */ /* 0x000fe20007f9e0ff */
[----:B------:R-:W-:-:S03]  /*134b0*/  VIADD R68, R0, 0x84 ;  /* 0x0000008400447836 */ /* 0x000fc60000000000 */
[C---:B------:R-:W-:Y:S01]  /*134c0*/  LEA.HI.X.SX32 R137, R138.reuse, R2, 0x1, P4 ;  /* 0x000000028a897211 */ /* 0x040fe200020f0eff */
[----:B------:R-:W-:Y:S01]  /*134d0*/  VIADD R138, R138, UR5 ;  /* 0x000000058a8a7c36 */ /* 0x000fe20008000000 */
[----:B------:R4:W-:Y:S01]  /*134e0*/  @P1 STG.E.U8 desc[UR20][R134.64], R139 ;  /* 0x0000008b86001986 */ /* 0x0009e2000c101114 */
[----:B---3--:R-:W-:Y:S01]  /*134f0*/  ISETP.LT.AND P1, PT, R68, UR4, !P0 ;  /* 0x0000000444007c0c */ /* 0x008fe2000c721270 */
[----:B------:R-:W3:Y:S01]  /*13500*/  LDCU UR4, c[0x0][0x39c] ;  /* 0x00007380ff0477ac */ /* 0x000ee20008000800 */
[----:B-1----:R-:W-:Y:S02]  /*13510*/  PRMT R132, R141, 0x9910, RZ ;  /* 0x000099108d847816 */ /* 0x002fe400000000ff */
[----:B------:R-:W-:Y:S01]  /*13520*/  IADD3 R68, P4, PT, R138, R3, RZ ;  /* 0x000000038a447210 */ /* 0x000fe20007f9e0ff */
[----:B------:R-:W-:-:S03]  /*13530*/  VIADD R133, R0, 0x85 ;  /* 0x0000008500857836 */ /* 0x000fc60000000000 */
[C---:B------:R-:W-:Y:S01]  /*13540*/  LEA.HI.X.SX32 R69, R138.reuse, R2, 0x1, P4 ;  /* 0x000000028a457211 */ /* 0x040fe200020f0eff */
[----:B------:R-:W-:Y:S01]  /*13550*/  VIADD R138, R138, UR5 ;  /* 0x000000058a8a7c36 */ /* 0x000fe20008000000 */
[----:B----4-:R-:W-:Y:S01]  /*13560*/  SHF.R.S32.HI R135, RZ, 0x8, R132 ;  /* 0x00000008ff877819 */ /* 0x010fe20000011484 */
[----:B------:R1:W-:Y:S01]  /*13570*/  @P6 STG.E.U8 desc[UR20][R136.64], R141 ;  /* 0x0000008d88006986 */ /* 0x0003e2000c101114 */
[----:B------:R-:W-:Y:S01]  /*13580*/  F2FP.SATFINITE.E5M2.F32.PACK_AB_MERGE_C R139, R71, R70, RZ ;  /* 0x00000046478b723e */ /* 0x000fe200048060ff */
[----:B------:R-:W-:Y:S02]  /*13590*/  VIADD R132, R0, 0x86 ;  /* 0x0000008600847836 */ /* 0x000fe40000000000 */
[----:B------:R4:W-:Y:S01]  /*135a0*/  @P2 STG.E.U8 desc[UR20][R68.64], R135 ;  /* 0x0000008744002986 */ /* 0x0009e2000c101114 */
[CC--:B------:R-:W-:Y:S01]  /*135b0*/  IADD3 R70, P2, PT, R138.reuse, R3.reuse, RZ ;  /* 0x000000038a467210 */ /* 0x0c0fe20007f5e0ff */
[C---:B------:R-:W-:Y:S01]  /*135c0*/  VIADD R134, R138.reuse, UR5 ;  /* 0x000000058a867c36 */ /* 0x040fe20008000000 */
[----:B0-----:R-:W-:Y:S01]  /*135d0*/  ISETP.LT.AND P4, PT, R133, UR6, !P0 ;  /* 0x0000000685007c0c */ /* 0x001fe2000c781270 */
[----:B------:R-:W0:Y:S01]  /*135e0*/  LDCU UR6, c[0x0][0x39c] ;  /* 0x00007380ff0677ac */ /* 0x000e220008000800 */
[----:B------:R-:W-:Y:S01]  /*135f0*/  LEA.HI.X.SX32 R71, R138, R2, 0x1, P2 ;  /* 0x000000028a477211 */ /* 0x000fe200010f0eff */
[----:B------:R-:W-:Y:S01]  /*13600*/  VIADD R133, R0, 0x87 ;  /* 0x0000008700857836 */ /* 0x000fe20000000000 */
[----:B---3--:R-:W-:Y:S01]  /*13610*/  ISETP.LT.AND P2, PT, R132, UR4, !P0 ;  /* 0x0000000484007c0c */ /* 0x008fe2000c741270 */
[----:B------:R-:W3:Y:S01]  /*13620*/  LDCU UR4, c[0x0][0x39c] ;  /* 0x00007380ff0477ac */ /* 0x000ee20008000800 */
[----:B------:R-:W-:Y:S01]  /*13630*/  IADD3 R132, P6, PT, R134, R3, RZ ;  /* 0x0000000386847210 */ /* 0x000fe20007fde0ff */
[----:B------:R5:W-:Y:S01]  /*13640*/  @P3 STG.E.U8 desc[UR20][R70.64], R139 ;  /* 0x0000008b46003986 */ /* 0x000be2000c101114 */
[----:B-1----:R-:W-:-:S02]  /*13650*/  PRMT R136, R139, 0x9910, RZ ;  /* 0x000099108b887816 */ /* 0x002fc400000000ff */
[----:B--2---:R-:W-:Y:S01]  /*13660*/  ISETP.LT.AND P3, PT, R133, UR7, !P0 ;  /* 0x0000000785007c0c */ /* 0x004fe2000c761270 */
[----:B----4-:R-:W-:Y:S01]  /*13670*/  VIADD R69, R0, 0x88 ;  /* 0x0000008800457836 */ /* 0x010fe20000000000 */
[C---:B------:R-:W-:Y:S01]  /*13680*/  LEA.HI.X.SX32 R133, R134.reuse, R2, 0x1, P6 ;  /* 0x0000000286857211 */ /* 0x040fe200030f0eff */
[----:B------:R-:W-:Y:S01]  /*13690*/  VIADD R134, R134, UR5 ;  /* 0x0000000586867c36 */ /* 0x000fe20008000000 */
[----:B------:R-:W-:Y:S01]  /*136a0*/  SHF.R.S32.HI R135, RZ, 0x8, R136 ;  /* 0x00000008ff877819 */ /* 0x000fe20000011488 */
[----:B------:R-:W1:Y:S01]  /*136b0*/  LDCU UR7, c[0x0][0x39c] ;  /* 0x00007380ff0777ac */ /* 0x000e620008000800 */
[----:B------:R-:W-:Y:S02]  /*136c0*/  F2FP.SATFINITE.E5M2.F32.PACK_AB_MERGE_C R137, R73, R72, RZ ;  /* 0x000000484989723e */ /* 0x000fe400048060ff */
[-C--:B------:R-:W-:Y:S01]  /*136d0*/  IADD3 R68, P6, PT, R134, R3.reuse, RZ ;  /* 0x0000000386447210 */ /* 0x080fe20007fde0ff */
[----:B------:R2:W-:Y:S01]  /*136e0*/  @P5 STG.E.U8 desc[UR20][R132.64], R135 ;  /* 0x0000008784005986 */ /* 0x0005e2000c101114 */
[----:B0-----:R-:W-:Y:S01]  /*136f0*/  ISETP.LT.AND P5, PT, R69, UR6, !P0 ;  /* 0x0000000645007c0c */ /* 0x001fe2000c7a1270 */
[----:B-----5:R-:W-:Y:S01]  /*13700*/  VIADD R71, R0, 0x89 ;  /* 0x0000008900477836 */ /* 0x020fe20000000000 */
[C---:B------:R-:W-:Y:S01]  /*13710*/  LEA.HI.X.SX32 R69, R134.reuse, R2, 0x1, P6 ;  /* 0x0000000286457211 */ /* 0x040fe200030f0eff */
[----:B------:R-:W-:Y:S01]  /*13720*/  VIADD R134, R134, UR5 ;  /* 0x0000000586867c36 */ /* 0x000fe20008000000 */
[----:B------:R-:W-:Y:S01]  /*13730*/  PRMT R72, R137, 0x9910, RZ ;  /* 0x0000991089487816 */ /* 0x000fe200000000ff */
[----:B------:R-:W-:Y:S01]  /*13740*/  VIADD R73, R0, 0x8a ;  /* 0x0000008a00497836 */ /* 0x000fe20000000000 */
[----:B------:R-:W-:Y:S01]  /*13750*/  F2FP.SATFINITE.E5M2.F32.PACK_AB_MERGE_C R75, R75, R74, RZ ;  /* 0x0000004a4b4b723e */ /* 0x000fe200048060ff */
[----:B------:R-:W0:Y:S01]  /*13760*/  LDCU UR6, c[0x0][0x39c] ;  /* 0x00007380ff0677ac */ /* 0x000e220008000800 */
[C---:B------:R-:W-:Y:S01]  /*13770*/  IADD3 R70, P6, PT, R134.reuse, R3, RZ ;  /* 0x0000000386467210 */ /* 0x040fe20007fde0ff */
[----:B--2---:R-:W-:Y:S01]  /*13780*/  IMAD.MOV.U32 R133, RZ, RZ, R72 ;  /* 0x000000ffff857224 */ /* 0x004fe200078e0048 */
[----:B------:R2:W-:Y:S01]  /*13790*/  @P1 STG.E.U8 desc[UR20][R68.64], R137 ;  /* 0x0000008944001986 */ /* 0x0005e2000c101114 */
[C---:B------:R-:W-:Y:S01]  /*137a0*/  VIADD R132, R134.reuse, UR5 ;  /* 0x0000000586847c36 */ /* 0x040fe20008000000 */
[----:B---3--:R-:W-:Y:S01]  /*137b0*/  ISETP.LT.AND P1, PT, R71, UR4, !P0 ;  /* 0x0000000447007c0c */ /* 0x008fe2000c721270 */
[----:B------:R-:W3:Y:S01]  /*137c0*/  LDCU UR4, c[0x0][0x39c] ;  /* 0x00007380ff0477ac */ /* 0x000ee20008000800 */
[----:B------:R-:W-:-:S02]  /*137d0*/  LEA.HI.X.SX32 R71, R134, R2, 0x1, P6 ;  /* 0x0000000286477211 */ /* 0x000fc400030f0eff */
[----:B------:R-:W-:Y:S02]  /*137e0*/  SHF.R.S32.HI R133, RZ, 0x8, R133 ;  /* 0x00000008ff857819 */ /* 0x000fe40000011485 */
[----:B------:R-:W-:-:S03]  /*137f0*/  IADD3 R72, P6, PT, R132, R3, RZ ;  /* 0x0000000384487210 */ /* 0x000fc60007fde0ff */
[----:B------:R4:W-:Y:S01]  /*13800*/  @P4 STG.E.U8 desc[UR20][R70.64], R133 ;  /* 0x0000008546004986 */ /* 0x0009e2000c101114 */
[----:B-1----:R-:W-:Y:S02]  /*13810*/  ISETP.LT.AND P4, PT, R73, UR7, !P0 ;  /* 0x0000000749007c0c */ /* 0x002fe4000c781270 */
[----:B------:R-:W-:Y:S02]  /*13820*/  F2FP.SATFINITE.E5M2.F32.PACK_AB_MERGE_C R135, R77, R76, RZ ;  /* 0x0000004c4d87723e */ /* 0x000fe400048060ff */
[C---:B------:R-:W-:Y:S01]  /*13830*/  LEA.HI.X.SX32 R73, R132.reuse, R2, 0x1, P6 ;  /* 0x0000000284497211 */ /* 0x040fe200030f0eff */
[----:B------:R-:W-:Y:S01]  /*13840*/  VIADD R132, R132, UR5 ;  /* 0x0000000584847c36 */ /* 0x000fe20008000000 */
[----:B------:R-:W1:Y:S03]  /*13850*/  LDCU UR7, c[0x0][0x39c] ;  /* 0x00007380ff0777ac */ /* 0x000e660008000800 */
[----:B------:R5:W-:Y:S01]  /*13860*/  @P2 STG.E.U8 desc[UR20][R72.64], R75 ;  /* 0x0000004b48002986 */ /* 0x000be2000c101114 */
[C---:B--2---:R-:W-:Y:S01]  /*13870*/  IADD3 R68, P2, PT, R132.reuse, R3, RZ ;  /* 0x0000000384447210 */ /* 0x044fe20007f5e0ff */
[----:B------:R-:W-:-:S02]  /*13880*/  VIADD R74, R132, UR5 ;  /* 0x00000005844a7c36 */ /* 0x000fc40008000000 */
[----:B------:R-:W-:Y:S01]  /*13890*/  VIADD R76, R0, 0x8c ;  /* 0x0000008c004c7836 */ /* 0x000fe20000000000 */
[-C--:B------:R-:W-:Y:S02]  /*138a0*/  LEA.HI.X.SX32 R69, R132, R2.reuse, 0x1, P2 ;  /* 0x0000000284457211 */ /* 0x080fe400010f0eff */
[-C--:B----4-:R-:W-:Y:S02]  /*138b0*/  IADD3 R70, P2, PT, R74, R3.reuse, RZ ;  /* 0x000000034a467210 */ /* 0x090fe40007f5e0ff */
[----:B------:R-:W-:Y:S01]  /*138c0*/  PRMT R77, R75, 0x9910, RZ ;  /* 0x000099104b4d7816 */ /* 0x000fe200000000ff */
[----:B------:R-:W-:Y:S01]  /*138d0*/  VIADD R134, R0, 0x8b ;  /* 0x0000008b00867836 */ /* 0x000fe20000000000 */
[----:B------:R-:W-:Y:S02]  /*138e0*/  LEA.HI.X.SX32 R71, R74, R2, 0x1, P2 ;  /* 0x000000024a477211 */ /* 0x000fe400010f0eff */
[----:B---3--:R-:W-:Y:S01]  /*138f0*/  ISETP.LT.AND P2, PT, R76, UR4, !P0 ;  /* 0x000000044c007c0c */ /* 0x008fe2000c741270 */
[----:B------:R-:W2:Y:S01]  /*13900*/  LDCU UR4, c[0x0][0x39c] ;  /* 0x00007380ff0477ac */ /* 0x000ea20008000800 */
[----:B------:R-:W-:Y:S01]  /*13910*/  SHF.R.S32.HI R77, RZ, 0x8, R77 ;  /* 0x00000008ff4d7819 */ /* 0x000fe2000001144d */
[----:B------:R-:W-:Y:S01]  /*13920*/  VIADD R74, R74, UR5 ;  /* 0x000000054a4a7c36 */ /* 0x000fe20008000000 */
[----:B0-----:R-:W-:Y:S01]  /*13930*/  ISETP.LT.AND P6, PT, R134, UR6, !P0 ;  /* 0x0000000686007c0c */ /* 0x001fe2000c7c1270 */
[----:B------:R-:W0:Y:S01]  /*13940*/  LDCU UR6, c[0x0][0x39c] ;  /* 0x00007380ff0677ac */ /* 0x000e220008000800 */
[----:B------:R-:W-:Y:S01]  /*13950*/  PRMT R76, R135, 0x9910, RZ ;  /* 0x00009910874c7816 */ /* 0x000fe200000000ff */
[----:B------:R3:W-:Y:S01]  /*13960*/  @P3 STG.E.U8 desc[UR20][R68.64], R77 ;  /* 0x0000004d44003986 */ /* 0x0007e2000c101114 */
[C---:B-----5:R-:W-:Y:S01]  /*13970*/  IADD3 R72, P3, PT, R74.reuse, R3, RZ ;  /* 0x000000034a487210 */ /* 0x060fe20007f7e0ff */
[----:B------:R-:W-:-:S03]  /*13980*/  VIADD R75, R74, UR5 ;  /* 0x000000054a4b7c36 */ /* 0x000fc60008000000 */
[-C--:B------:R-:W-:Y:S01]  /*13990*/  LEA.HI.X.SX32 R73, R74, R2.reuse, 0x1, P3 ;  /* 0x000000024a497211 */ /* 0x080fe200018f0eff */
[----:B------:R4:W-:Y:S01]  /*139a0*/  @P5 STG.E.U8 desc[UR20][R70.64], R135 ;  /* 0x0000008746005986 */ /* 0x0009e2000c101114 */
[----:B---3--:R-:W-:Y:S01]  /*139b0*/  SHF.R.S32.HI R77, RZ, 0x8, R76 ;  /* 0x00000008ff4d7819 */ /* 0x008fe2000001144c */
[C---:B------:R-:W-:Y:S01]  /*139c0*/  VIADD R69, R0.reuse, 0x8e ;  /* 0x0000008e00457836 */ /* 0x040fe20000000000 */
[-C--:B------:R-:W-:Y:S01]  /*139d0*/  IADD3 R68, P5, PT, R75, R3.reuse, RZ ;  /* 0x000000034b447210 */ /* 0x080fe20007fbe0ff */
[C---:B----4-:R-:W-:Y:S02]  /*139e0*/  VIADD R70, R0.reuse, 0x8f ;  /* 0x0000008f00467836 */ /* 0x050fe40000000000 */
[----:B------:R3:W-:Y:S01]  /*139f0*/  @P1 STG.E.U8 desc[UR20][R72.64], R77 ;  /* 0x0000004d48001986 */ /* 0x0007e2000c101114 */
[----:B-1----:R-:W-:Y:S01]  /*13a00*/  ISETP.LT.AND P1, PT, R69, UR7, !P0 ;  /* 0x0000000745007c0c */ /* 0x002fe2000c721270 */
[----:B------:R-:W-:Y:S01]  /*13a10*/  VIADD R132, R0, 0x8d ;  /* 0x0000008d00847836 */ /* 0x000fe20000000000 */
[C---:B------:R-:W-:Y:S01]  /*13a20*/  LEA.HI.X.SX32 R69, R75.reuse, R2, 0x1, P5 ;  /* 0x000000024b457211 */ /* 0x040fe200028f0eff */
[----:B------:R-:W-:Y:S01]  /*13a30*/  VIADD R75, R75, UR5 ;  /* 0x000000054b4b7c36 */ /* 0x000fe20008000000 */
[----:B------:R-:W-:Y:S01]  /*13a40*/  F2FP.SATFINITE.E5M2.F32.PACK_AB_MERGE_C R79, R79, R78, RZ ;  /* 0x0000004e4f4f723e */ /* 0x000fe200048060ff */
[----:B------:R-:W1:Y:S01]  /*13a50*/  LDCU UR7, c[0x0][0x39c] ;  /* 0x00007380ff0777ac */ /* 0x000e620008000800 */
[----:B--2---:R-:W-:Y:S01]  /*13a60*/  ISETP.LT.AND P5, PT, R70, UR4, !P0 ;  /* 0x0000000446007c0c */ /* 0x004fe2000c7a1270 */
[----:B------:R-:W2:Y:S01]  /*13a70*/  LDCU UR4, c[0x0][0x39c] ;  /* 0x00007380ff0477ac */ /* 0x000ea20008000800 */
[----:B------:R-:W-:Y:S01]  /*13a80*/  PRMT R71, R79, 0x9910, RZ ;  /* 0x000099104f477816 */ /* 0x000fe200000000ff */
[----:B------:R4:W-:Y:S01]  /*13a90*/  @P4 STG.E.U8 desc[UR20][R68.64], R79 ;  /* 0x0000004f44004986 */ /* 0x0009e2000c101114 */
[----:B0-----:R-:W-:Y:S01]  /*13aa0*/  ISETP.LT.AND P3, PT, R132, UR6, !P0 ;  /* 0x0000000684007c0c */ /* 0x001fe2000c761270 */
[----:B------:R-:W0:Y:S01]  /*13ab0*/  LDCU UR6, c[0x0][0x39c] ;  /* 0x00007380ff0677ac */ /* 0x000e220008000800 */
[C---:B------:R-:W-:Y:S01]  /*13ac0*/  IADD3 R70, P4, PT, R75.reuse, R3, RZ ;  /* 0x000000034b467210 */ /* 0x040fe20007f9e0ff */
[----:B------:R-:W-:-:S02]  /*13ad0*/  VIADD R74, R75, UR5 ;  /* 0x000000054b4a7c36 */ /* 0x000fc40008000000 */
[----:B---3--:R-:W-:Y:S01]  /*13ae0*/  IMAD.MOV.U32 R73, RZ, RZ, R71 ;  /* 0x000000ffff497224 */ /* 0x008fe200078e0047 */
        /* <DEDUP_REMOVED lines=15> */
[----:B0-----:R-:W-:Y:S01]  /*13be0*/  ISETP.LT.AND P2, PT, R69, UR6, !P0 ;  /* 0x0000000645007c0c */ /* 0x001fe2000c741270 */
[----:B------:R-:W0:Y:S01]  /*13bf0*/  LDCU UR6, c[0x0][0x39c] ;  /* 0x00007380ff0677ac */ /* 0x000e220008000800 */
[C---:B------:R-:W-:Y:S01]  /*13c00*/  LEA.HI.X.SX32 R69, R74.reuse, R2, 0x1, P6 ;  /* 0x000000024a457211 */ /* 0x040fe200030f0eff */
[----:B------:R-:W-:Y:S01]  /*13c10*/  VIADD R74, R74, UR5 ;  /* 0x000000054a4a7c36 */ /* 0x000fe20008000000 */
[----:B------:R-:W-:Y:S01]  /*13c20*/  SHF.R.S32.HI R77, RZ, 0x8, R77 ;  /* 0x00000008ff4d7819 */ /* 0x000fe2000001144d */
[----:B------:R-:W4:Y:S02]  /*13c30*/  LDCU UR4, c[0x0][0x39c] ;  /* 0x00007380ff0477ac */ /* 0x000f240008000800 */
[----:B---3--:R-:W-:-:S02]  /*13c40*/  VIADD R75, R74, UR5 ;  /* 0x000000054a4b7c36 */ /* 0x008fc40008000000 */
[----:B------:R3:W-:Y:S01]  /*13c50*/  @P3 STG.E.U8 desc[UR20][R68.64], R77 ;  /* 0x0000004d44003986 */ /* 0x0007e2000c101114 */
[CC--:B------:R-:W-:Y:S02]  /*13c60*/  IADD3 R70, P3, PT, R74.reuse, R3.reuse, RZ ;  /* 0x000000034a467210 */ /* 0x0c0fe40007f7e0ff */
[----:B--2---:R-:W-:Y:S02]  /*13c70*/  PRMT R73, R83, 0x9910, RZ ;  /* 0x0000991053497816 */ /* 0x004fe400000000ff */
[-C--:B------:R-:W-:Y:S02]  /*13c80*/  LEA.HI.X.SX32 R71, R74, R2.reuse, 0x1, P3 ;  /* 0x000000024a477211 */ /* 0x080fe400018f0eff */
[C---:B------:R-:W-:Y:S01]  /*13c90*/  IADD3 R72, P3, PT, R75.reuse, R3, RZ ;  /* 0x000000034b487210 */ /* 0x040fe20007f7e0ff */
[----:B------:R-:W-:Y:S01]  /*13ca0*/  IMAD.MOV.U32 R74, RZ, RZ, R73 ;  /* 0x000000ffff4a7224 */ /* 0x000fe200078e0049 */
[----:B-1----:R-:W-:Y:S01]  /*13cb0*/  ISETP.LT.AND P6, PT, R76, UR7, !P0 ;  /* 0x000000074c007c0c */ /* 0x002fe2000c7c1270 */
[----:B------:R-:W1:Y:S01]  /*13cc0*/  LDCU UR7, c[0x0][0x39c] ;  /* 0x00007380ff0777ac */ /* 0x000e620008000800 */
[C---:B------:R-:W-:Y:S01]  /*13cd0*/  LEA.HI.X.SX32 R73, R75.reuse, R2, 0x1, P3 ;  /* 0x000000024b497211 */ /* 0x040fe200018f0eff */
[----:B------:R-:W-:Y:S01]  /*13ce0*/  VIADD R75, R75, UR5 ;  /* 0x000000054b4b7c36 */ /* 0x000fe20008000000 */
[----:B---3--:R-:W-:Y:S01]  /*13cf0*/  SHF.R.S32.HI R77, RZ, 0x8, R74 ;  /* 0x00000008ff4d7819 */ /* 0x008fe2000001144a */
[----:B------:R2:W-:Y:S01]  /*13d00*/  @P1 STG.E.U8 desc[UR20][R70.64], R83 ;  /* 0x0000005346001986 */ /* 0x0005e2000c101114 */
[----:B------:R-:W-:-:S02]  /*13d10*/  VIADD R69, R0, 0x94 ;  /* 0x0000009400457836 */ /* 0x000fc40000000000 */
[C---:B------:R-:W-:Y:S01]  /*13d20*/  VIADD R76, R0.reuse, 0x93 ;  /* 0x00000093004c7836 */ /* 0x040fe20000000000 */
[----:B------:R3:W-:Y:S01]  /*13d30*/  @P5 STG.E.U8 desc[UR20][R72.64], R77 ;  /* 0x0000004d48005986 */ /* 0x0007e2000c101114 */
[-C--:B------:R-:W-:Y:S02]  /*13d40*/  IADD3 R68, P5, PT, R75, R3.reuse, RZ ;  /* 0x000000034b447210 */ /* 0x080fe40007fbe0ff */
[----:B------:R-:W-:Y:S02]  /*13d50*/  F2FP.SATFINITE.E5M2.F32.PACK_AB_MERGE_C R85, R85, R84, RZ ;  /* 0x000000545555723e */ /* 0x000fe400048060ff */
[----:B0-----:R-:W-:Y:S01]  /*13d60*/  ISETP.LT.AND P3, PT, R69, UR6, !P0 ;  /* 0x0000000645007c0c */ /* 0x001fe2000c761270 */
[----:B------:R-:W-:Y:S01]  /*13d70*/  VIADD R74, R0, 0x95 ;  /* 0x00000095004a7836 */ /* 0x000fe20000000000 */
[----:B----4-:R-:W-:Y:S01]  /*13d80*/  ISETP.LT.AND P1, PT, R76, UR4, !P0 ;  /* 0x000000044c007c0c */ /* 0x010fe2000c721270 */
[----:B------:R-:W0:Y:S01]  /*13d90*/  LDCU UR4, c[0x0][0x39c] ;  /* 0x00007380ff0477ac */ /* 0x000e220008000800 */
[C---:B------:R-:W-:Y:S01]  /*13da0*/  LEA.HI.X.SX32 R69, R75.reuse, R2, 0x1, P5 ;  /* 0x000000024b457211 */ /* 0x040fe200028f0eff */
[----:B------:R-:W-:Y:S01]  /*13db0*/  VIADD R75, R75, UR5 ;  /* 0x000000054b4b7c36 */ /* 0x000fe20008000000 */
[----:B--2---:R-:W-:Y:S01]  /*13dc0*/  PRMT R71, R85, 0x9910, RZ ;  /* 0x0000991055477816 */ /* 0x004fe200000000ff */
[----:B------:R-:W2:Y:S01]  /*13dd0*/  LDCU UR6, c[0x0][0x39c] ;  /* 0x00007380ff0677ac */ /* 0x000ea20008000800 */
[----:B-1----:R-:W-:Y:S01]  /*13de0*/  ISETP.LT.AND P5, PT, R74, UR7, !P0 ;  /* 0x000000074a007c0c */ /* 0x002fe2000c7a1270 */
        /* <DEDUP_REMOVED lines=13> */
[----:B0-----:R-:W-:Y:S01]  /*13ec0*/  ISETP.LT.AND P2, PT, R76, UR4, !P0 ;  /* 0x000000044c007c0c */ /* 0x001fe2000c741270 */
[----:B------:R-:W0:Y:S01]  /*13ed0*/  LDCU UR4, c[0x0][0x39c] ;  /* 0x00007380ff0477ac */ /* 0x000e220008000800 */
[----:B------:R-:W-:Y:S02]  /*13ee0*/  PRMT R77, R87, 0x9910, RZ ;  /* 0x00009910574d7816 */ /* 0x000fe400000000ff */
[C---:B-1----:R-:W-:Y:S02]  /*13ef0*/  IADD3 R68, P4, PT, R74.reuse, R3, RZ ;  /* 0x000000034a447210 */ /* 0x042fe40007f9e0ff */
        /* <DEDUP_REMOVED lines=9> */
[----:B--2---:R-:W-:Y:S01]  /*13f90*/  ISETP.LT.AND P4, PT, R76, UR6, !P0 ;  /* 0x000000064c007c0c */ /* 0x004fe2000c781270 */
[----:B------:R-:W2:Y:S01]  /*13fa0*/  LDCU UR6, c[0x0][0x39c] ;  /* 0x00007380ff0677ac */ /* 0x000ea20008000800 */
[----:B------:R-:W-:Y:S01]  /*13fb0*/  PRMT R76, R89, 0x9910, RZ ;  /* 0x00009910594c7816 */ /* 0x000fe200000000ff */
[----:B-1----:R-:W-:Y:S01]  /*13fc0*/  VIADD R72, R0, 0x98 ;  /* 0x0000009800487836 */ /* 0x002fe20000000000 */
[----:B------:R-:W-:Y:S01]  /*13fd0*/  LEA.HI.X.SX32 R71, R74, R2, 0x1, P1 ;  /* 0x000000024a477211 */ /* 0x000fe200008f0eff */
[----:B------:R-:W-:-:S03]  /*13fe0*/  VIADD R73, R0, 0x99 ;  /* 0x0000009900497836 */ /* 0x000fc60000000000 */
[----:B0-----:R-:W-:Y:S01]  /*13ff0*/  ISETP.LT.AND P1, PT, R72, UR4, !P0 ;  /* 0x0000000448007c0c */ /* 0x001fe2000c721270 */
[----:B------:R-:W-:Y:S01]  /*14000*/  IMAD.MOV.U32 R74, RZ, RZ, R76 ;  /* 0x000000ffff4a7224 */ /* 0x000fe200078e004c */
[-C--:B------:R-:W-:Y:S01]  /*14010*/  IADD3 R72, P6, PT, R75, R3.reuse, RZ ;  /* 0x000000034b487210 */ /* 0x080fe20007fde0ff */
[----:B------:R0:W-:Y:S01]  /*14020*/  @P3 STG.E.U8 desc[UR20][R70.64], R89 ;  /* 0x0000005946003986 */ /* 0x0001e2000c101114 */
[----:B---3--:R-:W-:Y:S01]  /*14030*/  ISETP.LT.AND P3, PT, R73, UR7, !P0 ;  /* 0x0000000749007c0c */ /* 0x008fe2000c761270 */
[----:B------:R-:W1:Y:S01]  /*14040*/  LDCU UR4, c[0x0][0x39c] ;  /* 0x00007380ff0477ac */ /* 0x000e620008000800 */
        /* <DEDUP_REMOVED lines=8> */
[----:B--2---:R-:W-:Y:S01]  /*140d0*/  ISETP.LT.AND P5, PT, R69, UR6, !P0 ;  /* 0x0000000645007c0c */ /* 0x004fe2000c7a1270 */
[C---:B0-----:R-:W-:Y:S01]  /*140e0*/  VIADD R71, R0.reuse, 0x9b ;  /* 0x0000009b00477836 */ /* 0x041fe20000000000 */
[CC--:B------:R-:W-:Y:S01]  /*140f0*/  LEA.HI.X.SX32 R69, R75.reuse, R2.reuse, 0x1, P6 ;  /* 0x000000024b457211 */ /* 0x0c0fe200030f0eff */
[----:B------:R-:W-:Y:S01]  /*14100*/  VIADD R75, R75, UR5 ;  /* 0x000000054b4b7c36 */ /* 0x000fe20008000000 */
[----:B------:R-:W-:Y:S01]  /*14110*/  PRMT R74, R91, 0x9910, RZ ;  /* 0x000099105b4a7816 */ /* 0x000fe200000000ff */
[----:B------:R-:W0:Y:S03]  /*14120*/  LDCU UR6, c[0x0][0x39c] ;  /* 0x00007380ff0677ac */ /* 0x000e260008000800 */
[-C--:B------:R-:W-:Y:S01]  /*14130*/  IADD3 R70, P6, PT, R75, R3.reuse, RZ ;  /* 0x000000034b467210 */ /* 0x080fe20007fde0ff */
[----:B------:R2:W-:Y:S01]  /*14140*/  @P2 STG.E.U8 desc[UR20][R68.64], R91 ;  /* 0x0000005b44002986 */ /* 0x0005e2000c101114 */
[----:B----4-:R-:W-:Y:S01]  /*14150*/  IMAD.MOV.U32 R72, RZ, RZ, R74 ;  /* 0x000000ffff487224 */ /* 0x010fe200078e004a */
[----:B-1----:R-:W-:Y:S01]  /*14160*/  ISETP.LT.AND P2, PT, R71, UR4, !P0 ;  /* 0x0000000447007c0c */ /* 0x002fe2000c741270 */
[C---:B------:R-:W-:Y:S01]  /*14170*/  VIADD R74, R75.reuse, UR5 ;  /* 0x000000054b4a7c36 */ /* 0x040fe20008000000 */
[----:B------:R-:W-:Y:S01]  /*14180*/  LEA.HI.X.SX32 R71, R75, R2, 0x1, P6 ;  /* 0x000000024b477211 */ /* 0x000fe200030f0eff */
[----:B------:R-:W-:Y:S01]  /*14190*/  VIADD R73, R0, 0x9c ;  /* 0x0000009c00497836 */ /* 0x000fe20000000000 */
[----:B------:R-:W-:Y:S01]  /*141a0*/  SHF.R.S32.HI R75, RZ, 0x8, R72 ;  /* 0x00000008ff4b7819 */ /* 0x000fe20000011448 */
[----:B------:R-:W1:Y:S01]  /*141b0*/  LDCU UR4, c[0x0][0x39c] ;  /* 0x00007380ff0477ac */ /* 0x000e620008000800 */
        /* <DEDUP_REMOVED lines=9> */
[C---:B--2---:R-:W-:Y:S01]  /*14250*/  IADD3 R68, P1, PT, R74.reuse, R3, RZ ;  /* 0x000000034a447210 */ /* 0x044fe20007f3e0ff */
        /* <DEDUP_REMOVED lines=8> */
[----:B-1----:R-:W-:Y:S01]  /*142e0*/  ISETP.LT.AND P1, PT, R74, UR4, !P0 ;  /* 0x000000044a007c0c */ /* 0x002fe2000c721270 */
        /* <DEDUP_REMOVED lines=235> */
[-C--:B------:R-:W-:Y:S01]  /*151a0*/  IADD3 R70, P4, PT, R75, R3.reuse, RZ ;  /* 0x000000034b467210 */ /* 0x080fe20007f9e0ff */
[----:B--2---:R-:W-:Y:S01]  /*151b0*/  IMAD.MOV.U32 R72, RZ, RZ, R71 ;  /* 0x000000ffff487224 */ /* 0x004fe200078e0047 */
[----:B------:R-:W-:Y:S01]  /*151c0*/  F2FP.SATFINITE.E5M2.F32.PACK_AB_MERGE_C R123, R123, R122, RZ ;  /* 0x0000007a7b7b723e */ /* 0x000fe200048060ff */
[C---:B------:R-:W-:Y:S01]  /*151d0*/  VIADD R74, R75.reuse, UR5 ;  /* 0x000000054b4a7c36 */ /* 0x040fe20008000000 */
[----:B------:R-:W-:Y:S01]  /*151e0*/  LEA.HI.X.SX32 R71, R75, R2, 0x1, P4 ;  /* 0x000000024b477211 */ /* 0x000fe200020f0eff */
[----:B------:R-:W-:Y:S01]  /*151f0*/  VIADD R76, R0, 0xba ;  /* 0x000000ba004c7836 */ /* 0x000fe20000000000 */
[----:B------:R-:W-:Y:S01]  /*15200*/  SHF.R.S32.HI R75, RZ, 0x8, R72 ;  /* 0x00000008ff4b7819 */ /* 0x000fe20000011448 */
[----:B------:R-:W2:Y:S01]  /*15210*/  LDCU UR7, c[0x0][0x39c] ;  /* 0x00007380ff0777ac */ /* 0x000ea20008000800 */
[----:B------:R-:W-:-:S04]  /*15220*/  IADD3 R72, P4, PT, R74, R3, RZ ;  /* 0x000000034a487210 */ /* 0x000fc80007f9e0ff */
[CC--:B------:R-:W-:Y:S01]  /*15230*/  LEA.HI.X.SX32 R73, R74.reuse, R2.reuse, 0x1, P4 ;  /* 0x000000024a497211 */ /* 0x0c0fe200020f0eff */
[----:B------:R-:W-:Y:S01]  /*15240*/  VIADD R74, R74, UR5 ;  /* 0x000000054a4a7c36 */ /* 0x000fe20008000000 */
[----:B------:R4:W-:Y:S01]  /*15250*/  @P2 STG.E.U8 desc[UR20][R70.64], R75 ;  /* 0x0000004b46002986 */ /* 0x0009e2000c101114 */
[----:B---3--:R-:W-:Y:S01]  /*15260*/  ISETP.LT.AND P2, PT, R76, UR4, !P0 ;  /* 0x000000044c007c0c */ /* 0x008fe2000c741270 */
[----:B------:R-:W3:Y:S01]  /*15270*/  LDCU UR4, c[0x0][0x39c] ;  /* 0x00007380ff0477ac */ /* 0x000ee20008000800 */
        /* <DEDUP_REMOVED lines=14> */
[----:B-1----:R-:W-:Y:S01]  /*15360*/  VIADD R72, R0, 0xbc ;  /* 0x000000bc00487836 */ /* 0x002fe20000000000 */
[----:B------:R-:W-:Y:S01]  /*15370*/  LEA.HI.X.SX32 R71, R74, R2, 0x1, P1 ;  /* 0x000000024a477211 */ /* 0x000fe200008f0eff */
[----:B------:R-:W-:-:S03]  /*15380*/  VIADD R73, R0, 0xbd ;  /* 0x000000bd00497836 */ /* 0x000fc60000000000 */
[----:B---3--:R-:W-:Y:S01]  /*15390*/  ISETP.LT.AND P1, PT, R72, UR4, !P0 ;  /* 0x0000000448007c0c */ /* 0x008fe2000c721270 */
[----:B------:R-:W-:Y:S01]  /*153a0*/  IMAD.MOV.U32 R74, RZ, RZ, R76 ;  /* 0x000000ffff4a7224 */ /* 0x000fe200078e004c */
[-C--:B------:R-:W-:Y:S01]  /*153b0*/  IADD3 R72, P6, PT, R75, R3.reuse, RZ ;  /* 0x000000034b487210 */ /* 0x080fe20007fde0ff */
[----:B------:R1:W-:Y:S01]  /*153c0*/  @P3 STG.E.U8 desc[UR20][R70.64], R125 ;  /* 0x0000007d46003986 */ /* 0x0003e2000c101114 */
[----:B--2---:R-:W-:Y:S01]  /*153d0*/  ISETP.LT.AND P3, PT, R73, UR7, !P0 ;  /* 0x0000000749007c0c */ /* 0x004fe2000c761270 */
        /* <DEDUP_REMOVED lines=66> */
[----:B------:R-:W-:Y:S01]  /*15800*/  PRMT R5, R77, 0x9910, RZ ;  /* 0x000099104d057816 */ /* 0x000fe200000000ff */
[----:B------:R4:W-:Y:S01]  /*15810*/  @P4 STG.E.U8 desc[UR20][R68.64], R77 ;  /* 0x0000004d44004986 */ /* 0x0009e2000c101114 */
[----:B0-----:R-:W-:Y:S01]  /*15820*/  ISETP.LT.AND P3, PT, R78, UR6, !P0 ;  /* 0x000000064e007c0c */ /* 0x001fe2000c761270 */
[----:B------:R-:W0:Y:S01]  /*15830*/  LDCU UR6, c[0x0][0x39c] ;  /* 0x00007380ff0677ac */ /* 0x000e220008000800 */
[C---:B------:R-:W-:Y:S01]  /*15840*/  IADD3 R4, P4, PT, R74.reuse, R3, RZ ;  /* 0x000000034a047210 */ /* 0x040fe20007f9e0ff */
[C---:B--2---:R-:W-:Y:S02]  /*15850*/  VIADD R72, R74.reuse, UR5 ;  /* 0x000000054a487c36 */ /* 0x044fe40008000000 */
[----:B------:R-:W-:Y:S01]  /*15860*/  IMAD.MOV.U32 R73, RZ, RZ, R5 ;  /* 0x000000ffff497224 */ /* 0x000fe200078e0005 */
[----:B------:R-:W-:-:S02]  /*15870*/  LEA.HI.X.SX32 R5, R74, R2, 0x1, P4 ;  /* 0x000000024a057211 */ /* 0x000fc400020f0eff */
[-C--:B------:R-:W-:Y:S02]  /*15880*/  IADD3 R70, P4, PT, R72, R3.reuse, RZ ;  /* 0x0000000348467210 */ /* 0x080fe40007f9e0ff */
[----:B------:R-:W-:Y:S01]  /*15890*/  F2FP.SATFINITE.E5M2.F32.PACK_AB_MERGE_C R75, R7, R6, RZ ;  /* 0x00000006074b723e */ /* 0x000fe200048060ff */
[----:B------:R-:W-:Y:S01]  /*158a0*/  VIADD R6, R0, 0xc6 ;  /* 0x000000c600067836 */ /* 0x000fe20000000000 */
[----:B------:R-:W-:Y:S02]  /*158b0*/  SHF.R.S32.HI R73, RZ, 0x8, R73 ;  /* 0x00000008ff497819 */ /* 0x000fe40000011449 */
[CC--:B------:R-:W-:Y:S01]  /*158c0*/  LEA.HI.X.SX32 R71, R72.reuse, R2.reuse, 0x1, P4 ;  /* 0x0000000248477211 */ /* 0x0c0fe200020f0eff */
[----:B------:R-:W-:Y:S01]  /*158d0*/  VIADD R72, R72, UR5 ;  /* 0x0000000548487c36 */ /* 0x000fe20008000000 */
[----:B-1----:R-:W-:Y:S01]  /*158e0*/  ISETP.LT.AND P4, PT, R6, UR4, !P0 ;  /* 0x0000000406007c0c */ /* 0x002fe2000c781270 */
[C---:B------:R-:W-:Y:S01]  /*158f0*/  VIADD R7, R0.reuse, 0xc7 ;  /* 0x000000c700077836 */ /* 0x040fe20000000000 */
[----:B------:R1:W-:Y:S01]  /*15900*/  @P6 STG.E.U8 desc[UR20][R4.64], R73 ;  /* 0x0000004904006986 */ /* 0x0003e2000c101114 */
[----:B----4-:R-:W-:Y:S01]  /*15910*/  PRMT R69, R75, 0x9910, RZ ;  /* 0x000099104b457816 */ /* 0x010fe200000000ff */
[----:B------:R-:W-:Y:S01]  /*15920*/  VIADD R68, R0, 0xc8 ;  /* 0x000000c800447836 */ /* 0x000fe20000000000 */
[C---:B------:R-:W-:Y:S01]  /*15930*/  IADD3 R6, P6, PT, R72.reuse, R3, RZ ;  /* 0x0000000348067210 */ /* 0x040fe20007fde0ff */
[----:B------:R2:W-:Y:S01]  /*15940*/  @P1 STG.E.U8 desc[UR20][R70.64], R75 ;  /* 0x0000004b46001986 */ /* 0x0005e2000c101114 */
[----:B0-----:R-:W-:Y:S01]  /*15950*/  ISETP.LT.AND P1, PT, R7, UR6, !P0 ;  /* 0x0000000607007c0c */ /* 0x001fe2000c721270 */
[----:B------:R-:W0:Y:S01]  /*15960*/  LDCU UR4, c[0x0][0x39c] ;  /* 0x00007380ff0477ac */ /* 0x000e220008000800 */
[C---:B------:R-:W-:Y:S01]  /*15970*/  LEA.HI.X.SX32 R7, R72.reuse, R2, 0x1, P6 ;  /* 0x0000000248077211 */ /* 0x040fe200030f0eff */
[----:B------:R-:W-:Y:S01]  /*15980*/  VIADD R72, R72, UR5 ;  /* 0x0000000548487c36 */ /* 0x000fe20008000000 */
[----:B------:R-:W-:Y:S01]  /*15990*/  SHF.R.S32.HI R69, RZ, 0x8, R69 ;  /* 0x00000008ff457819 */ /* 0x000fe20000011445 */
[----:B------:R-:W4:Y:S01]  /*159a0*/  LDCU UR6, c[0x0][0x39c] ;  /* 0x00007380ff0677ac */ /* 0x000f220008000800 */
[----:B---3--:R-:W-:Y:S01]  /*159b0*/  ISETP.LT.AND P6, PT, R68, UR7, !P0 ;  /* 0x0000000744007c0c */ /* 0x008fe2000c7c1270 */
[----:B------:R-:W-:-:S02]  /*159c0*/  VIADD R68, R72, UR5 ;  /* 0x0000000548447c36 */ /* 0x000fc40008000000 */
[----:B------:R3:W-:Y:S01]  /*159d0*/  @P3 STG.E.U8 desc[UR20][R6.64], R69 ;  /* 0x0000004506003986 */ /* 0x0007e2000c101114 */
[CC--:B-1----:R-:W-:Y:S01]  /*159e0*/  IADD3 R4, P3, PT, R72.reuse, R3.reuse, RZ ;  /* 0x0000000348047210 */ /* 0x0c2fe20007f7e0ff */
[----:B------:R-:W1:Y:S01]  /*159f0*/  LDCU UR7, c[0x0][0x39c] ;  /* 0x00007380ff0777ac */ /* 0x000e620008000800 */
[----:B--2---:R-:W-:Y:S02]  /*15a00*/  F2FP.SATFINITE.E5M2.F32.PACK_AB_MERGE_C R71, R9, R8, RZ ;  /* 0x000000080947723e */ /* 0x004fe400048060ff */
[----:B------:R-:W-:Y:S02]  /*15a10*/  LEA.HI.X.SX32 R5, R72, R2, 0x1, P3 ;  /* 0x0000000248057211 */ /* 0x000fe400018f0eff */
[----:B------:R-:W-:Y:S02]  /*15a20*/  PRMT R70, R71, 0x9910, RZ ;  /* 0x0000991047467816 */ /* 0x000fe400000000ff */
[----:B------:R-:W-:Y:S02]  /*15a30*/  IADD3 R8, P3, PT, R68, R3, RZ ;  /* 0x0000000344087210 */ /* 0x000fe40007f7e0ff */
[----:B---3--:R-:W-:-:S02]  /*15a40*/  SHF.R.S32.HI R69, RZ, 0x8, R70 ;  /* 0x00000008ff457819 */ /* 0x008fc40000011446 */
[C---:B------:R-:W-:Y:S01]  /*15a50*/  LEA.HI.X.SX32 R9, R68.reuse, R2, 0x1, P3 ;  /* 0x0000000244097211 */ /* 0x040fe200018f0eff */
[----:B------:R-:W-:Y:S01]  /*15a60*/  VIADD R68, R68, UR5 ;  /* 0x0000000544447c36 */ /* 0x000fe20008000000 */
[----:B------:R2:W-:Y:S01]  /*15a70*/  @P2 STG.E.U8 desc[UR20][R4.64], R71 ;  /* 0x0000004704002986 */ /* 0x0005e2000c101114 */
[C---:B------:R-:W-:Y:S02]  /*15a80*/  VIADD R72, R0.reuse, 0xc9 ;  /* 0x000000c900487836 */ /* 0x040fe40000000000 */
[----:B------:R-:W-:Y:S01]  /*15a90*/  VIADD R7, R0, 0xca ;  /* 0x000000ca00077836 */ /* 0x000fe20000000000 */
[----:B------:R3:W-:Y:S01]  /*15aa0*/  @P5 STG.E.U8 desc[UR20][R8.64], R69 ;  /* 0x0000004508005986 */ /* 0x0007e2000c101114 */
[----:B------:R-:W-:Y:S02]  /*15ab0*/  IADD3 R6, P5, PT, R68, R3, RZ ;  /* 0x0000000344067210 */ /* 0x000fe40007fbe0ff */
[----:B0-----:R-:W-:Y:S01]  /*15ac0*/  ISETP.LT.AND P2, PT, R72, UR4, !P0 ;  /* 0x0000000448007c0c */ /* 0x001fe2000c741270 */
[----:B------:R-:W0:Y:S01]  /*15ad0*/  LDCU UR4, c[0x0][0x39c] ;  /* 0x00007380ff0477ac */ /* 0x000e220008000800 */
[----:B----4-:R-:W-:-:S02]  /*15ae0*/  ISETP.LT.AND P3, PT, R7, UR6, !P0 ;  /* 0x0000000607007c0c */ /* 0x010fc4000c761270 */
[----:B------:R-:W-:Y:S01]  /*15af0*/  F2FP.SATFINITE.E5M2.F32.PACK_AB_MERGE_C R73, R11, R10, RZ ;  /* 0x0000000a0b49723e */ /* 0x000fe200048060ff */
[----:B------:R-:W4:Y:S01]  /*15b00*/  LDCU UR6, c[0x0][0x39c] ;  /* 0x00007380ff0677ac */ /* 0x000f220008000800 */
[C---:B------:R-:W-:Y:S01]  /*15b10*/  LEA.HI.X.SX32 R7, R68.reuse, R2, 0x1, P5 ;  /* 0x0000000244077211 */ /* 0x040fe200028f0eff */
[----:B------:R-:W-:Y:S01]  /*15b20*/  VIADD R68, R68, UR5 ;  /* 0x0000000544447c36 */ /* 0x000fe20008000000 */
[----:B------:R-:W-:-:S03]  /*15b30*/  PRMT R11, R73, 0x9910, RZ ;  /* 0x00009910490b7816 */ /* 0x000fc600000000ff */
[----:B------:R5:W-:Y:S01]  /*15b40*/  @P4 STG.E.U8 desc[UR20][R6.64], R73 ;  /* 0x0000004906004986 */ /* 0x000be2000c101114 */
[CC--:B--2---:R-:W-:Y:S01]  /*15b50*/  IADD3 R4, P4, PT, R68.reuse, R3.reuse, RZ ;  /* 0x0000000344047210 */ /* 0x0c4fe20007f9e0ff */
[C---:B------:R-:W-:Y:S01]  /*15b60*/  VIADD R10, R68.reuse, UR5 ;  /* 0x00000005440a7c36 */ /* 0x040fe20008000000 */
[----:B------:R-:W-:Y:S02]  /*15b70*/  SHF.R.S32.HI R11, RZ, 0x8, R11 ;  /* 0x00000008ff0b7819 */ /* 0x000fe4000001140b */
[----:B------:R-:W-:Y:S02]  /*15b80*/  LEA.HI.X.SX32 R5, R68, R2, 0x1, P4 ;  /* 0x0000000244057211 */ /* 0x000fe400020f0eff */
[----:B---3--:R-:W-:Y:S02]  /*15b90*/  IADD3 R8, P4, PT, R10, R3, RZ ;  /* 0x000000030a087210 */ /* 0x008fe40007f9e0ff */
[----:B------:R-:W-:Y:S01]  /*15ba0*/  F2FP.SATFINITE.E5M2.F32.PACK_AB_MERGE_C R69, R13, R12, RZ ;  /* 0x0000000c0d45723e */ /* 0x000fe200048060ff */
[----:B------:R-:W-:Y:S01]  /*15bb0*/  VIADD R12, R0, 0xcc ;  /* 0x000000cc000c7836 */ /* 0x000fe20000000000 */
[C---:B------:R-:W-:Y:S01]  /*15bc0*/  LEA.HI.X.SX32 R9, R10.reuse, R2, 0x1, P4 ;  /* 0x000000020a097211 */ /* 0x040fe200020f0eff */
[----:B------:R-:W-:Y:S01]  /*15bd0*/  VIADD R10, R10, UR5 ;  /* 0x000000050a0a7c36 */ /* 0x000fe20008000000 */
[----:B------:R2:W-:Y:S01]  /*15be0*/  @P1 STG.E.U8 desc[UR20][R4.64], R11 ;  /* 0x0000000b04001986 */ /* 0x0005e2000c101114 */
[----:B------:R-:W-:Y:S01]  /*15bf0*/  VIADD R70, R0, 0xcb ;  /* 0x000000cb00467836 */ /* 0x000fe20000000000 */
[----:B0-----:R-:W-:Y:S01]  /*15c00*/  ISETP.LT.AND P1, PT, R12, UR4, !P0 ;  /* 0x000000040c007c0c */ /* 0x001fe2000c721270 */
[----:B------:R-:W0:Y:S01]  /*15c10*/  LDCU UR4, c[0x0][0x39c] ;  /* 0x00007380ff0477ac */ /* 0x000e220008000800 */
[----:B------:R-:W-:-:S02]  /*15c20*/  PRMT R13, R69, 0x9910, RZ ;  /* 0x00009910450d7816 */ /* 0x000fc400000000ff */
[----:B-----5:R-:W-:Y:S02]  /*15c30*/  IADD3 R6, P4, PT, R10, R3, RZ ;  /* 0x000000030a067210 */ /* 0x020fe40007f9e0ff */
[----:B-1----:R-:W-:Y:S01]  /*15c40*/  ISETP.LT.AND P5, PT, R70, UR7, !P0 ;  /* 0x0000000746007c0c */ /* 0x002fe2000c7a1270 */
[----:B------:R-:W1:Y:S01]  /*15c50*/  LDCU UR7, c[0x0][0x39c] ;  /* 0x00007380ff0777ac */ /* 0x000e620008000800 */
[C---:B------:R-:W-:Y:S01]  /*15c60*/  LEA.HI.X.SX32 R7, R10.reuse, R2, 0x1, P4 ;  /* 0x000000020a077211 */ /* 0x040fe200020f0eff */
[----:B------:R-:W-:Y:S01]  /*15c70*/  VIADD R10, R10, UR5 ;  /* 0x000000050a0a7c36 */ /* 0x000fe20008000000 */
[----:B------:R-:W-:Y:S01]  /*15c80*/  SHF.R.S32.HI R13, RZ, 0x8, R13 ;  /* 0x00000008ff0d7819 */ /* 0x000fe2000001140d */
[----:B------:R-:W-:Y:S01]  /*15c90*/  VIADD R12, R0, 0xcd ;  /* 0x000000cd000c7836 */ /* 0x000fe20000000000 */
[----:B------:R3:W-:Y:S01]  /*15ca0*/  @P6 STG.E.U8 desc[UR20][R8.64], R69 ;  /* 0x0000004508006986 */ /* 0x0007e2000c101114 */
[----:B------:R-:W-:-:S03]  /*15cb0*/  F2FP.SATFINITE.E5M2.F32.PACK_AB_MERGE_C R15, R15, R14, RZ ;  /* 0x0000000e0f0f723e */ /* 0x000fc600048060ff */
[----:B------:R5:W-:Y:S01]  /*15cc0*/  @P2 STG.E.U8 desc[UR20][R6.64], R13 ;  /* 0x0000000d06002986 */ /* 0x000be2000c101114 */
[C---:B--2---:R-:W-:Y:S01]  /*15cd0*/  IADD3 R4, P2, PT, R10.reuse, R3, RZ ;  /* 0x000000030a047210 */ /* 0x044fe20007f5e0ff */
[----:B------:R-:W-:Y:S01]  /*15ce0*/  VIADD R11, R10, UR5 ;  /* 0x000000050a0b7c36 */ /* 0x000fe20008000000 */
[----:B----4-:R-:W-:Y:S01]  /*15cf0*/  ISETP.LT.AND P4, PT, R12, UR6, !P0 ;  /* 0x000000060c007c0c */ /* 0x010fe2000c781270 */
[----:B------:R-:W2:Y:S01]  /*15d00*/  LDCU UR6, c[0x0][0x39c] ;  /* 0x00007380ff0677ac */ /* 0x000ea20008000800 */
[----:B------:R-:W-:Y:S01]  /*15d10*/  PRMT R12, R15, 0x9910, RZ ;  /* 0x000099100f0c7816 */ /* 0x000fe200000000ff */
[----:B---3--:R-:W-:Y:S01]  /*15d20*/  VIADD R8, R0, 0xce ;  /* 0x000000ce00087836 */ /* 0x008fe20000000000 */
[----:B------:R-:W-:Y:S01]  /*15d30*/  LEA.HI.X.SX32 R5, R10, R2, 0x1, P2 ;  /* 0x000000020a057211 */ /* 0x000fe200010f0eff */
[----:B------:R-:W-:-:S03]  /*15d40*/  VIADD R9, R0, 0xcf ;  /* 0x000000cf00097836 */ /* 0x000fc60000000000 */
[----:B0-----:R-:W-:Y:S01]  /*15d50*/  ISETP.LT.AND P2, PT, R8, UR4, !P0 ;  /* 0x0000000408007c0c */ /* 0x001fe2000c741270 */
[----:B------:R-:W-:Y:S01]  /*15d60*/  IMAD.MOV.U32 R10, RZ, RZ, R12 ;  /* 0x000000ffff0a7224 */ /* 0x000fe200078e000c */
[-C--:B------:R-:W-:Y:S01]  /*15d70*/  IADD3 R8, P6, PT, R11, R3.reuse, RZ ;  /* 0x000000030b087210 */ /* 0x080fe20007fde0ff */
[----:B------:R0:W-:Y:S01]  /*15d80*/  @P3 STG.E.U8 desc[UR20][R4.64], R15 ;  /* 0x0000000f04003986 */ /* 0x0001e2000c101114 */
[----:B-1----:R-:W-:Y:S01]  /*15d90*/  ISETP.LT.AND P3, PT, R9, UR7, !P0 ;  /* 0x0000000709007c0c */ /* 0x002fe2000c761270 */
        /* <DEDUP_REMOVED lines=341> */
[----:B------:R-:W-:Y:S02]  /*172f0*/  F2FP.SATFINITE.E5M2.F32.PACK_AB_MERGE_C R55, R55, R54, RZ ;  /* 0x000000363737723e */ /* 0x000fe400048060ff */
[----:B------:R-:W-:Y:S01]  /*17300*/  F2FP.SATFINITE.E5M2.F32.PACK_AB_MERGE_C R57, R57, R56, RZ ;  /* 0x000000383939723e */ /* 0x000fe200048060ff */
[----:B------:R-:W-:Y:S01]  /*17310*/  VIADD R12, R0, 0xf7 ;  /* 0x000000f7000c7836 */ /* 0x000fe20000000000 */
[C---:B------:R-:W-:Y:S01]  /*17320*/  LEA.HI.X.SX32 R9, R10.reuse, R2, 0x1, P6 ;  /* 0x000000020a097211 */ /* 0x040fe200030f0eff */
[----:B------:R-:W-:Y:S01]  /*17330*/  VIADD R10, R10, UR5 ;  /* 0x000000050a0a7c36 */ /* 0x000fe20008000000 */
[----:B------:R-:W-:Y:S01]  /*17340*/  F2FP.SATFINITE.E5M2.F32.PACK_AB_MERGE_C R59, R59, R58, RZ ;  /* 0x0000003a3b3b723e */ /* 0x000fe200048060ff */
[----:B------:R-:W3:Y:S02]  /*17350*/  LDCU UR7, c[0x0][0x39c] ;  /* 0x00007380ff0777ac */ /* 0x000ee40008000800 */
[----:B------:R5:W-:Y:S01]  /*17360*/  @P2 STG.E.U8 desc[UR20][R8.64], R55 ;  /* 0x0000003708002986 */ /* 0x000be2000c101114 */
[C---:B-1----:R-:W-:Y:S01]  /*17370*/  IADD3 R6, P2, PT, R10.reuse, R3, RZ ;  /* 0x000000030a067210 */ /* 0x042fe20007f5e0ff */
[----:B----4-:R-:W-:Y:S01]  /*17380*/  VIADD R11, R10, UR5 ;  /* 0x000000050a0b7c36 */ /* 0x010fe20008000000 */
[----:B------:R-:W-:-:S02]  /*17390*/  PRMT R13, R55, 0x9910, RZ ;  /* 0x00009910370d7816 */ /* 0x000fc400000000ff */
[-C--:B------:R-:W-:Y:S02]  /*173a0*/  LEA.HI.X.SX32 R7, R10, R2.reuse, 0x1, P2 ;  /* 0x000000020a077211 */ /* 0x080fe400010f0eff */
[C---:B------:R-:W-:Y:S01]  /*173b0*/  IADD3 R4, P2, PT, R11.reuse, R3, RZ ;  /* 0x000000030b047210 */ /* 0x040fe20007f5e0ff */
[----:B------:R-:W-:Y:S01]  /*173c0*/  VIADD R10, R0, 0xf8 ;  /* 0x000000f8000a7836 */ /* 0x000fe20000000000 */
[----:B------:R-:W-:Y:S02]  /*173d0*/  SHF.R.S32.HI R13, RZ, 0x8, R13 ;  /* 0x00000008ff0d7819 */ /* 0x000fe4000001140d */
[C---:B------:R-:W-:Y:S01]  /*173e0*/  LEA.HI.X.SX32 R5, R11.reuse, R2, 0x1, P2 ;  /* 0x000000020b057211 */ /* 0x040fe200010f0eff */
[----:B------:R-:W-:Y:S01]  /*173f0*/  VIADD R11, R11, UR5 ;  /* 0x000000050b0b7c36 */ /* 0x000fe20008000000 */
[----:B--2---:R-:W-:Y:S01]  /*17400*/  ISETP.LT.AND P2, PT, R10, UR4, !P0 ;  /* 0x000000040a007c0c */ /* 0x004fe2000c741270 */
[----:B------:R-:W1:Y:S01]  /*17410*/  LDCU UR4, c[0x0][0x39c] ;  /* 0x00007380ff0477ac */ /* 0x000e620008000800 */
[----:B------:R2:W-:Y:S01]  /*17420*/  @P3 STG.E.U8 desc[UR20][R6.64], R13 ;  /* 0x0000000d06003986 */ /* 0x0005e2000c101114 */
[----:B------:R-:W-:-:S02]  /*17430*/  PRMT R10, R57, 0x9910, RZ ;  /* 0x00009910390a7816 */ /* 0x000fc400000000ff */
[C---:B-----5:R-:W-:Y:S02]  /*17440*/  IADD3 R8, P3, PT, R11.reuse, R3, RZ ;  /* 0x000000030b087210 */ /* 0x060fe40007f7e0ff */
[----:B0-----:R-:W-:Y:S01]  /*17450*/  ISETP.LT.AND P6, PT, R12, UR6, !P0 ;  /* 0x000000060c007c0c */ /* 0x001fe2000c7c1270 */
[----:B------:R-:W0:Y:S01]  /*17460*/  LDCU UR6, c[0x0][0x39c] ;  /* 0x00007380ff0677ac */ /* 0x000e220008000800 */
[C---:B------:R-:W-:Y:S01]  /*17470*/  LEA.HI.X.SX32 R9, R11.reuse, R2, 0x1, P3 ;  /* 0x000000020b097211 */ /* 0x040fe200018f0eff */
[----:B------:R-:W-:Y:S01]  /*17480*/  VIADD R11, R11, UR5 ;  /* 0x000000050b0b7c36 */ /* 0x000fe20008000000 */
[----:B--2---:R-:W-:Y:S01]  /*17490*/  SHF.R.S32.HI R7, RZ, 0x8, R10 ;  /* 0x00000008ff077819 */ /* 0x004fe2000001140a */
[----:B------:R2:W-:Y:S01]  /*174a0*/  @P5 STG.E.U8 desc[UR20][R4.64], R57 ;  /* 0x0000003904005986 */ /* 0x0005e2000c101114 */
[----:B------:R-:W-:-:S03]  /*174b0*/  VIADD R6, R0, 0xfb ;  /* 0x000000fb00067836 */ /* 0x000fc60000000000 */
[----:B------:R4:W-:Y:S01]  /*174c0*/  @P1 STG.E.U8 desc[UR20][R8.64], R7 ;  /* 0x0000000708001986 */ /* 0x0009e2000c101114 */
[----:B--2---:R-:W-:-:S04]  /*174d0*/  IADD3 R4, P1, PT, R11, R3, RZ ;  /* 0x000000030b047210 */ /* 0x004fc80007f3e0ff */
[CC--:B------:R-:W-:Y:S01]  /*174e0*/  LEA.HI.X.SX32 R5, R11.reuse, R2.reuse, 0x1, P1 ;  /* 0x000000020b057211 */ /* 0x0c0fe200008f0eff */
[----:B------:R-:W-:Y:S01]  /*174f0*/  VIADD R11, R11, UR5 ;  /* 0x000000050b0b7c36 */ /* 0x000fe20008000000 */
[----:B-1----:R-:W-:Y:S01]  /*17500*/  ISETP.LT.AND P1, PT, R6, UR4, !P0 ;  /* 0x0000000406007c0c */ /* 0x002fe2000c721270 */
[----:B------:R-:W1:Y:S01]  /*17510*/  LDCU UR4, c[0x0][0x39c] ;  /* 0x00007380ff0477ac */ /* 0x000e620008000800 */
[----:B------:R-:W-:Y:S01]  /*17520*/  VIADD R14, R0, 0xf9 ;  /* 0x000000f9000e7836 */ /* 0x000fe20000000000 */
[----:B------:R2:W-:Y:S01]  /*17530*/  @P4 STG.E.U8 desc[UR20][R4.64], R59 ;  /* 0x0000003b04004986 */ /* 0x0005e2000c101114 */
[C---:B------:R-:W-:Y:S01]  /*17540*/  IADD3 R6, P4, PT, R11.reuse, R3, RZ ;  /* 0x000000030b067210 */ /* 0x040fe20007f9e0ff */
[----:B------:R-:W-:Y:S01]  /*17550*/  VIADD R10, R11, UR5 ;  /* 0x000000050b0a7c36 */ /* 0x000fe20008000000 */
[----:B------:R-:W-:Y:S02]  /*17560*/  PRMT R13, R59, 0x9910, RZ ;  /* 0x000099103b0d7816 */ /* 0x000fe400000000ff */
[----:B0-----:R-:W-:Y:S01]  /*17570*/  ISETP.LT.AND P5, PT, R14, UR6, !P0 ;  /* 0x000000060e007c0c */ /* 0x001fe2000c7a1270 */
[----:B------:R-:W0:Y:S01]  /*17580*/  LDCU UR6, c[0x0][0x39c] ;  /* 0x00007380ff0677ac */ /* 0x000e220008000800 */
[----:B----4-:R-:W-:-:S02]  /*17590*/  LEA.HI.X.SX32 R7, R11, R2, 0x1, P4 ;  /* 0x000000020b077211 */ /* 0x010fc400020f0eff */
[-C--:B------:R-:W-:Y:S02]  /*175a0*/  IADD3 R8, P4, PT, R10, R3.reuse, RZ ;  /* 0x000000030a087210 */ /* 0x080fe40007f9e0ff */
[----:B------:R-:W-:Y:S01]  /*175b0*/  SHF.R.S32.HI R13, RZ, 0x8, R13 ;  /* 0x00000008ff0d7819 */ /* 0x000fe2000001140d */
[----:B------:R-:W-:Y:S01]  /*175c0*/  VIADD R11, R0, 0xfd ;  /* 0x000000fd000b7836 */ /* 0x000fe20000000000 */
[----:B------:R-:W-:Y:S02]  /*175d0*/  F2FP.SATFINITE.E5M2.F32.PACK_AB_MERGE_C R61, R61, R60, RZ ;  /* 0x0000003c3d3d723e */ /* 0x000fe400048060ff */
[CC--:B------:R-:W-:Y:S01]  /*175e0*/  LEA.HI.X.SX32 R9, R10.reuse, R2.reuse, 0x1, P4 ;  /* 0x000000020a097211 */ /* 0x0c0fe200020f0eff */
[----:B------:R-:W-:Y:S02]  /*175f0*/  VIADD R10, R10, UR5 ;  /* 0x000000050a0a7c36 */ /* 0x000fe40008000000 */
[----:B------:R-:W-:Y:S01]  /*17600*/  VIADD R12, R0, 0xfa ;  /* 0x000000fa000c7836 */ /* 0x000fe20000000000 */
[----:B------:R4:W-:Y:S01]  /*17610*/  @P6 STG.E.U8 desc[UR20][R6.64], R13 ;  /* 0x0000000d06006986 */ /* 0x0009e2000c101114 */
[----:B-1----:R-:W-:Y:S01]  /*17620*/  ISETP.LT.AND P4, PT, R11, UR4, !P0 ;  /* 0x000000040b007c0c */ /* 0x002fe2000c781270 */
[C---:B------:R-:W-:Y:S01]  /*17630*/  VIADD R11, R10.reuse, UR5 ;  /* 0x000000050a0b7c36 */ /* 0x040fe20008000000 */
[----:B------:R-:W-:Y:S01]  /*17640*/  PRMT R17, R61, 0x9910, RZ ;  /* 0x000099103d117816 */ /* 0x000fe200000000ff */
[----:B------:R1:W-:Y:S01]  /*17650*/  @P2 STG.E.U8 desc[UR20][R8.64], R61 ;  /* 0x0000003d08002986 */ /* 0x0003e2000c101114 */
[----:B--2---:R-:W-:Y:S01]  /*17660*/  IADD3 R4, P2, PT, R10, R3, RZ ;  /* 0x000000030a047210 */ /* 0x004fe20007f5e0ff */
[----:B------:R-:W2:Y:S01]  /*17670*/  LDCU UR4, c[0x0][0x39c] ;  /* 0x00007380ff0477ac */ /* 0x000ea20008000800 */
[----:B---3--:R-:W-:Y:S01]  /*17680*/  ISETP.LT.AND P3, PT, R12, UR7, !P0 ;  /* 0x000000070c007c0c */ /* 0x008fe2000c761270 */
[----:B------:R-:W-:Y:S01]  /*17690*/  VIADD R12, R0, 0xfc ;  /* 0x000000fc000c7836 */ /* 0x000fe20000000000 */
[----:B------:R-:W-:Y:S01]  /*176a0*/  LEA.HI.X.SX32 R5, R10, R2, 0x1, P2 ;  /* 0x000000020a057211 */ /* 0x000fe200010f0eff */
[----:B------:R-:W-:Y:S01]  /*176b0*/  VIADD R10, R11, UR5 ;  /* 0x000000050b0a7c36 */ /* 0x000fe20008000000 */
[----:B------:R-:W-:-:S02]  /*176c0*/  SHF.R.S32.HI R17, RZ, 0x8, R17 ;  /* 0x00000008ff117819 */ /* 0x000fc40000011411 */
[----:B0-----:R-:W-:Y:S01]  /*176d0*/  ISETP.LT.AND P6, PT, R12, UR6, !P0 ;  /* 0x000000060c007c0c */ /* 0x001fe2000c7c1270 */
[----:B------:R-:W0:Y:S01]  /*176e0*/  LDCU UR6, c[0x0][0x39c] ;  /* 0x00007380ff0677ac */ /* 0x000e220008000800 */
[C---:B----4-:R-:W-:Y:S01]  /*176f0*/  VIADD R13, R10.reuse, UR5 ;  /* 0x000000050a0d7c36 */ /* 0x050fe20008000000 */
[----:B------:R3:W-:Y:S01]  /*17700*/  @P5 STG.E.U8 desc[UR20][R4.64], R17 ;  /* 0x0000001104005986 */ /* 0x0007e2000c101114 */
[-C--:B------:R-:W-:Y:S02]  /*17710*/  IADD3 R6, P2, PT, R11, R3.reuse, RZ ;  /* 0x000000030b067210 */ /* 0x080fe40007f5e0ff */
[----:B------:R-:W-:Y:S01]  /*17720*/  VIADD R14, R13, UR5 ;  /* 0x000000050d0e7c36 */ /* 0x000fe20008000000 */
[----:B-1----:R-:W-:-:S03]  /*17730*/  IADD3 R8, P5, PT, R10, R3, RZ ;  /* 0x000000030a087210 */ /* 0x002fc60007fbe0ff */
[----:B------:R-:W-:Y:S01]  /*17740*/  VIADD R16, R14, UR5 ;  /* 0x000000050e107c36 */ /* 0x000fe20008000000 */
[-C--:B------:R-:W-:Y:S01]  /*17750*/  LEA.HI.X.SX32 R7, R11, R2.reuse, 0x1, P2 ;  /* 0x000000020b077211 */ /* 0x080fe200010f0eff */
[----:B------:R-:W-:Y:S01]  /*17760*/  VIADD R18, R0, 0xfe ;  /* 0x000000fe00127836 */ /* 0x000fe20000000000 */
[----:B------:R-:W-:Y:S01]  /*17770*/  LEA.HI.X.SX32 R9, R10, R2, 0x1, P5 ;  /* 0x000000020a097211 */ /* 0x000fe200028f0eff */
[----:B------:R-:W-:Y:S01]  /*17780*/  VIADD R15, R16, UR5 ;  /* 0x00000005100f7c36 */ /* 0x000fe20008000000 */
[-C--:B------:R-:W-:Y:S01]  /*17790*/  IADD3 R10, P2, PT, R13, R3.reuse, RZ ;  /* 0x000000030d0a7210 */ /* 0x080fe20007f5e0ff */
[----:B------:R-:W-:Y:S01]  /*177a0*/  VIADD R0, R0, 0xff ;  /* 0x000000ff00007836 */ /* 0x000fe20000000000 */
[----:B------:R-:W-:Y:S02]  /*177b0*/  IADD3 R12, P5, PT, R14, R3, RZ ;  /* 0x000000030e0c7210 */ /* 0x000fe40007fbe0ff */
[----:B------:R-:W-:Y:S02]  /*177c0*/  F2FP.SATFINITE.E5M2.F32.PACK_AB_MERGE_C R63, R63, R62, RZ ;  /* 0x0000003e3f3f723e */ /* 0x000fe400048060ff */
[----:B------:R-:W-:-:S02]  /*177d0*/  LEA.HI.X.SX32 R11, R13, R2, 0x1, P2 ;  /* 0x000000020d0b7211 */ /* 0x000fc400010f0eff */
[-C--:B------:R-:W-:Y:S02]  /*177e0*/  LEA.HI.X.SX32 R13, R14, R2.reuse, 0x1, P5 ;  /* 0x000000020e0d7211 */ /* 0x080fe400028f0eff */
[----:B--2---:R-:W-:Y:S02]  /*177f0*/  ISETP.LT.AND P2, PT, R18, UR4, !P0 ;  /* 0x0000000412007c0c */ /* 0x004fe4000c741270 */
[----:B------:R-:W-:Y:S02]  /*17800*/  IADD3 R14, P5, PT, R15, R3, RZ ;  /* 0x000000030f0e7210 */ /* 0x000fe40007fbe0ff */
[----:B0-----:R-:W-:Y:S02]  /*17810*/  ISETP.LT.AND P0, PT, R0, UR6, !P0 ;  /* 0x0000000600007c0c */ /* 0x001fe4000c701270 */
[----:B------:R-:W-:Y:S02]  /*17820*/  PRMT R0, R63, 0x9910, RZ ;  /* 0x000099103f007816 */ /* 0x000fe400000000ff */
[----:B------:R-:W-:-:S02]  /*17830*/  LEA.HI.X.SX32 R15, R15, R2, 0x1, P5 ;  /* 0x000000020f0f7211 */ /* 0x000fc400028f0eff */
[----:B---3--:R-:W-:Y:S01]  /*17840*/  IADD3 R4, P5, PT, R16, R3, RZ ;  /* 0x0000000310047210 */ /* 0x008fe20007fbe0ff */
[----:B------:R-:W-:Y:S01]  /*17850*/  IMAD.MOV.U32 R3, RZ, RZ, R0 ;  /* 0x000000ffff037224 */ /* 0x000fe200078e0000 */
[----:B------:R-:W-:Y:S02]  /*17860*/  F2FP.SATFINITE.E5M2.F32.PACK_AB_MERGE_C R65, R65, R64, RZ ;  /* 0x000000404141723e */ /* 0x000fe400048060ff */
[----:B------:R-:W-:Y:S02]  /*17870*/  F2FP.SATFINITE.E5M2.F32.PACK_AB_MERGE_C R67, R67, R66, RZ ;  /* 0x000000424343723e */ /* 0x000fe400048060ff */
[----:B------:R-:W-:Y:S02]  /*17880*/  PRMT R17, R65, 0x9910, RZ ;  /* 0x0000991041117816 */ /* 0x000fe400000000ff */
[----:B------:R-:W-:Y:S02]  /*17890*/  SHF.R.S32.HI R3, RZ, 0x8, R3 ;  /* 0x00000008ff037819 */ /* 0x000fe40000011403 */
[----:B------:R-:W-:-:S02]  /*178a0*/  PRMT R19, R67, 0x9910, RZ ;  /* 0x0000991043137816 */ /* 0x000fc400000000ff */
[----:B------:R-:W-:Y:S01]  /*178b0*/  SHF.R.S32.HI R17, RZ, 0x8, R17 ;  /* 0x00000008ff117819 */ /* 0x000fe20000011411 */
[----:B------:R0:W-:Y:S01]  /*178c0*/  @P3 STG.E.U8 desc[UR20][R6.64], R63 ;  /* 0x0000003f06003986 */ /* 0x0001e2000c101114 */
[----:B------:R-:W-:Y:S02]  /*178d0*/  LEA.HI.X.SX32 R5, R16, R2, 0x1, P5 ;  /* 0x0000000210057211 */ /* 0x000fe400028f0eff */
[----:B------:R-:W-:Y:S01]  /*178e0*/  SHF.R.S32.HI R19, RZ, 0x8, R19 ;  /* 0x00000008ff137819 */ /* 0x000fe20000011413 */
[----:B------:R0:W-:Y:S04]  /*178f0*/  @P1 STG.E.U8 desc[UR20][R8.64], R3 ;  /* 0x0000000308001986 */ /* 0x0001e8000c101114 */
[----:B------:R0:W-:Y:S04]  /*17900*/  @P6 STG.E.U8 desc[UR20][R10.64], R65 ;  /* 0x000000410a006986 */ /* 0x0001e8000c101114 */
[----:B------:R0:W-:Y:S04]  /*17910*/  @P4 STG.E.U8 desc[UR20][R12.64], R17 ;  /* 0x000000110c004986 */ /* 0x0001e8000c101114 */
[----:B------:R0:W-:Y:S04]  /*17920*/  @P2 STG.E.U8 desc[UR20][R4.64], R67 ;  /* 0x0000004304002986 */ /* 0x0001e8000c101114 */
[----:B------:R0:W-:Y:S01]  /*17930*/  @P0 STG.E.U8 desc[UR20][R14.64], R19 ;  /* 0x000000130e000986 */ /* 0x0001e2000c101114 */
[----:B------:R-:W-:Y:S06]  /*17940*/  BAR.SYNC.DEFER_BLOCKING 0x0 ;  /* 0x0000000000007b1d */ /* 0x000fec0000010000 */
[----:B------:R-:W-:Y:S05]  /*17950*/  BRA.U UP0, `(.L_x_13) ;  /* 0x0000000100a07547 */ /* 0x000fea000b800000 */
[----:B------:R-:W1:Y:S01]  /*17960*/  S2UR UR5, SR_CgaCtaId ;  /* 0x00000000000579c3 */ /* 0x000e620000008800 */
[----:B------:R-:W-:Y:S01]  /*17970*/  NOP ;  /* 0x0000000000007918 */ /* 0x000fe20000000000 */
[----:B------:R-:W-:Y:S01]  /*17980*/  UMOV UR4, 0x50 ;  /* 0x0000005000047882 */ /* 0x000fe20000000000 */
[----:B------:R-:W-:Y:S02]  /*17990*/  IMAD.U32 R0, RZ, RZ, UR8 ;  /* 0x00000008ff007e24 */ /* 0x000fe4000f8e00ff */
[----:B0-----:R-:W-:Y:S02]  /*179a0*/  IMAD.MOV.U32 R3, RZ, RZ, 0xffff ;  /* 0x0000ffffff037424 */ /* 0x001fe400078e00ff */
[----:B------:R-:W-:Y:S01]  /*179b0*/  IMAD.MOV.U32 R7, RZ, RZ, 0x1 ;  /* 0x00000001ff077424 */ /* 0x000fe200078e00ff */
[----:B------:R-:W-:-:S04]  /*179c0*/  LOP3.LUT R0, R0, 0xffff, RZ, 0xc0, !PT ;  /* 0x0000ffff00007812 */ /* 0x000fc800078ec0ff */
[----:B------:R-:W-:-:S05]  /*179d0*/  SHF.R.U32.HI R0, RZ, 0x5, R0 ;  /* 0x00000005ff007819 */ /* 0x000fca0000011600 */
[----:B------:R-:W-:Y:S01]  /*179e0*/  VIADD R2, R0, 0x10 ;  /* 0x0000001000027836 */ /* 0x000fe20000000000 */
[----:B------:R-:W-:Y:S01]  /*179f0*/  SHF.L.U32 R0, R3, R0, RZ ;  /* 0x0000000003007219 */ /* 0x000fe200000006ff */
[----:B-1----:R-:W-:-:S03]  /*17a00*/  ULEA UR6, UR5, UR4, 0x18 ;  /* 0x0000000405067291 */ /* 0x002fc6000f8ec0ff */
[----:B------:R-:W-:-:S04]  /*17a10*/  SHF.L.U32 R3, R7, R2, RZ ;  /* 0x0000000207037219 */ /* 0x000fc800000006ff */
[----:B------:R-:W-:Y:S02]  /*17a20*/  LOP3.LUT R0, R3, R0, RZ, 0xfc, !PT ;  /* 0x0000000003007212 */ /* 0x000fe400078efcff */
[----:B------:R-:W0:Y:S02]  /*17a30*/  LDS R5, [UR6] ;  /* 0x00000006ff057984 */ /* 0x000e240008000800 */
[C---:B------:R-:W-:Y:S02]  /*17a40*/  LOP3.LUT R2, R0.reuse, 0xffff, RZ, 0xc0, !PT ;  /* 0x0000ffff00027812 */ /* 0x040fe400078ec0ff */
[----:B0-----:R-:W-:-:S04]  /*17a50*/  LOP3.LUT R3, R0, 0xffff, R5, 0x80, !PT ;  /* 0x0000ffff00037812 */ /* 0x001fc800078e8005 */
[----:B------:R-:W-:-:S13]  /*17a60*/  ISETP.NE.AND P0, PT, R3, R2, PT ;  /* 0x000000020300720c */ /* 0x000fda0003f05270 */
[----:B------:R-:W-:Y:S05]  /*17a70*/  @P0 BRA `(.L_x_14) ;  /* 0x0000000000500947 */ /* 0x000fea0003800000 */
[----:B------:R-:W-:Y:S02]  /*17a80*/  SHF.R.U32.HI R5, RZ, 0x10, R5 ;  /* 0x00000010ff057819 */ /* 0x000fe40000011605 */
[----:B------:R-:W-:-:S04]  /*17a90*/  SHF.R.U32.HI R2, RZ, 0x10, R0 ;  /* 0x00000010ff027819 */ /* 0x000fc80000011600 */
[----:B------:R-:W-:-:S04]  /*17aa0*/  LOP3.LUT R5, R5, R2, RZ, 0xc0, !PT ;  /* 0x0000000205057212 */ /* 0x000fc800078ec0ff */
[----:B------:R-:W-:-:S13]  /*17ab0*/  ISETP.NE.AND P0, PT, R5, R2, PT ;  /* 0x000000020500720c */ /* 0x000fda0003f05270 */
[----:B------:R-:W-:Y:S05]  /*17ac0*/  @P0 BRA `(.L_x_15) ;  /* 0x0000000000300947 */ /* 0x000fea0003800000 */
[----:B------:R-:W-:Y:S01]  /*17ad0*/  R2UR UR4, R0 ;  /* 0x00000000000472ca */ /* 0x000fe200000e0000 */
[----:B------:R-:W-:Y:S01]  /*17ae0*/  VOTEU.ANY UR5, UPT, PT ;  /* 0x0000000000057886 */ /* 0x000fe200038e0100 */
[----:B------:R-:W0:Y:S01]  /*17af0*/  S2R R0, SR_LANEID ;  /* 0x0000000000007919 */ /* 0x000e220000000000 */
[----:B------:R-:W-:-:S10]  /*17b00*/  UFLO.U32 UR5, UR5 ;  /* 0x00000005000572bd */ /* 0x000fd400080e0000 */
[----:B------:R-:W-:-:S06]  /*17b10*/  ULOP3.LUT UR4, URZ, UR4, URZ, 0x33, !UPT ;  /* 0x00000004ff047292 */ /* 0x000fcc000f8e33ff */
[----:B------:R-:W-:-:S04]  /*17b20*/  IMAD.U32 R2, RZ, RZ, UR4 ;  /* 0x00000004ff027e24 */ /* 0x000fc8000f8e00ff */
[----:B------:R-:W1:Y:S02]  /*17b30*/  REDUX UR7, R2 ;  /* 0x00000000020773c4 */ /* 0x000e640000000000 */
[----:B------:R2:W-:Y:S01]  /*17b40*/  UTCATOMSWS.AND URZ, UR4 ;  /* 0x0000000400ff79e3 */ /* 0x0005e20008000000 */
[----:B0-----:R-:W-:Y:S01]  /*17b50*/  ISETP.EQ.U32.AND P0, PT, R0, UR5, PT ;  /* 0x0000000500007c0c */ /* 0x001fe2000bf02070 */
[----:B-1----:R-:W-:-:S12]  /*17b60*/  IMAD.U32 R0, RZ, RZ, UR7 ;  /* 0x00000007ff007e24 */ /* 0x002fd8000f8e00ff */
[----:B------:R2:W-:Y:S01]  /*17b70*/  @P0 ATOMS.AND RZ, [UR6], R0 ;  /* 0x00000000ffff098c */ /* 0x0005e2000a800006 */
[----:B------:R-:W-:Y:S05]  /*17b80*/  BRA `(.L_x_13) ;  /* 0x0000000000147947 */ /* 0x000fea0003800000 */
.L_x_15:
[----:B------:R-:W-:-:S07]  /*17b90*/  MOV R2, 0x17bb0 ;  /* 0x00017bb000027802 */ /* 0x000fce0000000f00 */
[----:B------:R-:W-:Y:S05]  /*17ba0*/  CALL.REL.NOINC `($__internal_0_$__cuda_sm10x_tcgen05_guardrail_trap_col_being_dealloced_not_returned_by_alloc) ;  /* 0x00000000002c7944 */ /* 0x000fea0003c00000 */
[----:B------:R-:W-:Y:S05]  /*17bb0*/  BRA `(.L_x_13) ;  /* 0x0000000000087947 */ /* 0x000fea0003800000 */
.L_x_14:
[----:B------:R-:W-:-:S07]  /*17bc0*/  MOV R2, 0x17be0 ;  /* 0x00017be000027802 */ /* 0x000fce0000000f00 */
[----:B------:R-:W-:Y:S05]  /*17bd0*/  CALL.REL.NOINC `($__internal_2_$__cuda_sm10x_tcgen05_guardrail_trap_unallocated_columns_being_dealloced) ;  /* 0x0000000000387944 */ /* 0x000fea0003c00000 */
.L_x_13:
[----:B------:R-:W-:Y:S01]  /*17be0*/  NOP ;  /* 0x0000000000007918 */ /* 0x000fe20000000000 */
[----:B--2---:R-:W-:Y:S05]  /*17bf0*/  EXIT ;  /* 0x000000000000794d */ /* 0x004fea0003800000 */
.L_x_8:
[----:B------:R-:W0:Y:S02]  /*17c00*/  SYNCS.PHASECHK.TRANS64.TRYWAIT P3, [UR11], R126 ;  /* 0x0000007eff0075a7 */ /* 0x000e24000806110b */
[----:B0-----:R-:W-:Y:S05]  /*17c10*/  @!P3 BRA `(.L_x_8) ;  /* 0xfffffffc00f8b947 */ /* 0x001fea000383ffff */
[----:B------:R-:W-:Y:S05]  /*17c20*/  BRA `(.L_x_16) ;  /* 0xffffff2000e07947 */ /* 0x000fea000383ffff */
.L_x_12:
[----:B------:R-:W1:Y:S02]  /*17c30*/  SYNCS.PHASECHK.TRANS64.TRYWAIT P4, [UR11], R10 ;  /* 0x0000000aff0075a7 */ /* 0x000e64000808110b */
[----:B-1----:R-:W-:Y:S05]  /*17c40*/  @!P4 BRA `(.L_x_12) ;  /* 0xfffffffc00f8c947 */ /* 0x002fea000383ffff */
[----:B------:R-:W-:Y:S05]  /*17c50*/  BRA `(.L_x_11) ;  /* 0xffffff6800c07947 */ /* 0x000fea000383ffff */
        .weak           $__internal_0_$__cuda_sm10x_tcgen05_guardrail_trap_col_being_dealloced_not_returned_by_alloc
        .type           $__internal_0_$__cuda_sm10x_tcgen05_guardrail_trap_col_being_dealloced_not_returned_by_alloc,@function
        .size           $__internal_0_$__cuda_sm10x_tcgen05_guardrail_trap_col_being_dealloced_not_returned_by_alloc,($__internal_1_$__cuda_sm10x_tcgen05_guardrail_trap_phase_invalid_during_alloc - $__internal_0_$__cuda_sm10x_tcgen05_guardrail_trap_col_being_dealloced_not_returned_by_alloc)
$__internal_0_$__cuda_sm10x_tcgen05_guardrail_trap_col_being_dealloced_not_returned_by_alloc:
[----:B------:R-:W-:Y:S05]  /*17c60*/  BPT.TRAP 0x1 ;  /* 0x000000040000795c */ /* 0x000fea0000300000 */
[----:B------:R-:W-:-:S04]  /*17c70*/  IMAD.MOV.U32 R3, RZ, RZ, 0x0 ;  /* 0x00000000ff037424 */ /* 0x000fc800078e00ff */
[----:B------:R-:W-:Y:S05]  /*17c80*/  RET.REL.NODEC R2 `(matmul_kernel) ;  /* 0xfffffe8002dc7950 */ /* 0x000fea0003c3ffff */
        .weak           $__internal_1_$__cuda_sm10x_tcgen05_guardrail_trap_phase_invalid_during_alloc
        .type           $__internal_1_$__cuda_sm10x_tcgen05_guardrail_trap_phase_invalid_during_alloc,@function
        .size           $__internal_1_$__cuda_sm10x_tcgen05_guardrail_trap_phase_invalid_during_alloc,($__internal_2_$__cuda_sm10x_tcgen05_guardrail_trap_unallocated_columns_being_dealloced - $__internal_1_$__cuda_sm10x_tcgen05_guardrail_trap_phase_invalid_during_alloc)
$__internal_1_$__cuda_sm10x_tcgen05_guardrail_trap_phase_invalid_during_alloc:
[----:B------:R-:W-:Y:S05]  /*17c90*/  BPT.TRAP 0x1 ;  /* 0x000000040000795c */ /* 0x000fea0000300000 */
[----:B------:R-:W-:-:S04]  /*17ca0*/  IMAD.MOV.U32 R3, RZ, RZ, 0x0 ;  /* 0x00000000ff037424 */ /* 0x000fc800078e00ff */
[----:B------:R-:W-:Y:S05]  /*17cb0*/  RET.REL.NODEC R2 `(matmul_kernel) ;  /* 0xfffffe8002d07950 */ /* 0x000fea0003c3ffff */
        .weak           $__internal_2_$__cuda_sm10x_tcgen05_guardrail_trap_unallocated_columns_being_dealloced
        .type           $__internal_2_$__cuda_sm10x_tcgen05_guardrail_trap_unallocated_columns_being_dealloced,@function
        .size           $__internal_2_$__cuda_sm10x_tcgen05_guardrail_trap_unallocated_columns_being_dealloced,(.L_x_20 - $__internal_2_$__cuda_sm10x_tcgen05_guardrail_trap_unallocated_columns_being_dealloced)
$__internal_2_$__cuda_sm10x_tcgen05_guardrail_trap_unallocated_columns_being_dealloced:
[----:B------:R-:W-:Y:S05]  /*17cc0*/  BPT.TRAP 0x1 ;  /* 0x000000040000795c */ /* 0x000fea0000300000 */
[----:B------:R-:W-:-:S04]  /*17cd0*/  IMAD.MOV.U32 R3, RZ, RZ, 0x0 ;  /* 0x00000000ff037424 */ /* 0x000fc800078e00ff */
[----:B------:R-:W-:Y:S05]  /*17ce0*/  RET.REL.NODEC R2 `(matmul_kernel) ;  /* 0xfffffe8002c47950 */ /* 0x000fea0003c3ffff */
.L_x_17:
[----:B------:R-:W-:-:S00]  /*17cf0*/  BRA `(.L_x_17) ;  /* 0xfffffffc00fc7947 */ /* 0x000fc0000383ffff */
[----:B------:R-:W-:-:S00]  /*17d00*/  NOP ;  /* 0x0000000000007918 */ /* 0x000fc00000000000 */
[----:B------:R-:W-:-:S00]  /*17d10*/  NOP ;  /* 0x0000000000007918 */ /* 0x000fc00000000000 */
[----:B------:R-:W-:-:S00]  /*17d20*/  NOP ;  /* 0x0000000000007918 */ /* 0x000fc00000000000 */
[----:B------:R-:W-:-:S00]  /*17d30*/  NOP ;  /* 0x0000000000007918 */ /* 0x000fc00000000000 */
[----:B------:R-:W-:-:S00]  /*17d40*/  NOP ;  /* 0x0000000000007918 */ /* 0x000fc00000000000 */
[----:B------:R-:W-:-:S00]  /*17d50*/  NOP ;  /* 0x0000000000007918 */ /* 0x000fc00000000000 */
[----:B------:R-:W-:-:S00]  /*17d60*/  NOP ;  /* 0x0000000000007918 */ /* 0x000fc00000000000 */
[----:B------:R-:W-:-:S00]  /*17d70*/  NOP ;  /* 0x0000000000007918 */ /* 0x000fc00000000000 */
.L_x_20:


//--------------------- .nv.shared.matmul_kernel  --------------------------
	.section	.nv.shared.matmul_kernel,"aw",@nobits
	.sectionflags	@""
	.align	16
	.zero		1024


//--------------------- .nv.shared.reserved.0     --------------------------
	.section	.nv.shared.reserved.0,"aw",@nobits
	.align	8
	.weak		__nv_reservedSMEM_offset_0_alias
	.size		__nv_reservedSMEM_offset_0_alias, 0, 64
	.other		__nv_reservedSMEM_offset_0_alias,@"STO_CUDA_RESERVED_SHARED STV_DEFAULT"
__nv_reservedSMEM_offset_0_alias:
	.zero		0
.nv.shared.reserved.0:
	.zero		64
	.weak		__nv_reservedSMEM_allocation_phase
	.type		__nv_reservedSMEM_allocation_phase,@object
	.size		__nv_reservedSMEM_allocation_phase,(.L_0 - __nv_reservedSMEM_allocation_phase)
__nv_reservedSMEM_allocation_phase:
	.zero		1
.L_0:
	.zero		7
	.weak		__nv_reservedSMEM_devtool_atexit_pc
	.type		__nv_reservedSMEM_devtool_atexit_pc,@object
	.size		__nv_reservedSMEM_devtool_atexit_pc,(__nv_reservedSMEM_allocation_mask - __nv_reservedSMEM_devtool_atexit_pc)
__nv_reservedSMEM_devtool_atexit_pc:
	.zero		8
	.weak		__nv_reservedSMEM_allocation_mask
	.type		__nv_reservedSMEM_allocation_mask,@object
	.size		__nv_reservedSMEM_allocation_mask,(.L_2 - __nv_reservedSMEM_allocation_mask)
__nv_reservedSMEM_allocation_mask:
	.zero		4
.L_2:


//--------------------- .nv.constant0.matmul_kernel --------------------------
	.section	.nv.constant0.matmul_kernel,"a",@progbits
	.sectionflags	@""
	.align	4
.nv.constant0.matmul_kernel:
	.zero		976


//--------------------- SYMBOLS --------------------------

	.type		.nv.reservedSmem.offset0,@object
	.size		.nv.reservedSmem.offset0,0x4
	.type		.nv.reservedSmem.cap,@object
	.size		.nv.reservedSmem.cap,0x4
